def matmul_kernel(
    a_ptr,
    b_ptr,
    c_ptr,
    M,
    N,
    K,
    stride_am,
    stride_ak,
    stride_bk,
    stride_bn,
    stride_cm,
    stride_cn,
    BLOCK_M: tl.constexpr,
    BLOCK_N: tl.constexpr,
    BLOCK_K: tl.constexpr,
    GROUP_M: tl.constexpr,
):
    pid = tl.program_id(axis=0)
    num_pid_m = tl.cdiv(M, BLOCK_M)
    num_pid_n = tl.cdiv(N, BLOCK_N)
    num_pid_in_group = GROUP_M * num_pid_n
    group_id = pid // num_pid_in_group
    first_pid_m = group_id * GROUP_M
    group_size_m = min(num_pid_m - first_pid_m, GROUP_M)
    pid_m = first_pid_m + ((pid % num_pid_in_group) % group_size_m)
    pid_n = (pid % num_pid_in_group) // group_size_m

    offs_am = (pid_m * BLOCK_M + tl.arange(0, BLOCK_M)) % M
    offs_bn = (pid_n * BLOCK_N + tl.arange(0, BLOCK_N)) % N
    offs_k = tl.arange(0, BLOCK_K)
    a_ptrs = a_ptr + offs_am[:, None] * stride_am + offs_k[None, :] * stride_ak
    b_ptrs = b_ptr + offs_k[:, None] * stride_bk + offs_bn[None, :] * stride_bn

    acc = tl.zeros((BLOCK_M, BLOCK_N), dtype=tl.float32)
    for kk in range(0, tl.cdiv(K, BLOCK_K)):
        a = tl.load(a_ptrs, mask=offs_k[None, :] < K - kk * BLOCK_K, other=0.0)
        b = tl.load(b_ptrs, mask=offs_k[:, None] < K - kk * BLOCK_K, other=0.0)
        acc = tl.dot(a, b, acc)
        a_ptrs += BLOCK_K * stride_ak
        b_ptrs += BLOCK_K * stride_bk

    c = acc.to(c_ptr.dtype.element_ty)
    offs_cm = pid_m * BLOCK_M + tl.arange(0, BLOCK_M)
    offs_cn = pid_n * BLOCK_N + tl.arange(0, BLOCK_N)
    c_ptrs = c_ptr + offs_cm[:, None] * stride_cm + offs_cn[None, :] * stride_cn
    mask = (offs_cm[:, None] < M) & (offs_cn[None, :] < N)
    tl.store(c_ptrs, c, mask=mask)

# config = {"BLOCK_K": 128, "BLOCK_M": 16, "BLOCK_N": 512, "GROUP_M": 8, "arch": "sm_80", "dtype": "fp16", "num_ctas": 1, "num_stages": 2, "num_warps": 8}
# arch = sm_80


// ===== COMPILED SASS (sm_80) =====

	.target	sm_80

	.elftype	@"ET_EXEC"


//--------------------- .note.nv.tkinfo           --------------------------
	.section	.note.nv.tkinfo,"",@"SHT_NOTE"
	.sectionflags	@"SHF_NOTE_NV_TKINFO"
	.tkinfo
        /*0018*/ 	.word	0x00000002
        /*0030*/ 	.string	""
        /*0030*/ 	.string	"ptxas"
        /*0030*/ 	.string	"Cuda compilation tools, release 13.0, V13.0.88"
        /*0030*/ 	.string	"Build cuda_13.0.r13.0/compiler.36424714_0"
        /*0030*/ 	.string	"-v  -suppress-debug-info  -lineinfo  -arch sm_80 "



//--------------------- .note.nv.cuinfo           --------------------------
	.section	.note.nv.cuinfo,"",@"SHT_NOTE"
	.sectionflags	@"SHF_NOTE_NV_CUINFO"
        /*0018*/ 	.short	0x0002
        /*001a*/ 	.short	0x0050
        /*001c*/ 	.short	0x0082
	.zero		2


//--------------------- .nv.info                  --------------------------
	.section	.nv.info,"",@"SHT_CUDA_INFO"
	.align	4


	//----- nvinfo : EIATTR_REGCOUNT
	.align		4
        /*0000*/ 	.byte	0x04, 0x2f
        /*0002*/ 	.short	(.L_1 - .L_0)
	.align		4
.L_0:
        /*0004*/ 	.word	index@(matmul_kernel)
        /*0008*/ 	.word	0x00000020


	//----- nvinfo : EIATTR_FRAME_SIZE
	.align		4
.L_1:
        /*000c*/ 	.byte	0x04, 0x11
        /*000e*/ 	.short	(.L_3 - .L_2)
	.align		4
.L_2:
        /*0010*/ 	.word	index@(matmul_kernel)
        /*0014*/ 	.word	0x000012c8


	//----- nvinfo : EIATTR_MIN_STACK_SIZE
	.align		4
.L_3:
        /*0018*/ 	.byte	0x04, 0x12
        /*001a*/ 	.short	(.L_5 - .L_4)
	.align		4
.L_4:
        /*001c*/ 	.word	index@(matmul_kernel)
        /*0020*/ 	.word	0x000012c8
.L_5:


//--------------------- .nv.info.matmul_kernel    --------------------------
	.section	.nv.info.matmul_kernel,"",@"SHT_CUDA_INFO"
	.sectionflags	@""
	.align	4


	//----- nvinfo : EIATTR_CUDA_API_VERSION
	.align		4
        /*0000*/ 	.byte	0x04, 0x37
        /*0002*/ 	.short	(.L_7 - .L_6)
.L_6:
        /*0004*/ 	.word	0x00000082


	//----- nvinfo : EIATTR_SW2861232_WAR
	.align		4
.L_7:
        /*0008*/ 	.byte	0x01, 0x35
	.zero		2


	//----- nvinfo : EIATTR_PARAM_CBANK
	.align		4
        /*000c*/ 	.byte	0x04, 0x0a
        /*000e*/ 	.short	(.L_9 - .L_8)
	.align		4
.L_8:
        /*0010*/ 	.word	index@(.nv.constant0.matmul_kernel)
        /*0014*/ 	.short	0x0160
        /*0016*/ 	.short	0x0050


	//----- nvinfo : EIATTR_CBANK_PARAM_SIZE
	.align		4
.L_9:
        /*0018*/ 	.byte	0x03, 0x19
        /*001a*/ 	.short	0x0050


	//----- nvinfo : EIATTR_KPARAM_INFO
	.align		4
        /*001c*/ 	.byte	0x04, 0x17
        /*001e*/ 	.short	(.L_11 - .L_10)
.L_10:
        /*0020*/ 	.word	0x00000000
        /*0024*/ 	.short	0x000d
        /*0026*/ 	.short	0x0048
        /*0028*/ 	.byte	0x00, 0xf4, 0x21, 0x00


	//----- nvinfo : EIATTR_KPARAM_INFO
	.align		4
.L_11:
        /*002c*/ 	.byte	0x04, 0x17
        /*002e*/ 	.short	(.L_13 - .L_12)
.L_12:
        /*0030*/ 	.word	0x00000000
        /*0034*/ 	.short	0x000c
        /*0036*/ 	.short	0x0040
        /*0038*/ 	.byte	0x00, 0xf4, 0x21, 0x00


	//----- nvinfo : EIATTR_KPARAM_INFO
	.align		4
.L_13:
        /*003c*/ 	.byte	0x04, 0x17
        /*003e*/ 	.short	(.L_15 - .L_14)
.L_14:
        /*0040*/ 	.word	0x00000000
        /*0044*/ 	.short	0x000b
        /*0046*/ 	.short	0x0038
        /*0048*/ 	.byte	0x00, 0xf0, 0x11, 0x00


	//----- nvinfo : EIATTR_KPARAM_INFO
	.align		4
.L_15:
        /*004c*/ 	.byte	0x04, 0x17
        /*004e*/ 	.short	(.L_17 - .L_16)
.L_16:
        /*0050*/ 	.word	0x00000000
        /*0054*/ 	.short	0x000a
        /*0056*/ 	.short	0x0034
        /*0058*/ 	.byte	0x00, 0xf0, 0x11, 0x00


	//----- nvinfo : EIATTR_KPARAM_INFO
	.align		4
.L_17:
        /*005c*/ 	.byte	0x04, 0x17
        /*005e*/ 	.short	(.L_19 - .L_18)
.L_18:
        /*0060*/ 	.word	0x00000000
        /*0064*/ 	.short	0x0009
        /*0066*/ 	.short	0x0030
        /*0068*/ 	.byte	0x00, 0xf0, 0x11, 0x00


	//----- nvinfo : EIATTR_KPARAM_INFO
	.align		4
.L_19:
        /*006c*/ 	.byte	0x04, 0x17
        /*006e*/ 	.short	(.L_21 - .L_20)
.L_20:
        /*0070*/ 	.word	0x00000000
        /*0074*/ 	.short	0x0008
        /*0076*/ 	.short	0x002c
        /*0078*/ 	.byte	0x00, 0xf0, 0x11, 0x00


	//----- nvinfo : EIATTR_KPARAM_INFO
	.align		4
.L_21:
        /*007c*/ 	.byte	0x04, 0x17
        /*007e*/ 	.short	(.L_23 - .L_22)
.L_22:
        /*0080*/ 	.word	0x00000000
        /*0084*/ 	.short	0x0007
        /*0086*/ 	.short	0x0028
        /*0088*/ 	.byte	0x00, 0xf0, 0x11, 0x00


	//----- nvinfo : EIATTR_KPARAM_INFO
	.align		4
.L_23:
        /*008c*/ 	.byte	0x04, 0x17
        /*008e*/ 	.short	(.L_25 - .L_24)
.L_24:
        /*0090*/ 	.word	0x00000000
        /*0094*/ 	.short	0x0006
        /*0096*/ 	.short	0x0024
        /*0098*/ 	.byte	0x00, 0xf0, 0x11, 0x00


	//----- nvinfo : EIATTR_KPARAM_INFO
	.align		4
.L_25:
        /*009c*/ 	.byte	0x04, 0x17
        /*009e*/ 	.short	(.L_27 - .L_26)
.L_26:
        /*00a0*/ 	.word	0x00000000
        /*00a4*/ 	.short	0x0005
        /*00a6*/ 	.short	0x0020
        /*00a8*/ 	.byte	0x00, 0xf0, 0x11, 0x00


	//----- nvinfo : EIATTR_KPARAM_INFO
	.align		4
.L_27:
        /*00ac*/ 	.byte	0x04, 0x17
        /*00ae*/ 	.short	(.L_29 - .L_28)
.L_28:
        /*00b0*/ 	.word	0x00000000
        /*00b4*/ 	.short	0x0004
        /*00b6*/ 	.short	0x001c
        /*00b8*/ 	.byte	0x00, 0xf0, 0x11, 0x00


	//----- nvinfo : EIATTR_KPARAM_INFO
	.align		4
.L_29:
        /*00bc*/ 	.byte	0x04, 0x17
        /*00be*/ 	.short	(.L_31 - .L_30)
.L_30:
        /*00c0*/ 	.word	0x00000000
        /*00c4*/ 	.short	0x0003
        /*00c6*/ 	.short	0x0018
        /*00c8*/ 	.byte	0x00, 0xf0, 0x11, 0x00


	//----- nvinfo : EIATTR_KPARAM_INFO
	.align		4
.L_31:
        /*00cc*/ 	.byte	0x04, 0x17
        /*00ce*/ 	.short	(.L_33 - .L_32)
.L_32:
        /*00d0*/ 	.word	0x00000000
        /*00d4*/ 	.short	0x0002
        /*00d6*/ 	.short	0x0010
        /*00d8*/ 	.byte	0x00, 0xf4, 0x21, 0x00


	//----- nvinfo : EIATTR_KPARAM_INFO
	.align		4
.L_33:
        /*00dc*/ 	.byte	0x04, 0x17
        /*00de*/ 	.short	(.L_35 - .L_34)
.L_34:
        /*00e0*/ 	.word	0x00000000
        /*00e4*/ 	.short	0x0001
        /*00e6*/ 	.short	0x0008
        /*00e8*/ 	.byte	0x00, 0xf4, 0x21, 0x00


	//----- nvinfo : EIATTR_KPARAM_INFO
	.align		4
.L_35:
        /*00ec*/ 	.byte	0x04, 0x17
        /*00ee*/ 	.short	(.L_37 - .L_36)
.L_36:
        /*00f0*/ 	.word	0x00000000
        /*00f4*/ 	.short	0x0000
        /*00f6*/ 	.short	0x0000
        /*00f8*/ 	.byte	0x00, 0xf4, 0x21, 0x00


	//----- nvinfo : EIATTR_MAXREG_COUNT
	.align		4
.L_37:
        /*00fc*/ 	.byte	0x03, 0x1b
        /*00fe*/ 	.short	0x00ff


	//----- nvinfo : EIATTR_NUM_BARRIERS
	.align		4
        /*0100*/ 	.byte	0x02, 0x4c
        /*0102*/ 	.byte	0x01
	.zero		1


	//----- nvinfo : EIATTR_ANNOTATIONS
	.align		4
        /*0104*/ 	.byte	0x04, 0x55
        /*0106*/ 	.short	(.L_39 - .L_38)


	//   ....[0]....
.L_38:
        /*0108*/ 	.word	0x00000001
        /*010c*/ 	.byte	0x40, 0x05, 0x00, 0x00, 0x01, 0x00, 0x00, 0x00, 0x70, 0x05, 0x00, 0x00, 0x01, 0x00, 0x00, 0x00
        /* <DEDUP_REMOVED lines=2597> */
        /*a36c*/ 	.byte	0x20, 0xf9, 0x02, 0x00


	//----- nvinfo : EIATTR_MERCURY_ISA_VERSION
	.align		4
.L_39:
        /*a370*/ 	.byte	0x03, 0x5f
        /*a372*/ 	.short	0x0000


	//----- nvinfo : EIATTR_EXIT_INSTR_OFFSETS
	.align		4
        /*a374*/ 	.byte	0x04, 0x1c
        /*a376*/ 	.short	(.L_41 - .L_40)


	//   ....[0]....
.L_40:
        /*a378*/ 	.word	0x0002fc70


	//   ....[1]....
        /*a37c*/ 	.word	0x0002fca0


	//----- nvinfo : EIATTR_REQNTID
	.align		4
.L_41:
        /*a380*/ 	.byte	0x04, 0x10
        /*a382*/ 	.short	(.L_43 - .L_42)
.L_42:
        /*a384*/ 	.word	0x00000100
        /*a388*/ 	.word	0x00000001
        /*a38c*/ 	.word	0x00000001
.L_43:


//--------------------- .nv.callgraph             --------------------------
	.section	.nv.callgraph,"",@"SHT_CUDA_CALLGRAPH"
	.align	4
	.sectionentsize	8
	.align		4
        /*0000*/ 	.word	0x00000000
	.align		4
        /*0004*/ 	.word	0xffffffff
	.align		4
        /*0008*/ 	.word	0x00000000
	.align		4
        /*000c*/ 	.word	0xfffffffe
	.align		4
        /*0010*/ 	.word	0x00000000
	.align		4
        /*0014*/ 	.word	0xfffffffd
	.align		4
        /*0018*/ 	.word	0x00000000
	.align		4
        /*001c*/ 	.word	0xfffffffc


//--------------------- .nv.rel.action            --------------------------
	.section	.nv.rel.action,"",@"SHT_CUDA_RELOCINFO"
	.align	8
	.sectionentsize	8
        /*0000*/ 	.byte	0x73, 0x00, 0x00, 0x00, 0x00, 0x00, 0x00, 0x00, 0x00, 0x00, 0x00, 0x11, 0x25, 0x00, 0x05, 0x36


//--------------------- .nv.constant0.matmul_kernel --------------------------
	.section	.nv.constant0.matmul_kernel,"a",@progbits
	.sectionflags	@""
	.align	4
.nv.constant0.matmul_kernel:
	.zero		432


//--------------------- .text.matmul_kernel       --------------------------
	.section	.text.matmul_kernel,"ax",@progbits
	.sectioninfo	@"SHI_REGISTERS=32"
	.align	128
        .global         matmul_kernel
        .type           matmul_kernel,@function
        .size           matmul_kernel,(.L_x_5 - matmul_kernel)
        .other          matmul_kernel,@"STO_CUDA_ENTRY STV_DEFAULT"
matmul_kernel:
.text.matmul_kernel:
[----:B------:R-:W-:-:S03]  /*0000*/  IMAD.MOV.U32 R1, RZ, RZ, c[0x0][0x28] ;  /* 0x00000a00ff017624 */ /* 0x000fc600078e00ff */
[----:B------:R-:W-:Y:S01]  /*0010*/  IMAD.MOV.U32 R0, RZ, RZ, c[0x0][0x17c] ;  /* 0x00005f00ff007624 */ /* 0x000fe200078e00ff */
[----:B------:R-:W0:Y:S01]  /*0020*/  S2R R12, SR_TID.X ;  /* 0x00000000000c7919 */ /* 0x000e220000002100 */
[----:B------:R-:W-:Y:S01]  /*0030*/  IADD3 R1, R1, -0x12c8, RZ ;  /* 0xffffed3801017810 */ /* 0x000fe20007ffe0ff */
[----:B------:R-:W-:Y:S02]  /*0040*/  ULDC.64 UR10, c[0x0][0x118] ;  /* 0x00004600000a7ab9 */ /* 0x000fe40000000a00 */
[----:B------:R-:W-:-:S04]  /*0050*/  IADD3 R0, R0, 0x1ff, RZ ;  /* 0x000001ff00007810 */ /* 0x000fc80007ffe0ff */
[----:B------:R-:W-:-:S04]  /*0060*/  SHF.R.S32.HI R3, RZ, 0x1f, R0 ;  /* 0x0000001fff037819 */ /* 0x000fc80000011400 */
[----:B------:R-:W-:-:S04]  /*0070*/  LEA.HI R3, R3, R0, RZ, 0x9 ;  /* 0x0000000003037211 */ /* 0x000fc800078f48ff */
[----:B------:R-:W-:Y:S02]  /*0080*/  SHF.R.S32.HI R0, RZ, 0x9, R3 ;  /* 0x00000009ff007819 */ /* 0x000fe40000011403 */
[----:B------:R-:W1:Y:S03]  /*0090*/  S2R R3, SR_CTAID.X ;  /* 0x0000000000037919 */ /* 0x000e660000002500 */
[----:B------:R-:W-:Y:S01]  /*00a0*/  IMAD.SHL.U32 R0, R0, 0x8, RZ ;  /* 0x0000000800007824 */ /* 0x000fe200078e00ff */
[----:B0-----:R-:W-:-:S04]  /*00b0*/  LOP3.LUT R20, R12, 0x80, RZ, 0xc0, !PT ;  /* 0x000000800c147812 */ /* 0x001fc800078ec0ff */
[-C--:B------:R-:W-:Y:S02]  /*00c0*/  IABS R7, R0.reuse ;  /* 0x0000000000077213 */ /* 0x080fe40000000000 */
[----:B------:R-:W-:Y:S02]  /*00d0*/  IABS R10, R0 ;  /* 0x00000000000a7213 */ /* 0x000fe40000000000 */
[----:B------:R-:W0:Y:S01]  /*00e0*/  I2F.RP R2, R7 ;  /* 0x0000000700027306 */ /* 0x000e220000209400 */
[----:B-1----:R-:W-:-:S07]  /*00f0*/  IABS R8, R3 ;  /* 0x0000000300087213 */ /* 0x002fce0000000000 */
[----:B0-----:R-:W0:Y:S02]  /*0100*/  MUFU.RCP R2, R2 ;  /* 0x0000000200027308 */ /* 0x001e240000001000 */
[----:B0-----:R-:W-:Y:S01]  /*0110*/  IADD3 R4, R2, 0xffffffe, RZ ;  /* 0x0ffffffe02047810 */ /* 0x001fe20007ffe0ff */
[----:B------:R-:W-:-:S05]  /*0120*/  IMAD.MOV R2, RZ, RZ, -R10 ;  /* 0x000000ffff027224 */ /* 0x000fca00078e0a0a */
[----:B------:R0:W1:Y:S02]  /*0130*/  F2I.FTZ.U32.TRUNC.NTZ R5, R4 ;  /* 0x0000000400057305 */ /* 0x000064000021f000 */
[----:B0-----:R-:W-:Y:S02]  /*0140*/  IMAD.MOV.U32 R4, RZ, RZ, RZ ;  /* 0x000000ffff047224 */ /* 0x001fe400078e00ff */
[----:B-1----:R-:W-:-:S04]  /*0150*/  IMAD.MOV R6, RZ, RZ, -R5 ;  /* 0x000000ffff067224 */ /* 0x002fc800078e0a05 */
[----:B------:R-:W-:Y:S02]  /*0160*/  IMAD R9, R6, R7, RZ ;  /* 0x0000000706097224 */ /* 0x000fe400078e02ff */
[----:B------:R-:W-:Y:S02]  /*0170*/  IMAD.MOV.U32 R6, RZ, RZ, R8 ;  /* 0x000000ffff067224 */ /* 0x000fe400078e0008 */
[----:B------:R-:W-:-:S06]  /*0180*/  IMAD.HI.U32 R5, R5, R9, R4 ;  /* 0x0000000905057227 */ /* 0x000fcc00078e0004 */
[----:B------:R-:W-:-:S04]  /*0190*/  IMAD.HI.U32 R5, R5, R6, RZ ;  /* 0x0000000605057227 */ /* 0x000fc800078e00ff */
[----:B------:R-:W-:-:S05]  /*01a0*/  IMAD R2, R5, R2, R6 ;  /* 0x0000000205027224 */ /* 0x000fca00078e0206 */
[----:B------:R-:W-:-:S13]  /*01b0*/  ISETP.GT.U32.AND P1, PT, R7, R2, PT ;  /* 0x000000020700720c */ /* 0x000fda0003f24070 */
[----:B------:R-:W-:Y:S01]  /*01c0*/  @!P1 IMAD.IADD R2, R2, 0x1, -R7 ;  /* 0x0000000102029824 */ /* 0x000fe200078e0a07 */
[----:B------:R-:W-:Y:S02]  /*01d0*/  @!P1 IADD3 R5, R5, 0x1, RZ ;  /* 0x0000000105059810 */ /* 0x000fe40007ffe0ff */
[----:B------:R-:W-:Y:S02]  /*01e0*/  ISETP.NE.AND P1, PT, R0, RZ, PT ;  /* 0x000000ff0000720c */ /* 0x000fe40003f25270 */
[----:B------:R-:W-:Y:S02]  /*01f0*/  ISETP.GE.U32.AND P0, PT, R2, R7, PT ;  /* 0x000000070200720c */ /* 0x000fe40003f06070 */
[----:B------:R-:W-:-:S04]  /*0200*/  LOP3.LUT R2, R3, R0, RZ, 0x3c, !PT ;  /* 0x0000000003027212 */ /* 0x000fc800078e3cff */
[----:B------:R-:W-:Y:S01]  /*0210*/  ISETP.GE.AND P2, PT, R2, RZ, PT ;  /* 0x000000ff0200720c */ /* 0x000fe20003f46270 */
[----:B------:R-:W-:-:S05]  /*0220*/  IMAD.MOV.U32 R2, RZ, RZ, c[0x0][0x178] ;  /* 0x00005e00ff027624 */ /* 0x000fca00078e00ff */
[----:B------:R-:W-:Y:S02]  /*0230*/  IADD3 R2, R2, 0xf, RZ ;  /* 0x0000000f02027810 */ /* 0x000fe40007ffe0ff */
[----:B------:R-:W-:-:S05]  /*0240*/  @P0 IADD3 R5, R5, 0x1, RZ ;  /* 0x0000000105050810 */ /* 0x000fca0007ffe0ff */
[----:B------:R-:W-:Y:S01]  /*0250*/  IMAD.MOV.U32 R4, RZ, RZ, R5 ;  /* 0x000000ffff047224 */ /* 0x000fe200078e0005 */
[----:B------:R-:W-:-:S03]  /*0260*/  SHF.R.S32.HI R5, RZ, 0x1f, R2 ;  /* 0x0000001fff057819 */ /* 0x000fc60000011402 */
[----:B------:R-:W-:Y:S01]  /*0270*/  @!P2 IMAD.MOV R4, RZ, RZ, -R4 ;  /* 0x000000ffff04a224 */ /* 0x000fe200078e0a04 */
[----:B------:R-:W-:Y:S02]  /*0280*/  @!P1 LOP3.LUT R4, RZ, R0, RZ, 0x33, !PT ;  /* 0x00000000ff049212 */ /* 0x000fe400078e33ff */
[----:B------:R-:W-:-:S03]  /*0290*/  LEA.HI R5, R5, R2, RZ, 0x4 ;  /* 0x0000000205057211 */ /* 0x000fc600078f20ff */
[----:B------:R-:W-:Y:S02]  /*02a0*/  IMAD.SHL.U32 R2, R4, 0x8, RZ ;  /* 0x0000000804027824 */ /* 0x000fe400078e00ff */
[----:B------:R-:W-:-:S03]  /*02b0*/  IMAD.MOV R4, RZ, RZ, -R4 ;  /* 0x000000ffff047224 */ /* 0x000fc600078e0a04 */
[----:B------:R-:W-:Y:S01]  /*02c0*/  LEA.HI.SX32 R5, R5, -R2, 0x1c ;  /* 0x8000000205057211 */ /* 0x000fe200078fe2ff */
[----:B------:R-:W-:Y:S02]  /*02d0*/  IMAD R11, R0, R4, R3 ;  /* 0x00000004000b7224 */ /* 0x000fe400078e0203 */
[----:B------:R-:W-:Y:S01]  /*02e0*/  IMAD.MOV.U32 R4, RZ, RZ, RZ ;  /* 0x000000ffff047224 */ /* 0x000fe200078e00ff */
[----:B------:R-:W-:-:S04]  /*02f0*/  IMNMX R8, R5, 0x8, PT ;  /* 0x0000000805087817 */ /* 0x000fc80003800200 */
[----:B------:R-:W-:-:S04]  /*0300*/  IABS R7, R8 ;  /* 0x0000000800077213 */ /* 0x000fc80000000000 */
[----:B------:R-:W0:Y:S08]  /*0310*/  I2F.RP R6, R7 ;  /* 0x0000000700067306 */ /* 0x000e300000209400 */
[----:B0-----:R-:W0:Y:S02]  /*0320*/  MUFU.RCP R6, R6 ;  /* 0x0000000600067308 */ /* 0x001e240000001000 */
[----:B0-----:R-:W-:-:S02]  /*0330*/  IADD3 R5, R6, 0xffffffe, RZ ;  /* 0x0ffffffe06057810 */ /* 0x001fc40007ffe0ff */
[----:B------:R-:W-:-:S04]  /*0340*/  LOP3.LUT R6, R12, 0xf, RZ, 0xc0, !PT ;  /* 0x0000000f0c067812 */ /* 0x000fc800078ec0ff */
[----:B------:R-:W0:Y:S02]  /*0350*/  F2I.FTZ.U32.TRUNC.NTZ R5, R5 ;  /* 0x0000000500057305 */ /* 0x000e24000021f000 */
[----:B0-----:R-:W-:-:S04]  /*0360*/  IMAD.MOV R9, RZ, RZ, -R5 ;  /* 0x000000ffff097224 */ /* 0x001fc800078e0a05 */
[----:B------:R-:W-:Y:S01]  /*0370*/  IMAD.MOV.U32 R0, RZ, RZ, R9 ;  /* 0x000000ffff007224 */ /* 0x000fe200078e0009 */
[----:B------:R-:W-:-:S03]  /*0380*/  IABS R9, R11 ;  /* 0x0000000b00097213 */ /* 0x000fc60000000000 */
[----:B------:R-:W-:Y:S01]  /*0390*/  IMAD R3, R0, R7, RZ ;  /* 0x0000000700037224 */ /* 0x000fe200078e02ff */
[----:B------:R-:W-:-:S03]  /*03a0*/  IABS R0, R8 ;  /* 0x0000000800007213 */ /* 0x000fc60000000000 */
[----:B------:R-:W-:-:S04]  /*03b0*/  IMAD.HI.U32 R4, R5, R3, R4 ;  /* 0x0000000305047227 */ /* 0x000fc800078e0004 */
[----:B------:R-:W-:Y:S02]  /*03c0*/  IMAD.MOV R0, RZ, RZ, -R0 ;  /* 0x000000ffff007224 */ /* 0x000fe400078e0a00 */
        /* <DEDUP_REMOVED lines=8> */
[----:B------:R-:W-:-:S07]  /*0450*/  ISETP.GE.AND P2, PT, R0, RZ, PT ;  /* 0x000000ff0000720c */ /* 0x000fce0003f46270 */
[----:B------:R-:W-:-:S05]  /*0460*/  @P0 IADD3 R4, R4, 0x1, RZ ;  /* 0x0000000104040810 */ /* 0x000fca0007ffe0ff */
[----:B------:R-:W-:Y:S02]  /*0470*/  IMAD.MOV.U32 R0, RZ, RZ, R4 ;  /* 0x000000ffff007224 */ /* 0x000fe400078e0004 */
[----:B------:R-:W-:Y:S02]  /*0480*/  IMAD.MOV.U32 R4, RZ, RZ, 0x7f ;  /* 0x0000007fff047424 */ /* 0x000fe400078e00ff */
[----:B------:R-:W-:Y:S01]  /*0490*/  @!P2 IMAD.MOV R0, RZ, RZ, -R0 ;  /* 0x000000ffff00a224 */ /* 0x000fe200078e0a00 */
[----:B------:R-:W-:Y:S02]  /*04a0*/  @!P1 LOP3.LUT R0, RZ, R8, RZ, 0x33, !PT ;  /* 0x00000008ff009212 */ /* 0x000fe400078e33ff */
[----:B------:R-:W-:-:S03]  /*04b0*/  IADD3 R4, R4, c[0x0][0x180], RZ ;  /* 0x0000600004047a10 */ /* 0x000fc60007ffe0ff */
[----:B------:R-:W-:Y:S01]  /*04c0*/  IMAD.MOV R3, RZ, RZ, -R0 ;  /* 0x000000ffff037224 */ /* 0x000fe200078e0a00 */
[----:B------:R-:W-:Y:S01]  /*04d0*/  ISETP.GT.AND P0, PT, R4, 0x7f, PT ;  /* 0x0000007f0400780c */ /* 0x000fe20003f04270 */
[----:B------:R-:W-:Y:S02]  /*04e0*/  IMAD.SHL.U32 R21, R0, 0x200, RZ ;  /* 0x0000020000157824 */ /* 0x000fe400078e00ff */
[----:B------:R-:W-:-:S04]  /*04f0*/  IMAD R3, R8, R3, R11 ;  /* 0x0000000308037224 */ /* 0x000fc800078e020b */
[----:B------:R-:W-:Y:S01]  /*0500*/  IMAD.IADD R3, R2, 0x1, R3 ;  /* 0x0000000102037824 */ /* 0x000fe200078e0203 */
[----:B------:R-:W-:-:S03]  /*0510*/  SHF.R.U32.HI R2, RZ, 0x4, R12 ;  /* 0x00000004ff027819 */ /* 0x000fc6000001160c */
[----:B------:R-:W-:Y:S01]  /*0520*/  IMAD R3, R3, 0x10, R6 ;  /* 0x0000001003037824 */ /* 0x000fe200078e0206 */
[----:B------:R-:W-:-:S04]  /*0530*/  SGXT.U32 R2, R2, 0x4 ;  /* 0x000000040202781a */ /* 0x000fc80000000000 */
[----:B------:R0:W-:Y:S01]  /*0540*/  STL [R1+0xa64], R3 ;  /* 0x000a640301007387 */ /* 0x0001e20000100800 */
[C---:B------:R-:W-:Y:S02]  /*0550*/  LOP3.LUT R6, R2.reuse, 0x20, RZ, 0xfc, !PT ;  /* 0x0000002002067812 */ /* 0x040fe400078efcff */
[C---:B------:R-:W-:Y:S01]  /*0560*/  LOP3.LUT R5, R2.reuse, 0x40, RZ, 0xfc, !PT ;  /* 0x0000004002057812 */ /* 0x040fe200078efcff */
[----:B------:R1:W-:Y:S01]  /*0570*/  STL [R1+0xa4c], R21 ;  /* 0x000a4c1501007387 */ /* 0x0003e20000100800 */
[C---:B0-----:R-:W-:Y:S02]  /*0580*/  LOP3.LUT R3, R2.reuse, 0x10, RZ, 0xfc, !PT ;  /* 0x0000001002037812 */ /* 0x041fe400078efcff */
[C---:B------:R-:W-:Y:S02]  /*0590*/  LOP3.LUT R3, R2.reuse, 0x50, RZ, 0xfc, !PT ;  /* 0x0000005002037812 */ /* 0x040fe400078efcff */
[----:B------:R-:W-:Y:S01]  /*05a0*/  LOP3.LUT R2, R2, 0x60, RZ, 0xfc, !PT ;  /* 0x0000006002027812 */ /* 0x000fe200078efcff */
[----:B------:R-:W-:Y:S05]  /*05b0*/  @P0 BRA `(.L_x_0) ;  /* 0x000000e000000947 */ /* 0x000fea0003800000 */
[C---:B-1----:R-:W-:Y:S01]  /*05c0*/  IMAD.SHL.U32 R0, R12.reuse, 0x20, RZ ;  /* 0x000000200c007824 */ /* 0x042fe200078e00ff */
[----:B------:R-:W-:Y:S01]  /*05d0*/  CS2R R16, SRZ ;  /* 0x0000000000107805 */ /* 0x000fe2000001ff00 */
[----:B------:R-:W-:Y:S01]  /*05e0*/  IMAD.SHL.U32 R2, R12, 0x10, RZ ;  /* 0x000000100c027824 */ /* 0x000fe200078e00ff */
[----:B------:R-:W-:Y:S01]  /*05f0*/  CS2R R18, SRZ ;  /* 0x0000000000127805 */ /* 0x000fe2000001ff00 */
[----:B------:R-:W-:Y:S01]  /*0600*/  CS2R R12, SRZ ;  /* 0x00000000000c7805 */ /* 0x000fe2000001ff00 */
[----:B------:R-:W-:Y:S01]  /*0610*/  LOP3.LUT R0, R0, 0x60, RZ, 0xc0, !PT ;  /* 0x0000006000007812 */ /* 0x000fe200078ec0ff */
[----:B------:R-:W-:Y:S01]  /*0620*/  CS2R R14, SRZ ;  /* 0x00000000000e7805 */ /* 0x000fe2000001ff00 */
[----:B------:R0:W-:Y:S01]  /*0630*/  STL [R1+0xa5c], R2 ;  /* 0x000a5c0201007387 */ /* 0x0001e20000100800 */
[----:B------:R-:W-:Y:S01]  /*0640*/  CS2R R8, SRZ ;  /* 0x0000000000087805 */ /* 0x000fe2000001ff00 */
[----:B------:R-:W-:Y:S01]  /*0650*/  CS2R R10, SRZ ;  /* 0x00000000000a7805 */ /* 0x000fe2000001ff00 */
[----:B------:R-:W-:Y:S01]  /*0660*/  CS2R R4, SRZ ;  /* 0x0000000000047805 */ /* 0x000fe2000001ff00 */
[----:B------:R0:W-:Y:S01]  /*0670*/  STL [R1+0xa60], R0 ;  /* 0x000a600001007387 */ /* 0x0001e20000100800 */
[----:B------:R-:W-:Y:S01]  /*0680*/  CS2R R6, SRZ ;  /* 0x0000000000067805 */ /* 0x000fe2000001ff00 */
[----:B------:R-:W-:Y:S05]  /*0690*/  BRA `(.L_x_1) ;  /* 0x0002e45000007947 */ /* 0x000fea0003800000 */
.L_x_0:
[----:B-1----:R-:W-:Y:S01]  /*06a0*/  IABS R27, c[0x0][0x17c] ;  /* 0x00005f00001b7a13 */ /* 0x002fe20000000000 */
[----:B------:R-:W-:Y:S01]  /*06b0*/  ULDC.64 UR6, c[0x0][0x188] ;  /* 0x0000620000067ab9 */ /* 0x000fe20000000a00 */
[----:B------:R-:W-:-:S02]  /*06c0*/  LEA.HI R5, R20, R21, RZ, 0x19 ;  /* 0x0000001514057211 */ /* 0x000fc400078fc8ff */
[----:B------:R-:W0:Y:S01]  /*06d0*/  I2F.RP R0, R27 ;  /* 0x0000001b00007306 */ /* 0x000e220000209400 */
[----:B------:R-:W-:Y:S02]  /*06e0*/  IABS R28, c[0x0][0x178] ;  /* 0x00005e00001c7a13 */ /* 0x000fe40000000000 */
[C---:B------:R-:W-:Y:S02]  /*06f0*/  IADD3 R7, R5.reuse, 0x1fe, RZ ;  /* 0x000001fe05077810 */ /* 0x040fe40007ffe0ff */
[----:B------:R-:W-:Y:S02]  /*0700*/  IADD3 R8, R5, 0x1fa, RZ ;  /* 0x000001fa05087810 */ /* 0x000fe40007ffe0ff */
[----:B------:R-:W-:Y:S02]  /*0710*/  IABS R14, R7 ;  /* 0x00000007000e7213 */ /* 0x000fe40000000000 */
[----:B------:R-:W-:Y:S02]  /*0720*/  IABS R11, R8 ;  /* 0x00000008000b7213 */ /* 0x000fe40000000000 */
[----:B------:R-:W-:-:S02]  /*0730*/  ISETP.GE.AND P3, PT, R7, RZ, PT ;  /* 0x000000ff0700720c */ /* 0x000fc40003f66270 */
[----:B------:R-:W-:Y:S01]  /*0740*/  IADD3 R7, R5, 0x1f6, RZ ;  /* 0x000001f605077810 */ /* 0x000fe20007ffe0ff */
[----:B0-----:R-:W0:Y:S02]  /*0750*/  MUFU.RCP R0, R0 ;  /* 0x0000000000007308 */ /* 0x001e240000001000 */
[----:B0-----:R-:W-:-:S06]  /*0760*/  IADD3 R2, R0, 0xffffffe, RZ ;  /* 0x0ffffffe00027810 */ /* 0x001fcc0007ffe0ff */
[----:B------:R0:W1:Y:S02]  /*0770*/  F2I.FTZ.U32.TRUNC.NTZ R3, R2 ;  /* 0x0000000200037305 */ /* 0x000064000021f000 */
[----:B0-----:R-:W-:Y:S02]  /*0780*/  IMAD.MOV.U32 R2, RZ, RZ, RZ ;  /* 0x000000ffff027224 */ /* 0x001fe400078e00ff */
[----:B-1----:R-:W-:-:S04]  /*0790*/  IMAD.MOV R6, RZ, RZ, -R3 ;  /* 0x000000ffff067224 */ /* 0x002fc800078e0a03 */
[----:B------:R-:W-:Y:S01]  /*07a0*/  IMAD R9, R6, R27, RZ ;  /* 0x0000001b06097224 */ /* 0x000fe200078e02ff */
[----:B------:R-:W-:-:S03]  /*07b0*/  IADD3 R6, R5, 0x1fc, RZ ;  /* 0x000001fc05067810 */ /* 0x000fc60007ffe0ff */
[----:B------:R-:W-:Y:S01]  /*07c0*/  IMAD.HI.U32 R0, R3, R9, R2 ;  /* 0x0000000903007227 */ /* 0x000fe200078e0002 */
[----:B------:R-:W-:Y:S02]  /*07d0*/  IABS R10, R6 ;  /* 0x00000006000a7213 */ /* 0x000fe40000000000 */
[----:B------:R-:W-:Y:S02]  /*07e0*/  SHF.R.S32.HI R9, RZ, 0x1f, R4 ;  /* 0x0000001fff097819 */ /* 0x000fe40000011404 */
[----:B------:R-:W-:Y:S01]  /*07f0*/  ISETP.GE.AND P4, PT, R6, RZ, PT ;  /* 0x000000ff0600720c */ /* 0x000fe20003f86270 */
[----:B------:R-:W-:Y:S01]  /*0800*/  IMAD.HI.U32 R2, R0, R14, RZ ;  /* 0x0000000e00027227 */ /* 0x000fe200078e00ff */
[----:B------:R-:W-:-:S03]  /*0810*/  IABS R6, R7 ;  /* 0x0000000700067213 */ /* 0x000fc60000000000 */
[----:B------:R-:W-:Y:S02]  /*0820*/  IMAD.MOV R3, RZ, RZ, -R2 ;  /* 0x000000ffff037224 */ /* 0x000fe400078e0a02 */
[----:B------:R-:W-:-:S04]  /*0830*/  IMAD.HI.U32 R2, R0, R10, RZ ;  /* 0x0000000a00027227 */ /* 0x000fc800078e00ff */
[----:B------:R-:W-:Y:S02]  /*0840*/  IMAD R14, R27, R3, R14 ;  /* 0x000000031b0e7224 */ /* 0x000fe400078e020e */
[----:B------:R-:W-:-:S03]  /*0850*/  IMAD.HI.U32 R3, R0, R11, RZ ;  /* 0x0000000b00037227 */ /* 0x000fc600078e00ff */
[----:B------:R-:W-:Y:S01]  /*0860*/  ISETP.GT.U32.AND P0, PT, R27, R14, PT ;  /* 0x0000000e1b00720c */ /* 0x000fe20003f04070 */
[----:B------:R-:W-:Y:S02]  /*0870*/  IMAD.MOV R2, RZ, RZ, -R2 ;  /* 0x000000ffff027224 */ /* 0x000fe400078e0a02 */
[----:B------:R-:W-:Y:S01]  /*0880*/  IMAD.MOV R12, RZ, RZ, -R3 ;  /* 0x000000ffff0c7224 */ /* 0x000fe200078e0a03 */
[----:B------:R-:W-:Y:S01]  /*0890*/  LEA.HI R3, R9, R4, RZ, 0x7 ;  /* 0x0000000409037211 */ /* 0x000fe200078f38ff */
[----:B------:R-:W-:Y:S01]  /*08a0*/  IMAD R10, R27, R2, R10 ;  /* 0x000000021b0a7224 */ /* 0x000fe200078e020a */
[----:B------:R-:W-:Y:S01]  /*08b0*/  IADD3 R4, R5, 0x1f4, RZ ;  /* 0x000001f405047810 */ /* 0x000fe20007ffe0ff */
[----:B------:R-:W-:Y:S01]  /*08c0*/  IMAD R11, R27, R12, R11 ;  /* 0x0000000c1b0b7224 */ /* 0x000fe200078e020b */
[----:B------:R-:W-:Y:S01]  /*08d0*/  IADD3 R9, R5, 0x1f0, RZ ;  /* 0x000001f005097810 */ /* 0x000fe20007ffe0ff */
[----:B------:R0:W-:Y:S01]  /*08e0*/  STL [R1+0xa48], R3 ;  /* 0x000a480301007387 */ /* 0x0001e20000100800 */
[----:B------:R-:W-:-:S02]  /*08f0*/  ISETP.GT.U32.AND P5, PT, R27, R10, PT ;  /* 0x0000000a1b00720c */ /* 0x000fc40003fa4070 */
[C---:B------:R-:W-:Y:S01]  /*0900*/  ISETP.GT.U32.AND P1, PT, R27.reuse, R11, PT ;  /* 0x0000000b1b00720c */ /* 0x040fe20003f24070 */
[--C-:B------:R-:W-:Y:S01]  /*0910*/  @!P0 IMAD.IADD R14, R14, 0x1, -R27.reuse ;  /* 0x000000010e0e8824 */ /* 0x100fe200078e0a1b */
[----:B------:R-:W-:Y:S02]  /*0920*/  ISETP.GE.AND P0, PT, R8, RZ, PT ;  /* 0x000000ff0800720c */ /* 0x000fe40003f06270 */
[----:B------:R-:W-:Y:S02]  /*0930*/  IABS R8, R4 ;  /* 0x0000000400087213 */ /* 0x000fe40000000000 */
[----:B------:R-:W-:Y:S02]  /*0940*/  ISETP.GT.U32.AND P6, PT, R27, R14, PT ;  /* 0x0000000e1b00720c */ /* 0x000fe40003fc4070 */
[----:B0-----:R-:W-:Y:S02]  /*0950*/  IADD3 R3, R5, 0x1f8, RZ ;  /* 0x000001f805037810 */ /* 0x001fe40007ffe0ff */
[----:B------:R-:W-:Y:S01]  /*0960*/  IABS R18, R9 ;  /* 0x0000000900127213 */ /* 0x000fe20000000000 */
[--C-:B------:R-:W-:Y:S01]  /*0970*/  @!P5 IMAD.IADD R10, R10, 0x1, -R27.reuse ;  /* 0x000000010a0ad824 */ /* 0x100fe200078e0a1b */
[----:B------:R-:W-:Y:S01]  /*0980*/  IABS R29, R3 ;  /* 0x00000003001d7213 */ /* 0x000fe20000000000 */
[----:B------:R-:W-:Y:S01]  /*0990*/  @!P1 IMAD.IADD R11, R11, 0x1, -R27 ;  /* 0x000000010b0b9824 */ /* 0x000fe200078e0a1b */
[----:B------:R-:W-:Y:S01]  /*09a0*/  ISETP.GE.AND P2, PT, R3, RZ, PT ;  /* 0x000000ff0300720c */ /* 0x000fe20003f46270 */
[----:B------:R-:W-:Y:S01]  /*09b0*/  IMAD.HI.U32 R3, R0, R6, RZ ;  /* 0x0000000600037227 */ /* 0x000fe200078e00ff */
[----:B------:R-:W-:-:S02]  /*09c0*/  ISETP.GT.U32.AND P5, PT, R27, R10, PT ;  /* 0x0000000a1b00720c */ /* 0x000fc40003fa4070 */
[----:B------:R-:W-:Y:S01]  /*09d0*/  ISETP.GE.AND P1, PT, R7, RZ, PT ;  /* 0x000000ff0700720c */ /* 0x000fe20003f26270 */
[----:B------:R-:W-:-:S04]  /*09e0*/  IMAD.HI.U32 R2, R0, R29, RZ ;  /* 0x0000001d00027227 */ /* 0x000fc800078e00ff */
[----:B------:R-:W-:Y:S01]  /*09f0*/  @!P6 IMAD.IADD R14, R14, 0x1, -R27 ;  /* 0x000000010e0ee824 */ /* 0x000fe200078e0a1b */
[C---:B------:R-:W-:Y:S01]  /*0a00*/  ISETP.GT.U32.AND P6, PT, R27.reuse, R11, PT ;  /* 0x0000000b1b00720c */ /* 0x040fe20003fc4070 */
[----:B------:R-:W-:Y:S02]  /*0a10*/  IMAD.MOV R2, RZ, RZ, -R2 ;  /* 0x000000ffff027224 */ /* 0x000fe400078e0a02 */
[----:B------:R-:W-:Y:S02]  /*0a20*/  IMAD.MOV R3, RZ, RZ, -R3 ;  /* 0x000000ffff037224 */ /* 0x000fe400078e0a03 */
[C---:B------:R-:W-:Y:S02]  /*0a30*/  IMAD R29, R27.reuse, R2, R29 ;  /* 0x000000021b1d7224 */ /* 0x040fe400078e021d */
[----:B------:R-:W-:Y:S01]  /*0a40*/  IMAD R6, R27, R3, R6 ;  /* 0x000000031b067224 */ /* 0x000fe200078e0206 */
[----:B------:R-:W-:Y:S01]  /*0a50*/  IADD3 R3, R5, 0x1ee, RZ ;  /* 0x000001ee05037810 */ /* 0x000fe20007ffe0ff */
[--C-:B------:R-:W-:Y:S01]  /*0a60*/  @!P5 IMAD.IADD R10, R10, 0x1, -R27.reuse ;  /* 0x000000010a0ad824 */ /* 0x100fe200078e0a1b */
[----:B------:R-:W-:Y:S01]  /*0a70*/  ISETP.GT.U32.AND P5, PT, R27, R29, PT ;  /* 0x0000001d1b00720c */ /* 0x000fe20003fa4070 */
[----:B------:R-:W-:Y:S01]  /*0a80*/  IMAD.MOV.U32 R7, RZ, RZ, R8 ;  /* 0x000000ffff077224 */ /* 0x000fe200078e0008 */
[----:B------:R-:W-:Y:S01]  /*0a90*/  IADD3 R8, R5, 0x1f2, RZ ;  /* 0x000001f205087810 */ /* 0x000fe20007ffe0ff */
[----:B------:R-:W-:Y:S01]  /*0aa0*/  @!P6 IMAD.IADD R11, R11, 0x1, -R27 ;  /* 0x000000010b0be824 */ /* 0x000fe200078e0a1b */
[----:B------:R-:W-:Y:S01]  /*0ab0*/  ISETP.GT.U32.AND P6, PT, R27, R6, PT ;  /* 0x000000061b00720c */ /* 0x000fe20003fc4070 */
[----:B------:R-:W-:Y:S01]  /*0ac0*/  IMAD.HI.U32 R2, R0, R7, RZ ;  /* 0x0000000700027227 */ /* 0x000fe200078e00ff */
[----:B------:R-:W-:-:S02]  /*0ad0*/  IABS R17, R8 ;  /* 0x0000000800117213 */ /* 0x000fc40000000000 */
[----:B------:R-:W-:Y:S01]  /*0ae0*/  IABS R15, R3 ;  /* 0x00000003000f7213 */ /* 0x000fe20000000000 */
[----:B------:R-:W-:Y:S02]  /*0af0*/  IMAD.MOV R2, RZ, RZ, -R2 ;  /* 0x000000ffff027224 */ /* 0x000fe400078e0a02 */
[----:B------:R-:W-:-:S04]  /*0b00*/  IMAD.HI.U32 R13, R0, R17, RZ ;  /* 0x00000011000d7227 */ /* 0x000fc800078e00ff */
[--C-:B------:R-:W-:Y:S02]  /*0b10*/  @!P5 IMAD.IADD R29, R29, 0x1, -R27.reuse ;  /* 0x000000011d1dd824 */ /* 0x100fe400078e0a1b */
[----:B------:R-:W-:Y:S02]  /*0b20*/  @!P6 IMAD.IADD R6, R6, 0x1, -R27 ;  /* 0x000000010606e824 */ /* 0x000fe400078e0a1b */
[C---:B------:R-:W-:Y:S01]  /*0b30*/  IMAD R7, R27.reuse, R2, R7 ;  /* 0x000000021b077224 */ /* 0x040fe200078e0207 */
[----:B------:R-:W-:Y:S01]  /*0b40*/  ISETP.GT.U32.AND P6, PT, R27, R29, PT ;  /* 0x0000001d1b00720c */ /* 0x000fe20003fc4070 */
[----:B------:R-:W-:Y:S01]  /*0b50*/  IMAD.MOV R13, RZ, RZ, -R13 ;  /* 0x000000ffff0d7224 */ /* 0x000fe200078e0a0d */
[----:B------:R-:W-:Y:S01]  /*0b60*/  IADD3 R2, R5, 0x1ec, RZ ;  /* 0x000001ec05027810 */ /* 0x000fe20007ffe0ff */
[----:B------:R-:W-:Y:S01]  /*0b70*/  IMAD.MOV.U32 R16, RZ, RZ, R14 ;  /* 0x000000ffff107224 */ /* 0x000fe200078e000e */
[C---:B------:R-:W-:Y:S01]  /*0b80*/  ISETP.GT.U32.AND P5, PT, R27.reuse, R7, PT ;  /* 0x000000071b00720c */ /* 0x040fe20003fa4070 */
[----:B------:R-:W-:Y:S01]  /*0b90*/  IMAD R17, R27, R13, R17 ;  /* 0x0000000d1b117224 */ /* 0x000fe200078e0211 */
[----:B------:R-:W-:Y:S01]  /*0ba0*/  IADD3 R13, R5, 0x1ea, RZ ;  /* 0x000001ea050d7810 */ /* 0x000fe20007ffe0ff */
[----:B------:R-:W-:-:S02]  /*0bb0*/  IMAD.MOV.U32 R14, RZ, RZ, R10 ;  /* 0x000000ffff0e7224 */ /* 0x000fc400078e000a */
[----:B------:R-:W-:-:S04]  /*0bc0*/  IMAD.HI.U32 R10, R0, R15, RZ ;  /* 0x0000000f000a7227 */ /* 0x000fc800078e00ff */
[--C-:B------:R-:W-:Y:S01]  /*0bd0*/  @!P6 IMAD.IADD R29, R29, 0x1, -R27.reuse ;  /* 0x000000011d1de824 */ /* 0x100fe200078e0a1b */
[----:B------:R-:W-:Y:S01]  /*0be0*/  ISETP.GT.U32.AND P6, PT, R27, R17, PT ;  /* 0x000000111b00720c */ /* 0x000fe20003fc4070 */
[----:B------:R-:W-:Y:S02]  /*0bf0*/  IMAD.MOV R10, RZ, RZ, -R10 ;  /* 0x000000ffff0a7224 */ /* 0x000fe400078e0a0a */
[----:B------:R-:W-:Y:S02]  /*0c00*/  @!P5 IMAD.IADD R7, R7, 0x1, -R27 ;  /* 0x000000010707d824 */ /* 0x000fe400078e0a1b */
[----:B------:R-:W-:-:S03]  /*0c10*/  IMAD.HI.U32 R12, R0, R18, RZ ;  /* 0x00000012000c7227 */ /* 0x000fc600078e00ff */
[C---:B------:R-:W-:Y:S01]  /*0c20*/  ISETP.GT.U32.AND P5, PT, R27.reuse, R7, PT ;  /* 0x000000071b00720c */ /* 0x040fe20003fa4070 */
[----:B------:R-:W-:Y:S01]  /*0c30*/  @!P4 IMAD.MOV R14, RZ, RZ, -R14 ;  /* 0x000000ffff0ec224 */ /* 0x000fe200078e0a0e */
[C---:B------:R-:W-:Y:S01]  /*0c40*/  ISETP.GT.U32.AND P4, PT, R27.reuse, R6, PT ;  /* 0x000000061b00720c */ /* 0x040fe20003f84070 */
[----:B------:R-:W-:Y:S01]  /*0c50*/  IMAD R15, R27, R10, R15 ;  /* 0x0000000a1b0f7224 */ /* 0x000fe200078e020f */
[----:B------:R-:W-:Y:S01]  /*0c60*/  IADD3 R10, R5, 0x1e8, RZ ;  /* 0x000001e8050a7810 */ /* 0x000fe20007ffe0ff */
[----:B------:R-:W-:Y:S01]  /*0c70*/  @!P3 IMAD.MOV R16, RZ, RZ, -R16 ;  /* 0x000000ffff10b224 */ /* 0x000fe200078e0a10 */
[----:B------:R-:W-:Y:S01]  /*0c80*/  ISETP.GE.AND P3, PT, R4, RZ, PT ;  /* 0x000000ff0400720c */ /* 0x000fe20003f66270 */
[----:B------:R-:W-:Y:S01]  /*0c90*/  IMAD.MOV R12, RZ, RZ, -R12 ;  /* 0x000000ffff0c7224 */ /* 0x000fe200078e0a0c */
[----:B------:R-:W-:Y:S01]  /*0ca0*/  IABS R4, R2 ;  /* 0x0000000200047213 */ /* 0x000fe20000000000 */
[----:B------:R-:W-:Y:S01]  /*0cb0*/  @!P6 IMAD.IADD R17, R17, 0x1, -R27 ;  /* 0x000000011111e824 */ /* 0x000fe200078e0a1b */
[C---:B------:R-:W-:Y:S01]  /*0cc0*/  ISETP.GT.U32.AND P6, PT, R27.reuse, R15, PT ;  /* 0x0000000f1b00720c */ /* 0x040fe20003fc4070 */
[----:B------:R-:W-:Y:S01]  /*0cd0*/  IMAD R18, R27, R12, R18 ;  /* 0x0000000c1b127224 */ /* 0x000fe200078e0212 */
[----:B------:R0:W-:Y:S01]  /*0ce0*/  STL [R1+0x5c], R16 ;  /* 0x00005c1001007387 */ /* 0x0001e20000100800 */
[----:B------:R-:W-:-:S02]  /*0cf0*/  IMAD.MOV.U32 R12, RZ, RZ, R11 ;  /* 0x000000ffff0c7224 */ /* 0x000fc400078e000b */
[----:B------:R-:W-:Y:S01]  /*0d00*/  IMAD.HI.U32 R11, R0, R4, RZ ;  /* 0x00000004000b7227 */ /* 0x000fe200078e00ff */
[----:B------:R1:W-:Y:S03]  /*0d10*/  STL [R1+0x44], R14 ;  /* 0x0000440e01007387 */ /* 0x0003e60000100800 */
[----:B------:R-:W-:Y:S02]  /*0d20*/  IMAD.MOV R11, RZ, RZ, -R11 ;  /* 0x000000ffff0b7224 */ /* 0x000fe400078e0a0b */
[----:B------:R-:W-:Y:S01]  /*0d30*/  @!P4 IMAD.IADD R6, R6, 0x1, -R27 ;  /* 0x000000010606c824 */ /* 0x000fe200078e0a1b */
[----:B------:R-:W-:Y:S01]  /*0d40*/  ISETP.GE.AND P4, PT, R9, RZ, PT ;  /* 0x000000ff0900720c */ /* 0x000fe20003f86270 */
[----:B------:R-:W-:Y:S01]  /*0d50*/  @!P2 IMAD.MOV R29, RZ, RZ, -R29 ;  /* 0x000000ffff1da224 */ /* 0x000fe200078e0a1d */
[----:B------:R-:W-:Y:S01]  /*0d60*/  ISETP.GT.U32.AND P2, PT, R27, R18, PT ;  /* 0x000000121b00720c */ /* 0x000fe20003f44070 */
[--C-:B------:R-:W-:Y:S01]  /*0d70*/  @!P5 IMAD.IADD R7, R7, 0x1, -R27.reuse ;  /* 0x000000010707d824 */ /* 0x100fe200078e0a1b */
[----:B------:R-:W-:Y:S01]  /*0d80*/  ISETP.GE.AND P5, PT, R3, RZ, PT ;  /* 0x000000ff0300720c */ /* 0x000fe20003fa6270 */
[C---:B------:R-:W-:Y:S01]  /*0d90*/  IMAD R3, R27.reuse, R11, R4 ;  /* 0x0000000b1b037224 */ /* 0x040fe200078e0204 */
[----:B------:R-:W-:Y:S01]  /*0da0*/  IABS R4, R13 ;  /* 0x0000000d00047213 */ /* 0x000fe20000000000 */
[----:B------:R-:W-:Y:S01]  /*0db0*/  @!P1 IMAD.MOV R6, RZ, RZ, -R6 ;  /* 0x000000ffff069224 */ /* 0x000fe200078e0a06 */
[----:B------:R-:W-:Y:S01]  /*0dc0*/  ISETP.GT.U32.AND P1, PT, R27, R17, PT ;  /* 0x000000111b00720c */ /* 0x000fe20003f24070 */
[----:B------:R-:W-:Y:S01]  /*0dd0*/  @!P6 IMAD.IADD R15, R15, 0x1, -R27 ;  /* 0x000000010f0fe824 */ /* 0x000fe200078e0a1b */
[----:B0-----:R-:W-:Y:S01]  /*0de0*/  IABS R16, R10 ;  /* 0x0000000a00107213 */ /* 0x001fe20000000000 */
[----:B------:R-:W-:-:S03]  /*0df0*/  IMAD.HI.U32 R9, R0, R4, RZ ;  /* 0x0000000400097227 */ /* 0x000fc600078e00ff */
[C---:B------:R-:W-:Y:S01]  /*0e00*/  ISETP.GT.U32.AND P6, PT, R27.reuse, R15, PT ;  /* 0x0000000f1b00720c */ /* 0x040fe20003fc4070 */
[----:B------:R-:W-:Y:S02]  /*0e10*/  IMAD.MOV R9, RZ, RZ, -R9 ;  /* 0x000000ffff097224 */ /* 0x000fe400078e0a09 */
[--C-:B------:R-:W-:Y:S02]  /*0e20*/  @!P2 IMAD.IADD R18, R18, 0x1, -R27.reuse ;  /* 0x000000011212a824 */ /* 0x100fe400078e0a1b */
[----:B------:R-:W-:Y:S02]  /*0e30*/  IMAD R4, R27, R9, R4 ;  /* 0x000000091b047224 */ /* 0x000fe400078e0204 */
[----:B------:R-:W-:Y:S01]  /*0e40*/  @!P1 IMAD.IADD R17, R17, 0x1, -R27 ;  /* 0x0000000111119824 */ /* 0x000fe200078e0a1b */
[C---:B------:R-:W-:Y:S01]  /*0e50*/  ISETP.GT.U32.AND P1, PT, R27.reuse, R3, PT ;  /* 0x000000031b00720c */ /* 0x040fe20003f24070 */
[----:B------:R-:W-:Y:S01]  /*0e60*/  @!P0 IMAD.MOV R12, RZ, RZ, -R12 ;  /* 0x000000ffff0c8224 */ /* 0x000fe200078e0a0c */
[----:B------:R-:W-:Y:S01]  /*0e70*/  ISETP.GT.U32.AND P2, PT, R27, R18, PT ;  /* 0x000000121b00720c */ /* 0x000fe20003f44070 */
[----:B------:R-:W-:Y:S01]  /*0e80*/  IMAD.HI.U32 R19, R0, R16, RZ ;  /* 0x0000001000137227 */ /* 0x000fe200078e00ff */
[----:B------:R-:W-:-:S02]  /*0e90*/  ISETP.GE.AND P0, PT, R8, RZ, PT ;  /* 0x000000ff0800720c */ /* 0x000fc40003f06270 */
[----:B------:R-:W-:Y:S01]  /*0ea0*/  IADD3 R8, R5, 0x1e6, RZ ;  /* 0x000001e605087810 */ /* 0x000fe20007ffe0ff */
[----:B------:R-:W-:Y:S01]  /*0eb0*/  @!P6 IMAD.IADD R15, R15, 0x1, -R27 ;  /* 0x000000010f0fe824 */ /* 0x000fe200078e0a1b */
[----:B------:R-:W-:Y:S01]  /*0ec0*/  ISETP.GT.U32.AND P6, PT, R27, R4, PT ;  /* 0x000000041b00720c */ /* 0x000fe20003fc4070 */
[----:B------:R0:W-:Y:S01]  /*0ed0*/  STL [R1], R12 ;  /* 0x0000000c01007387 */ /* 0x0001e20000100800 */
[----:B-1----:R-:W-:Y:S01]  /*0ee0*/  IABS R14, R8 ;  /* 0x00000008000e7213 */ /* 0x002fe20000000000 */
[----:B------:R-:W-:Y:S02]  /*0ef0*/  @!P3 IMAD.MOV R7, RZ, RZ, -R7 ;  /* 0x000000ffff07b224 */ /* 0x000fe400078e0a07 */
[--C-:B------:R-:W-:Y:S01]  /*0f00*/  @!P1 IMAD.IADD R3, R3, 0x1, -R27.reuse ;  /* 0x0000000103039824 */ /* 0x100fe200078e0a1b */
[----:B------:R-:W-:Y:S01]  /*0f10*/  STL [R1+0xbc0], R29 ;  /* 0x000bc01d01007387 */ /* 0x000fe20000100800 */
[----:B------:R-:W-:Y:S01]  /*0f20*/  @!P2 IMAD.IADD R18, R18, 0x1, -R27 ;  /* 0x000000011212a824 */ /* 0x000fe200078e0a1b */
[----:B------:R-:W-:Y:S01]  /*0f30*/  ISETP.GE.AND P2, PT, R2, RZ, PT ;  /* 0x000000ff0200720c */ /* 0x000fe20003f46270 */
[----:B------:R-:W-:Y:S01]  /*0f40*/  IMAD.HI.U32 R2, R0, R14, RZ ;  /* 0x0000000e00027227 */ /* 0x000fe200078e00ff */
[----:B------:R-:W-:Y:S01]  /*0f50*/  STL [R1+0xbc4], R6 ;  /* 0x000bc40601007387 */ /* 0x000fe20000100800 */
[----:B0-----:R-:W-:-:S02]  /*0f60*/  IADD3 R12, R5, 0x1e4, RZ ;  /* 0x000001e4050c7810 */ /* 0x001fc40007ffe0ff */
[----:B------:R-:W-:Y:S01]  /*0f70*/  @!P6 IMAD.IADD R4, R4, 0x1, -R27 ;  /* 0x000000010404e824 */ /* 0x000fe200078e0a1b */
[C---:B------:R-:W-:Y:S01]  /*0f80*/  ISETP.GT.U32.AND P6, PT, R27.reuse, R3, PT ;  /* 0x000000031b00720c */ /* 0x040fe20003fc4070 */
[----:B------:R-:W-:Y:S01]  /*0f90*/  IMAD.MOV R19, RZ, RZ, -R19 ;  /* 0x000000ffff137224 */ /* 0x000fe200078e0a13 */
[----:B------:R-:W-:Y:S01]  /*0fa0*/  IABS R11, R12 ;  /* 0x0000000c000b7213 */ /* 0x000fe20000000000 */
[----:B------:R-:W-:Y:S01]  /*0fb0*/  IMAD.MOV R2, RZ, RZ, -R2 ;  /* 0x000000ffff027224 */ /* 0x000fe200078e0a02 */
[----:B------:R0:W-:Y:S01]  /*0fc0*/  STL [R1+0xbc8], R7 ;  /* 0x000bc80701007387 */ /* 0x0001e20000100800 */
[----:B------:R-:W-:Y:S01]  /*0fd0*/  IMAD R16, R27, R19, R16 ;  /* 0x000000131b107224 */ /* 0x000fe200078e0210 */
[----:B------:R-:W-:Y:S01]  /*0fe0*/  ISETP.GE.AND P1, PT, R13, RZ, PT ;  /* 0x000000ff0d00720c */ /* 0x000fe20003f26270 */
[----:B------:R-:W-:Y:S01]  /*0ff0*/  IMAD.HI.U32 R9, R0, R11, RZ ;  /* 0x0000000b00097227 */ /* 0x000fe200078e00ff */
[----:B------:R-:W-:Y:S02]  /*1000*/  IADD3 R19, R5, 0x1c4, RZ ;  /* 0x000001c405137810 */ /* 0x000fe40007ffe0ff */
[----:B------:R-:W-:Y:S01]  /*1010*/  ISETP.GT.U32.AND P3, PT, R27, R16, PT ;  /* 0x000000101b00720c */ /* 0x000fe20003f64070 */
[----:B------:R-:W-:-:S02]  /*1020*/  IMAD.MOV.U32 R20, RZ, RZ, R17 ;  /* 0x000000ffff147224 */ /* 0x000fc400078e0011 */
[----:B------:R-:W-:Y:S02]  /*1030*/  IMAD.MOV R9, RZ, RZ, -R9 ;  /* 0x000000ffff097224 */ /* 0x000fe400078e0a09 */
[----:B------:R-:W-:Y:S01]  /*1040*/  IMAD R14, R27, R2, R14 ;  /* 0x000000021b0e7224 */ /* 0x000fe200078e020e */
[C---:B------:R-:W-:Y:S01]  /*1050*/  IADD3 R2, R5.reuse, 0x1e2, RZ ;  /* 0x000001e205027810 */ /* 0x040fe20007ffe0ff */
[----:B0-----:R-:W-:Y:S01]  /*1060*/  IMAD.MOV.U32 R7, RZ, RZ, R18 ;  /* 0x000000ffff077224 */ /* 0x001fe200078e0012 */
[----:B------:R-:W-:Y:S01]  /*1070*/  IADD3 R18, R5, 0x1c6, RZ ;  /* 0x000001c605127810 */ /* 0x000fe20007ffe0ff */
[----:B------:R-:W-:Y:S01]  /*1080*/  IMAD.MOV.U32 R6, RZ, RZ, R15 ;  /* 0x000000ffff067224 */ /* 0x000fe200078e000f */
[----:B------:R-:W-:Y:S01]  /*1090*/  IABS R13, R2 ;  /* 0x00000002000d7213 */ /* 0x000fe20000000000 */
[----:B------:R-:W-:Y:S01]  /*10a0*/  @!P0 IMAD.MOV R20, RZ, RZ, -R20 ;  /* 0x000000ffff148224 */ /* 0x000fe200078e0a14 */
[C---:B------:R-:W-:Y:S01]  /*10b0*/  ISETP.GT.U32.AND P0, PT, R27.reuse, R4, PT ;  /* 0x000000041b00720c */ /* 0x040fe20003f04070 */
[----:B------:R-:W-:Y:S01]  /*10c0*/  IMAD R11, R27, R9, R11 ;  /* 0x000000091b0b7224 */ /* 0x000fe200078e020b */
[----:B------:R-:W-:Y:S01]  /*10d0*/  IADD3 R9, R5, 0x1e0, RZ ;  /* 0x000001e005097810 */ /* 0x000fe20007ffe0ff */
[----:B------:R-:W-:Y:S01]  /*10e0*/  @!P4 IMAD.MOV R7, RZ, RZ, -R7 ;  /* 0x000000ffff07c224 */ /* 0x000fe200078e0a07 */
[----:B------:R-:W-:Y:S01]  /*10f0*/  ISETP.GT.U32.AND P4, PT, R27, R14, PT ;  /* 0x0000000e1b00720c */ /* 0x000fe20003f84070 */
[----:B------:R-:W-:Y:S01]  /*1100*/  @!P5 IMAD.MOV R6, RZ, RZ, -R6 ;  /* 0x000000ffff06d224 */ /* 0x000fe200078e0a06 */
[----:B------:R-:W-:Y:S01]  /*1110*/  STL [R1+0x38c], R20 ;  /* 0x00038c1401007387 */ /* 0x000fe20000100800 */
[----:B------:R-:W-:Y:S01]  /*1120*/  @!P6 IMAD.IADD R3, R3, 0x1, -R27 ;  /* 0x000000010303e824 */ /* 0x000fe200078e0a1b */
[----:B------:R-:W-:Y:S01]  /*1130*/  ISETP.GT.U32.AND P6, PT, R27, R11, PT ;  /* 0x0000000b1b00720c */ /* 0x000fe20003fc4070 */
[----:B------:R-:W-:Y:S01]  /*1140*/  IMAD.HI.U32 R15, R0, R13, RZ ;  /* 0x0000000d000f7227 */ /* 0x000fe200078e00ff */
[----:B------:R-:W-:Y:S01]  /*1150*/  STL [R1+0x390], R7 ;  /* 0x0003900701007387 */ /* 0x000fe20000100800 */
[----:B------:R-:W-:-:S02]  /*1160*/  IABS R17, R9 ;  /* 0x0000000900117213 */ /* 0x000fc40000000000 */
[----:B------:R-:W-:Y:S01]  /*1170*/  IMAD.MOV R15, RZ, RZ, -R15 ;  /* 0x000000ffff0f7224 */ /* 0x000fe200078e0a0f */
[----:B------:R0:W-:Y:S01]  /*1180*/  STL [R1+0x394], R6 ;  /* 0x0003940601007387 */ /* 0x0001e20000100800 */
[--C-:B------:R-:W-:Y:S01]  /*1190*/  @!P0 IMAD.IADD R4, R4, 0x1, -R27.reuse ;  /* 0x0000000104048824 */ /* 0x100fe200078e0a1b */
[----:B------:R-:W-:Y:S01]  /*11a0*/  ISETP.GE.AND P5, PT, R10, RZ, PT ;  /* 0x000000ff0a00720c */ /* 0x000fe20003fa6270 */
[--C-:B------:R-:W-:Y:S01]  /*11b0*/  @!P3 IMAD.IADD R16, R16, 0x1, -R27.reuse ;  /* 0x000000011010b824 */ /* 0x100fe200078e0a1b */
[----:B------:R-:W-:Y:S01]  /*11c0*/  ISETP.GE.AND P0, PT, R8, RZ, PT ;  /* 0x000000ff0800720c */ /* 0x000fe20003f06270 */
[----:B------:R-:W-:Y:S01]  /*11d0*/  @!P4 IMAD.IADD R14, R14, 0x1, -R27 ;  /* 0x000000010e0ec824 */ /* 0x000fe200078e0a1b */
[----:B------:R-:W-:Y:S01]  /*11e0*/  ISETP.GE.AND P3, PT, R12, RZ, PT ;  /* 0x000000ff0c00720c */ /* 0x000fe20003f66270 */
[----:B------:R-:W-:Y:S01]  /*11f0*/  IMAD.MOV.U32 R10, RZ, RZ, R17 ;  /* 0x000000ffff0a7224 */ /* 0x000fe200078e0011 */
[C---:B------:R-:W-:Y:S01]  /*1200*/  ISETP.GT.U32.AND P4, PT, R27.reuse, R16, PT ;  /* 0x000000101b00720c */ /* 0x040fe20003f84070 */
[----:B------:R-:W-:-:S02]  /*1210*/  IMAD R13, R27, R15, R13 ;  /* 0x0000000f1b0d7224 */ /* 0x000fc400078e020d */
[----:B0-----:R-:W-:Y:S01]  /*1220*/  IMAD.MOV.U32 R6, RZ, RZ, R3 ;  /* 0x000000ffff067224 */ /* 0x001fe200078e0003 */
[----:B------:R-:W-:Y:S01]  /*1230*/  IADD3 R3, R5, 0x1de, RZ ;  /* 0x000001de05037810 */ /* 0x000fe20007ffe0ff */
[----:B------:R-:W-:Y:S01]  /*1240*/  @!P6 IMAD.IADD R11, R11, 0x1, -R27 ;  /* 0x000000010b0be824 */ /* 0x000fe200078e0a1b */
[C---:B------:R-:W-:Y:S01]  /*1250*/  ISETP.GT.U32.AND P6, PT, R27.reuse, R14, PT ;  /* 0x0000000e1b00720c */ /* 0x040fe20003fc4070 */
[----:B------:R-:W-:Y:S02]  /*1260*/  @!P2 IMAD.MOV R6, RZ, RZ, -R6 ;  /* 0x000000ffff06a224 */ /* 0x000fe400078e0a06 */
[----:B------:R-:W-:Y:S01]  /*1270*/  IMAD.HI.U32 R8, R0, R10, RZ ;  /* 0x0000000a00087227 */ /* 0x000fe200078e00ff */
[----:B------:R-:W-:Y:S02]  /*1280*/  ISETP.GT.U32.AND P2, PT, R27, R11, PT ;  /* 0x0000000b1b00720c */ /* 0x000fe40003f44070 */
[----:B------:R0:W-:Y:S01]  /*1290*/  STL [R1+0x3a0], R6 ;  /* 0x0003a00601007387 */ /* 0x0001e20000100800 */
[----:B------:R-:W-:-:S02]  /*12a0*/  IMAD.MOV R8, RZ, RZ, -R8 ;  /* 0x000000ffff087224 */ /* 0x000fc400078e0a08 */
[--C-:B------:R-:W-:Y:S01]  /*12b0*/  @!P4 IMAD.IADD R16, R16, 0x1, -R27.reuse ;  /* 0x000000011010c824 */ /* 0x100fe200078e0a1b */
[----:B------:R-:W-:Y:S01]  /*12c0*/  ISETP.GE.AND P4, PT, R2, RZ, PT ;  /* 0x000000ff0200720c */ /* 0x000fe20003f86270 */
[----:B------:R-:W-:Y:S01]  /*12d0*/  IMAD R10, R27, R8, R10 ;  /* 0x000000081b0a7224 */ /* 0x000fe200078e020a */
[----:B------:R-:W-:Y:S01]  /*12e0*/  IADD3 R8, R5, 0x1dc, RZ ;  /* 0x000001dc05087810 */ /* 0x000fe20007ffe0ff */
[--C-:B------:R-:W-:Y:S02]  /*12f0*/  @!P6 IMAD.IADD R14, R14, 0x1, -R27.reuse ;  /* 0x000000010e0ee824 */ /* 0x100fe400078e0a1b */
[----:B0-----:R-:W-:Y:S01]  /*1300*/  IMAD.MOV.U32 R6, RZ, RZ, R4 ;  /* 0x000000ffff067224 */ /* 0x001fe200078e0004 */
[----:B------:R-:W-:Y:S01]  /*1310*/  IABS R4, R3 ;  /* 0x0000000300047213 */ /* 0x000fe20000000000 */
[----:B------:R-:W-:Y:S01]  /*1320*/  @!P2 IMAD.IADD R11, R11, 0x1, -R27 ;  /* 0x000000010b0ba824 */ /* 0x000fe200078e0a1b */
[C---:B------:R-:W-:Y:S01]  /*1330*/  ISETP.GT.U32.AND P6, PT, R27.reuse, R10, PT ;  /* 0x0000000a1b00720c */ /* 0x040fe20003fc4070 */
[----:B------:R-:W-:Y:S01]  /*1340*/  @!P1 IMAD.MOV R6, RZ, RZ, -R6 ;  /* 0x000000ffff069224 */ /* 0x000fe200078e0a06 */
[----:B------:R-:W-:Y:S01]  /*1350*/  ISETP.GT.U32.AND P1, PT, R27, R13, PT ;  /* 0x0000000d1b00720c */ /* 0x000fe20003f24070 */
[----:B------:R-:W-:Y:S01]  /*1360*/  IMAD.HI.U32 R15, R0, R4, RZ ;  /* 0x00000004000f7227 */ /* 0x000fe200078e00ff */
[----:B------:R-:W-:-:S02]  /*1370*/  ISETP.GE.AND P2, PT, R9, RZ, PT ;  /* 0x000000ff0900720c */ /* 0x000fc40003f46270 */
[----:B------:R0:W-:Y:S01]  /*1380*/  STL [R1+0x3a8], R6 ;  /* 0x0003a80601007387 */ /* 0x0001e20000100800 */
[----:B------:R-:W-:Y:S01]  /*1390*/  IMAD.MOV R15, RZ, RZ, -R15 ;  /* 0x000000ffff0f7224 */ /* 0x000fe200078e0a0f */
[----:B------:R-:W-:Y:S01]  /*13a0*/  IADD3 R9, R5, 0x1da, RZ ;  /* 0x000001da05097810 */ /* 0x000fe20007ffe0ff */
[----:B------:R-:W-:Y:S01]  /*13b0*/  IMAD.MOV.U32 R7, RZ, RZ, R14 ;  /* 0x000000ffff077224 */ /* 0x000fe200078e000e */
[----:B------:R-:W-:Y:S01]  /*13c0*/  IABS R2, R8 ;  /* 0x0000000800027213 */ /* 0x000fe20000000000 */
[----:B------:R-:W-:Y:S02]  /*13d0*/  IMAD R4, R27, R15, R4 ;  /* 0x0000000f1b047224 */ /* 0x000fe400078e0204 */
[----:B------:R-:W-:Y:S02]  /*13e0*/  @!P0 IMAD.MOV R7, RZ, RZ, -R7 ;  /* 0x000000ffff078224 */ /* 0x000fe400078e0a07 */
[--C-:B------:R-:W-:Y:S01]  /*13f0*/  @!P1 IMAD.IADD R13, R13, 0x1, -R27.reuse ;  /* 0x000000010d0d9824 */ /* 0x100fe200078e0a1b */
[----:B------:R-:W-:Y:S01]  /*1400*/  ISETP.GE.AND P1, PT, R3, RZ, PT ;  /* 0x000000ff0300720c */ /* 0x000fe20003f26270 */
[----:B0-----:R-:W-:Y:S01]  /*1410*/  IMAD.MOV.U32 R6, RZ, RZ, R16 ;  /* 0x000000ffff067224 */ /* 0x001fe200078e0010 */
[----:B------:R-:W-:Y:S01]  /*1420*/  IABS R3, R9 ;  /* 0x0000000900037213 */ /* 0x000fe20000000000 */
[----:B------:R-:W-:Y:S01]  /*1430*/  @!P6 IMAD.IADD R10, R10, 0x1, -R27 ;  /* 0x000000010a0ae824 */ /* 0x000fe200078e0a1b */
[C---:B------:R-:W-:Y:S01]  /*1440*/  ISETP.GT.U32.AND P0, PT, R27.reuse, R4, PT ;  /* 0x000000041b00720c */ /* 0x040fe20003f04070 */
[----:B------:R-:W-:Y:S01]  /*1450*/  @!P5 IMAD.MOV R6, RZ, RZ, -R6 ;  /* 0x000000ffff06d224 */ /* 0x000fe200078e0a06 */
[C---:B------:R-:W-:Y:S01]  /*1460*/  ISETP.GT.U32.AND P5, PT, R27.reuse, R13, PT ;  /* 0x0000000d1b00720c */ /* 0x040fe20003fa4070 */
[----:B------:R-:W-:Y:S01]  /*1470*/  IMAD.HI.U32 R12, R0, R2, RZ ;  /* 0x00000002000c7227 */ /* 0x000fe200078e00ff */
[----:B------:R-:W-:-:S02]  /*1480*/  ISETP.GT.U32.AND P6, PT, R27, R10, PT ;  /* 0x0000000a1b00720c */ /* 0x000fc40003fc4070 */
[----:B------:R0:W-:Y:S01]  /*1490*/  STL [R1+0x3ac], R6 ;  /* 0x0003ac0601007387 */ /* 0x0001e20000100800 */
[----:B------:R-:W-:-:S03]  /*14a0*/  IMAD.MOV R12, RZ, RZ, -R12 ;  /* 0x000000ffff0c7224 */ /* 0x000fc600078e0a0c */
[----:B------:R1:W-:Y:S01]  /*14b0*/  STL [R1+0x3b0], R7 ;  /* 0x0003b00701007387 */ /* 0x0003e20000100800 */
[----:B------:R-:W-:Y:S01]  /*14c0*/  IMAD R2, R27, R12, R2 ;  /* 0x0000000c1b027224 */ /* 0x000fe200078e0202 */
[----:B------:R-:W-:Y:S01]  /*14d0*/  IADD3 R12, R5, 0x1d6, RZ ;  /* 0x000001d6050c7810 */ /* 0x000fe20007ffe0ff */
[--C-:B------:R-:W-:Y:S02]  /*14e0*/  @!P0 IMAD.IADD R4, R4, 0x1, -R27.reuse ;  /* 0x0000000104048824 */ /* 0x100fe400078e0a1b */
[----:B------:R-:W-:Y:S01]  /*14f0*/  @!P5 IMAD.IADD R13, R13, 0x1, -R27 ;  /* 0x000000010d0dd824 */ /* 0x000fe200078e0a1b */
[C---:B------:R-:W-:Y:S01]  /*1500*/  ISETP.GT.U32.AND P5, PT, R27.reuse, R2, PT ;  /* 0x000000021b00720c */ /* 0x040fe20003fa4070 */
[----:B0-----:R-:W-:Y:S01]  /*1510*/  IMAD.MOV.U32 R6, RZ, RZ, R11 ;  /* 0x000000ffff067224 */ /* 0x001fe200078e000b */
[----:B------:R-:W-:Y:S01]  /*1520*/  ISETP.GT.U32.AND P0, PT, R27, R4, PT ;  /* 0x000000041b00720c */ /* 0x000fe20003f04070 */
[----:B------:R-:W-:Y:S01]  /*1530*/  IMAD.HI.U32 R11, R0, R3, RZ ;  /* 0x00000003000b7227 */ /* 0x000fe200078e00ff */
[----:B------:R-:W-:-:S03]  /*1540*/  IABS R20, R12 ;  /* 0x0000000c00147213 */ /* 0x000fc60000000000 */
[----:B------:R-:W-:Y:S01]  /*1550*/  @!P3 IMAD.MOV R6, RZ, RZ, -R6 ;  /* 0x000000ffff06b224 */ /* 0x000fe200078e0a06 */
[----:B------:R-:W-:Y:S01]  /*1560*/  ISETP.GE.AND P3, PT, R8, RZ, PT ;  /* 0x000000ff0800720c */ /* 0x000fe20003f66270 */
[----:B------:R-:W-:Y:S01]  /*1570*/  IMAD.MOV R8, RZ, RZ, -R11 ;  /* 0x000000ffff087224 */ /* 0x000fe200078e0a0b */
[----:B------:R-:W-:Y:S01]  /*1580*/  IADD3 R11, R5, 0x1d4, RZ ;  /* 0x000001d4050b7810 */ /* 0x000fe20007ffe0ff */
[----:B-1----:R-:W-:Y:S01]  /*1590*/  IMAD.MOV.U32 R7, RZ, RZ, R13 ;  /* 0x000000ffff077224 */ /* 0x002fe200078e000d */
[----:B------:R0:W-:Y:S01]  /*15a0*/  STL [R1+0x3c8], R6 ;  /* 0x0003c80601007387 */ /* 0x0001e20000100800 */
[C---:B------:R-:W-:Y:S01]  /*15b0*/  IMAD R3, R27.reuse, R8, R3 ;  /* 0x000000081b037224 */ /* 0x040fe200078e0203 */
[----:B------:R-:W-:Y:S01]  /*15c0*/  IABS R8, R11 ;  /* 0x0000000b00087213 */ /* 0x000fe20000000000 */
[----:B------:R-:W-:Y:S02]  /*15d0*/  @!P4 IMAD.MOV R7, RZ, RZ, -R7 ;  /* 0x000000ffff07c224 */ /* 0x000fe400078e0a07 */
[--C-:B------:R-:W-:Y:S01]  /*15e0*/  @!P6 IMAD.IADD R10, R10, 0x1, -R27.reuse ;  /* 0x000000010a0ae824 */ /* 0x100fe200078e0a1b */
[----:B------:R-:W-:Y:S01]  /*15f0*/  ISETP.GT.U32.AND P4, PT, R27, R3, PT ;  /* 0x000000031b00720c */ /* 0x000fe20003f84070 */
[--C-:B------:R-:W-:Y:S01]  /*1600*/  @!P5 IMAD.IADD R2, R2, 0x1, -R27.reuse ;  /* 0x000000010202d824 */ /* 0x100fe200078e0a1b */
[----:B------:R-:W-:Y:S01]  /*1610*/  ISETP.GE.AND P6, PT, R9, RZ, PT ;  /* 0x000000ff0900720c */ /* 0x000fe20003fc6270 */
[----:B------:R-:W-:Y:S01]  /*1620*/  @!P0 IMAD.IADD R4, R4, 0x1, -R27 ;  /* 0x0000000104048824 */ /* 0x000fe200078e0a1b */
[----:B------:R-:W-:Y:S01]  /*1630*/  IADD3 R9, R5, 0x1d8, RZ ;  /* 0x000001d805097810 */ /* 0x000fe20007ffe0ff */
[----:B0-----:R-:W-:Y:S01]  /*1640*/  IMAD.MOV.U32 R6, RZ, RZ, R10 ;  /* 0x000000ffff067224 */ /* 0x001fe200078e000a */
[----:B------:R-:W-:Y:S01]  /*1650*/  ISETP.GE.AND P0, PT, R12, RZ, PT ;  /* 0x000000ff0c00720c */ /* 0x000fe20003f06270 */
[----:B------:R-:W-:Y:S01]  /*1660*/  IMAD.HI.U32 R10, R0, R20, RZ ;  /* 0x00000014000a7227 */ /* 0x000fe200078e00ff */
[----:B------:R-:W-:Y:S01]  /*1670*/  IABS R21, R9 ;  /* 0x0000000900157213 */ /* 0x000fe20000000000 */
[----:B------:R0:W-:Y:S01]  /*1680*/  STL [R1+0x3c0], R7 ;  /* 0x0003c00701007387 */ /* 0x0001e20000100800 */
[----:B------:R-:W-:Y:S01]  /*1690*/  ISETP.GT.U32.AND P5, PT, R27, R2, PT ;  /* 0x000000021b00720c */ /* 0x000fe20003fa4070 */
[----:B------:R-:W-:-:S02]  /*16a0*/  IMAD.MOV R10, RZ, RZ, -R10 ;  /* 0x000000ffff0a7224 */ /* 0x000fc400078e0a0a */
[----:B------:R-:W-:-:S04]  /*16b0*/  IMAD.HI.U32 R13, R0, R21, RZ ;  /* 0x00000015000d7227 */ /* 0x000fc800078e00ff */
[----:B------:R-:W-:Y:S02]  /*16c0*/  @!P4 IMAD.IADD R3, R3, 0x1, -R27 ;  /* 0x000000010303c824 */ /* 0x000fe400078e0a1b */
[----:B------:R-:W-:Y:S01]  /*16d0*/  IMAD.MOV R12, RZ, RZ, -R13 ;  /* 0x000000ffff0c7224 */ /* 0x000fe200078e0a0d */
[----:B------:R-:W-:Y:S01]  /*16e0*/  IADD3 R13, R5, 0x1d2, RZ ;  /* 0x000001d2050d7810 */ /* 0x000fe20007ffe0ff */
[----:B0-----:R-:W-:Y:S01]  /*16f0*/  IMAD.MOV.U32 R7, RZ, RZ, R4 ;  /* 0x000000ffff077224 */ /* 0x001fe200078e0004 */
[C---:B------:R-:W-:Y:S01]  /*1700*/  ISETP.GT.U32.AND P4, PT, R27.reuse, R3, PT ;  /* 0x000000031b00720c */ /* 0x040fe20003f84070 */
[----:B------:R-:W-:Y:S01]  /*1710*/  IMAD R21, R27, R12, R21 ;  /* 0x0000000c1b157224 */ /* 0x000fe200078e0215 */
[----:B------:R-:W-:Y:S01]  /*1720*/  IADD3 R4, R5, 0x1cc, RZ ;  /* 0x000001cc05047810 */ /* 0x000fe20007ffe0ff */
[----:B------:R-:W-:Y:S02]  /*1730*/  @!P1 IMAD.MOV R7, RZ, RZ, -R7 ;  /* 0x000000ffff079224 */ /* 0x000fe400078e0a07 */
[C---:B------:R-:W-:Y:S01]  /*1740*/  IMAD R20, R27.reuse, R10, R20 ;  /* 0x0000000a1b147224 */ /* 0x040fe200078e0214 */
[----:B------:R-:W-:Y:S01]  /*1750*/  ISETP.GT.U32.AND P1, PT, R27, R21, PT ;  /* 0x000000151b00720c */ /* 0x000fe20003f24070 */
[----:B------:R-:W-:Y:S01]  /*1760*/  @!P2 IMAD.MOV R6, RZ, RZ, -R6 ;  /* 0x000000ffff06a224 */ /* 0x000fe200078e0a06 */
[----:B------:R-:W-:Y:S01]  /*1770*/  ISETP.GE.AND P2, PT, R9, RZ, PT ;  /* 0x000000ff0900720c */ /* 0x000fe20003f46270 */
[----:B------:R-:W-:Y:S01]  /*1780*/  @!P5 IMAD.IADD R2, R2, 0x1, -R27 ;  /* 0x000000010202d824 */ /* 0x000fe200078e0a1b */
[----:B------:R-:W-:Y:S01]  /*1790*/  ISETP.GE.AND P5, PT, R11, RZ, PT ;  /* 0x000000ff0b00720c */ /* 0x000fe20003fa6270 */
[----:B------:R-:W-:Y:S01]  /*17a0*/  IMAD.HI.U32 R9, R0, R8, RZ ;  /* 0x0000000800097227 */ /* 0x000fe200078e00ff */
[----:B------:R0:W-:Y:S01]  /*17b0*/  STL [R1+0x3c4], R6 ;  /* 0x0003c40601007387 */ /* 0x0001e20000100800 */
[----:B------:R-:W-:-:S02]  /*17c0*/  IADD3 R11, R5, 0x1ce, RZ ;  /* 0x000001ce050b7810 */ /* 0x000fc40007ffe0ff */
[----:B------:R-:W-:Y:S01]  /*17d0*/  @!P4 IMAD.IADD R3, R3, 0x1, -R27 ;  /* 0x000000010303c824 */ /* 0x000fe200078e0a1b */
[----:B------:R-:W-:Y:S01]  /*17e0*/  ISETP.GT.U32.AND P4, PT, R27, R20, PT ;  /* 0x000000141b00720c */ /* 0x000fe20003f84070 */
[----:B------:R-:W-:Y:S01]  /*17f0*/  IMAD.MOV R9, RZ, RZ, -R9 ;  /* 0x000000ffff097224 */ /* 0x000fe200078e0a09 */
[----:B------:R-:W-:Y:S01]  /*1800*/  STL [R1+0x3b8], R7 ;  /* 0x0003b80701007387 */ /* 0x000fe20000100800 */
[----:B------:R-:W-:Y:S01]  /*1810*/  @!P1 IMAD.IADD R21, R21, 0x1, -R27 ;  /* 0x0000000115159824 */ /* 0x000fe200078e0a1b */
[----:B------:R-:W-:Y:S01]  /*1820*/  IABS R16, R11 ;  /* 0x0000000b00107213 */ /* 0x000fe20000000000 */
[----:B------:R-:W-:Y:S01]  /*1830*/  IMAD R8, R27, R9, R8 ;  /* 0x000000091b087224 */ /* 0x000fe200078e0208 */
[----:B------:R-:W-:Y:S01]  /*1840*/  IADD3 R9, R5, 0x1d0, RZ ;  /* 0x000001d005097810 */ /* 0x000fe20007ffe0ff */
[----:B0-----:R-:W-:Y:S01]  /*1850*/  IMAD.MOV.U32 R6, RZ, RZ, R2 ;  /* 0x000000ffff067224 */ /* 0x001fe200078e0002 */
[----:B------:R-:W-:Y:S01]  /*1860*/  ISETP.GT.U32.AND P1, PT, R27, R21, PT ;  /* 0x000000151b00720c */ /* 0x000fe20003f24070 */
[----:B------:R-:W-:Y:S01]  /*1870*/  IMAD.HI.U32 R17, R0, R16, RZ ;  /* 0x0000001000117227 */ /* 0x000fe200078e00ff */
[----:B------:R-:W-:-:S02]  /*1880*/  IABS R10, R9 ;  /* 0x00000009000a7213 */ /* 0x000fc40000000000 */
[----:B------:R-:W-:Y:S01]  /*1890*/  IABS R15, R4 ;  /* 0x00000004000f7213 */ /* 0x000fe20000000000 */
[----:B------:R-:W-:Y:S01]  /*18a0*/  @!P3 IMAD.MOV R6, RZ, RZ, -R6 ;  /* 0x000000ffff06b224 */ /* 0x000fe200078e0a06 */
[----:B------:R-:W-:Y:S01]  /*18b0*/  ISETP.GE.AND P3, PT, R13, RZ, PT ;  /* 0x000000ff0d00720c */ /* 0x000fe20003f66270 */
[----:B------:R-:W-:Y:S01]  /*18c0*/  @!P4 IMAD.IADD R20, R20, 0x1, -R27 ;  /* 0x000000011414c824 */ /* 0x000fe200078e0a1b */
[----:B------:R-:W-:Y:S01]  /*18d0*/  IABS R13, R13 ;  /* 0x0000000d000d7213 */ /* 0x000fe20000000000 */
[C---:B------:R-:W-:Y:S01]  /*18e0*/  IMAD.HI.U32 R12, R0.reuse, R10, RZ ;  /* 0x0000000a000c7227 */ /* 0x040fe200078e00ff */
[----:B------:R0:W-:Y:S02]  /*18f0*/  STL [R1+0x3bc], R6 ;  /* 0x0003bc0601007387 */ /* 0x0001e40000100800 */
[----:B------:R-:W-:Y:S01]  /*1900*/  ISETP.GT.U32.AND P4, PT, R27, R20, PT ;  /* 0x000000141b00720c */ /* 0x000fe20003f84070 */
[----:B------:R-:W-:-:S04]  /*1910*/  IMAD.HI.U32 R14, R0, R13, RZ ;  /* 0x0000000d000e7227 */ /* 0x000fc800078e00ff */
[----:B------:R-:W-:Y:S02]  /*1920*/  IMAD.MOV R14, RZ, RZ, -R14 ;  /* 0x000000ffff0e7224 */ /* 0x000fe400078e0a0e */
[----:B------:R-:W-:Y:S02]  /*1930*/  IMAD.MOV R12, RZ, RZ, -R12 ;  /* 0x000000ffff0c7224 */ /* 0x000fe400078e0a0c */
[----:B0-----:R-:W-:Y:S02]  /*1940*/  IMAD.MOV.U32 R6, RZ, RZ, R3 ;  /* 0x000000ffff067224 */ /* 0x001fe400078e0003 */
[----:B------:R-:W-:Y:S01]  /*1950*/  @!P1 IMAD.IADD R21, R21, 0x1, -R27 ;  /* 0x0000000115159824 */ /* 0x000fe200078e0a1b */
[----:B------:R-:W-:Y:S01]  /*1960*/  ISETP.GE.AND P1, PT, R9, RZ, PT ;  /* 0x000000ff0900720c */ /* 0x000fe20003f26270 */
[----:B------:R-:W-:Y:S01]  /*1970*/  @!P6 IMAD.MOV R6, RZ, RZ, -R6 ;  /* 0x000000ffff06e224 */ /* 0x000fe200078e0a06 */
[C---:B------:R-:W-:Y:S01]  /*1980*/  ISETP.GT.U32.AND P6, PT, R27.reuse, R8, PT ;  /* 0x000000081b00720c */ /* 0x040fe20003fc4070 */
[C---:B------:R-:W-:Y:S01]  /*1990*/  IMAD R9, R27.reuse, R14, R13 ;  /* 0x0000000e1b097224 */ /* 0x040fe200078e020d */
[----:B------:R-:W-:Y:S01]  /*19a0*/  IABS R14, R18 ;  /* 0x00000012000e7213 */ /* 0x000fe20000000000 */
[C---:B------:R-:W-:Y:S01]  /*19b0*/  IMAD R10, R27.reuse, R12, R10 ;  /* 0x0000000c1b0a7224 */ /* 0x040fe200078e020a */
[----:B------:R0:W-:Y:S01]  /*19c0*/  STL [R1+0x3b4], R6 ;  /* 0x0003b40601007387 */ /* 0x0001e20000100800 */
[----:B------:R-:W-:Y:S01]  /*19d0*/  @!P4 IMAD.IADD R20, R20, 0x1, -R27 ;  /* 0x000000011414c824 */ /* 0x000fe200078e0a1b */
[----:B------:R-:W-:Y:S01]  /*19e0*/  ISETP.GT.U32.AND P4, PT, R27, R9, PT ;  /* 0x000000091b00720c */ /* 0x000fe20003f84070 */
[----:B------:R-:W-:Y:S01]  /*19f0*/  IMAD.MOV R3, RZ, RZ, -R17 ;  /* 0x000000ffff037224 */ /* 0x000fe200078e0a11 */
[----:B------:R-:W-:Y:S01]  /*1a00*/  IADD3 R17, R5, 0x1c8, RZ ;  /* 0x000001c805117810 */ /* 0x000fe20007ffe0ff */
[----:B------:R-:W-:-:S03]  /*1a10*/  IMAD.HI.U32 R2, R0, R15, RZ ;  /* 0x0000000f00027227 */ /* 0x000fc600078e00ff */
[----:B------:R-:W-:Y:S01]  /*1a20*/  IABS R12, R17 ;  /* 0x00000011000c7213 */ /* 0x000fe20000000000 */
[----:B------:R-:W-:Y:S01]  /*1a30*/  @!P6 IMAD.IADD R8, R8, 0x1, -R27 ;  /* 0x000000010808e824 */ /* 0x000fe200078e0a1b */
[C---:B------:R-:W-:Y:S01]  /*1a40*/  ISETP.GT.U32.AND P6, PT, R27.reuse, R10, PT ;  /* 0x0000000a1b00720c */ /* 0x040fe20003fc4070 */
[----:B------:R-:W-:Y:S01]  /*1a50*/  IMAD R16, R27, R3, R16 ;  /* 0x000000031b107224 */ /* 0x000fe200078e0210 */
[----:B------:R-:W-:Y:S01]  /*1a60*/  IADD3 R3, R5, 0x1ca, RZ ;  /* 0x000001ca05037810 */ /* 0x000fe20007ffe0ff */
[----:B0-----:R-:W-:Y:S02]  /*1a70*/  IMAD.MOV.U32 R6, RZ, RZ, R21 ;  /* 0x000000ffff067224 */ /* 0x001fe400078e0015 */
[----:B------:R-:W-:Y:S01]  /*1a80*/  @!P4 IMAD.IADD R9, R9, 0x1, -R27 ;  /* 0x000000010909c824 */ /* 0x000fe200078e0a1b */
[----:B------:R-:W-:Y:S01]  /*1a90*/  ISETP.GT.U32.AND P4, PT, R27, R8, PT ;  /* 0x000000081b00720c */ /* 0x000fe20003f84070 */
[----:B------:R-:W-:Y:S01]  /*1aa0*/  IMAD.MOV R2, RZ, RZ, -R2 ;  /* 0x000000ffff027224 */ /* 0x000fe200078e0a02 */
[----:B------:R-:W-:Y:S01]  /*1ab0*/  IABS R13, R3 ;  /* 0x00000003000d7213 */ /* 0x000fe20000000000 */
[----:B------:R-:W-:-:S04]  /*1ac0*/  IMAD.HI.U32 R22, R0, R12, RZ ;  /* 0x0000000c00167227 */ /* 0x000fc800078e00ff */
[----:B------:R-:W-:Y:S02]  /*1ad0*/  @!P6 IMAD.IADD R10, R10, 0x1, -R27 ;  /* 0x000000010a0ae824 */ /* 0x000fe400078e0a1b */
[----:B------:R-:W-:Y:S01]  /*1ae0*/  @!P2 IMAD.MOV R6, RZ, RZ, -R6 ;  /* 0x000000ffff06a224 */ /* 0x000fe200078e0a06 */
[C---:B------:R-:W-:Y:S01]  /*1af0*/  ISETP.GT.U32.AND P2, PT, R27.reuse, R9, PT ;  /* 0x000000091b00720c */ /* 0x040fe20003f44070 */
[----:B------:R-:W-:Y:S01]  /*1b00*/  IMAD.HI.U32 R21, R0, R13, RZ ;  /* 0x0000000d00157227 */ /* 0x000fe200078e00ff */
[C---:B------:R-:W-:Y:S02]  /*1b10*/  ISETP.GT.U32.AND P6, PT, R27.reuse, R10, PT ;  /* 0x0000000a1b00720c */ /* 0x040fe40003fc4070 */
[----:B------:R0:W-:Y:S01]  /*1b20*/  STL [R1+0x39c], R6 ;  /* 0x00039c0601007387 */ /* 0x0001e20000100800 */
[----:B------:R-:W-:Y:S01]  /*1b30*/  IMAD R15, R27, R2, R15 ;  /* 0x000000021b0f7224 */ /* 0x000fe200078e020f */
[----:B------:R-:W-:Y:S01]  /*1b40*/  IABS R2, R19 ;  /* 0x0000001300027213 */ /* 0x000fe20000000000 */
[----:B------:R-:W-:-:S02]  /*1b50*/  IMAD.MOV R22, RZ, RZ, -R22 ;  /* 0x000000ffff167224 */ /* 0x000fc400078e0a16 */
[----:B------:R-:W-:Y:S02]  /*1b60*/  IMAD.MOV R21, RZ, RZ, -R21 ;  /* 0x000000ffff157224 */ /* 0x000fe400078e0a15 */
[----:B------:R-:W-:Y:S01]  /*1b70*/  @!P4 IMAD.IADD R8, R8, 0x1, -R27 ;  /* 0x000000010808c824 */ /* 0x000fe200078e0a1b */
[C---:B------:R-:W-:Y:S01]  /*1b80*/  ISETP.GT.U32.AND P4, PT, R27.reuse, R15, PT ;  /* 0x0000000f1b00720c */ /* 0x040fe20003f84070 */
[----:B------:R-:W-:Y:S01]  /*1b90*/  IMAD R12, R27, R22, R12 ;  /* 0x000000161b0c7224 */ /* 0x000fe200078e020c */
[----:B------:R-:W-:Y:S01]  /*1ba0*/  IADD3 R22, R5, 0x1b2, RZ ;  /* 0x000001b205167810 */ /* 0x000fe20007ffe0ff */
[----:B0-----:R-:W-:Y:S02]  /*1bb0*/  IMAD.MOV.U32 R6, RZ, RZ, R20 ;  /* 0x000000ffff067224 */ /* 0x001fe400078e0014 */
[C---:B------:R-:W-:Y:S02]  /*1bc0*/  IMAD R13, R27.reuse, R21, R13 ;  /* 0x000000151b0d7224 */ /* 0x040fe400078e020d */
[----:B------:R-:W-:Y:S01]  /*1bd0*/  @!P0 IMAD.MOV R6, RZ, RZ, -R6 ;  /* 0x000000ffff068224 */ /* 0x000fe200078e0a06 */
[C---:B------:R-:W-:Y:S01]  /*1be0*/  ISETP.GT.U32.AND P0, PT, R27.reuse, R16, PT ;  /* 0x000000101b00720c */ /* 0x040fe20003f04070 */
[--C-:B------:R-:W-:Y:S01]  /*1bf0*/  @!P6 IMAD.IADD R10, R10, 0x1, -R27.reuse ;  /* 0x000000010a0ae824 */ /* 0x100fe200078e0a1b */
[----:B------:R-:W-:Y:S01]  /*1c00*/  ISETP.GT.U32.AND P6, PT, R27, R12, PT ;  /* 0x0000000c1b00720c */ /* 0x000fe20003fc4070 */
[--C-:B------:R-:W-:Y:S01]  /*1c10*/  @!P2 IMAD.IADD R9, R9, 0x1, -R27.reuse ;  /* 0x000000010909a824 */ /* 0x100fe200078e0a1b */
[----:B------:R-:W-:Y:S01]  /*1c20*/  ISETP.GT.U32.AND P2, PT, R27, R13, PT ;  /* 0x0000000d1b00720c */ /* 0x000fe20003f44070 */
[----:B------:R-:W-:Y:S01]  /*1c30*/  @!P4 IMAD.IADD R15, R15, 0x1, -R27 ;  /* 0x000000010f0fc824 */ /* 0x000fe200078e0a1b */
[----:B------:R-:W-:Y:S01]  /*1c40*/  ISETP.GE.AND P4, PT, R4, RZ, PT ;  /* 0x000000ff0400720c */ /* 0x000fe20003f86270 */
[C---:B------:R-:W-:Y:S01]  /*1c50*/  IMAD.HI.U32 R20, R0.reuse, R14, RZ ;  /* 0x0000000e00147227 */ /* 0x040fe200078e00ff */
[----:B------:R0:W-:Y:S03]  /*1c60*/  STL [R1+0x398], R6 ;  /* 0x0003980601007387 */ /* 0x0001e60000100800 */
[----:B------:R-:W-:-:S04]  /*1c70*/  IMAD.HI.U32 R21, R0, R2, RZ ;  /* 0x0000000200157227 */ /* 0x000fc800078e00ff */
[--C-:B------:R-:W-:Y:S01]  /*1c80*/  @!P0 IMAD.IADD R16, R16, 0x1, -R27.reuse ;  /* 0x0000000110108824 */ /* 0x100fe200078e0a1b */
[----:B------:R-:W-:Y:S01]  /*1c90*/  ISETP.GE.AND P0, PT, R11, RZ, PT ;  /* 0x000000ff0b00720c */ /* 0x000fe20003f06270 */
[--C-:B------:R-:W-:Y:S01]  /*1ca0*/  @!P6 IMAD.IADD R12, R12, 0x1, -R27.reuse ;  /* 0x000000010c0ce824 */ /* 0x100fe200078e0a1b */
[----:B------:R-:W-:Y:S01]  /*1cb0*/  ISETP.GT.U32.AND P6, PT, R27, R15, PT ;  /* 0x0000000f1b00720c */ /* 0x000fe20003fc4070 */
[----:B------:R-:W-:Y:S01]  /*1cc0*/  @!P2 IMAD.IADD R13, R13, 0x1, -R27 ;  /* 0x000000010d0da824 */ /* 0x000fe200078e0a1b */
[----:B------:R-:W-:Y:S01]  /*1cd0*/  ISETP.GT.U32.AND P2, PT, R27, R16, PT ;  /* 0x000000101b00720c */ /* 0x000fe20003f44070 */
[----:B------:R-:W-:Y:S01]  /*1ce0*/  IMAD.MOV R20, RZ, RZ, -R20 ;  /* 0x000000ffff147224 */ /* 0x000fe200078e0a14 */
[----:B------:R-:W-:Y:S01]  /*1cf0*/  IADD3 R11, R5, 0x1c0, RZ ;  /* 0x000001c0050b7810 */ /* 0x000fe20007ffe0ff */
[----:B------:R-:W-:Y:S02]  /*1d00*/  IMAD.MOV R21, RZ, RZ, -R21 ;  /* 0x000000ffff157224 */ /* 0x000fe400078e0a15 */
[----:B------:R-:W-:Y:S01]  /*1d10*/  @!P5 IMAD.MOV R8, RZ, RZ, -R8 ;  /* 0x000000ffff08d224 */ /* 0x000fe200078e0a08 */
[C---:B------:R-:W-:Y:S01]  /*1d20*/  ISETP.GT.U32.AND P5, PT, R27.reuse, R13, PT ;  /* 0x0000000d1b00720c */ /* 0x040fe20003fa4070 */
[----:B------:R-:W-:Y:S01]  /*1d30*/  IMAD R4, R27, R20, R14 ;  /* 0x000000141b047224 */ /* 0x000fe200078e020e */
[----:B------:R-:W-:Y:S01]  /*1d40*/  IADD3 R14, R5, 0x1c2, RZ ;  /* 0x000001c2050e7810 */ /* 0x000fe20007ffe0ff */
[C---:B------:R-:W-:Y:S01]  /*1d50*/  IMAD R2, R27.reuse, R21, R2 ;  /* 0x000000151b027224 */ /* 0x040fe200078e0202 */
[----:B------:R-:W-:Y:S01]  /*1d60*/  IABS R21, R11 ;  /* 0x0000000b00157213 */ /* 0x000fe20000000000 */
[----:B------:R-:W-:Y:S01]  /*1d70*/  @!P3 IMAD.MOV R9, RZ, RZ, -R9 ;  /* 0x000000ffff09b224 */ /* 0x000fe200078e0a09 */
[C---:B------:R-:W-:Y:S01]  /*1d80*/  ISETP.GT.U32.AND P3, PT, R27.reuse, R12, PT ;  /* 0x0000000c1b00720c */ /* 0x040fe20003f64070 */
[----:B------:R-:W-:Y:S01]  /*1d90*/  @!P1 IMAD.MOV R10, RZ, RZ, -R10 ;  /* 0x000000ffff0a9224 */ /* 0x000fe200078e0a0a */
[----:B------:R-:W-:Y:S01]  /*1da0*/  ISETP.GT.U32.AND P1, PT, R27, R4, PT ;  /* 0x000000041b00720c */ /* 0x000fe20003f24070 */
[--C-:B------:R-:W-:Y:S01]  /*1db0*/  @!P6 IMAD.IADD R15, R15, 0x1, -R27.reuse ;  /* 0x000000010f0fe824 */ /* 0x100fe200078e0a1b */
[----:B------:R-:W-:Y:S01]  /*1dc0*/  ISETP.GT.U32.AND P6, PT, R27, R2, PT ;  /* 0x000000021b00720c */ /* 0x000fe20003fc4070 */
[--C-:B------:R-:W-:Y:S01]  /*1dd0*/  @!P2 IMAD.IADD R16, R16, 0x1, -R27.reuse ;  /* 0x000000011010a824 */ /* 0x100fe200078e0a1b */
[----:B------:R-:W-:Y:S01]  /*1de0*/  IABS R20, R14 ;  /* 0x0000000e00147213 */ /* 0x000fe20000000000 */
[----:B------:R-:W-:Y:S01]  /*1df0*/  @!P5 IMAD.IADD R13, R13, 0x1, -R27 ;  /* 0x000000010d0dd824 */ /* 0x000fe200078e0a1b */
[----:B------:R-:W-:Y:S01]  /*1e00*/  ISETP.GE.AND P2, PT, R3, RZ, PT ;  /* 0x000000ff0300720c */ /* 0x000fe20003f46270 */
[----:B------:R-:W-:Y:S01]  /*1e10*/  IMAD.MOV.U32 R7, RZ, RZ, R16 ;  /* 0x000000ffff077224 */ /* 0x000fe200078e0010 */
[----:B------:R-:W-:Y:S01]  /*1e20*/  ISETP.GE.AND P5, PT, R17, RZ, PT ;  /* 0x000000ff1100720c */ /* 0x000fe20003fa6270 */
[----:B------:R-:W-:Y:S01]  /*1e30*/  IMAD.MOV.U32 R3, RZ, RZ, R21 ;  /* 0x000000ffff037224 */ /* 0x000fe200078e0015 */
[----:B------:R-:W-:Y:S01]  /*1e40*/  STL [R1+0xbcc], R8 ;  /* 0x000bcc0801007387 */ /* 0x000fe20000100800 */
[----:B------:R-:W-:-:S04]  /*1e50*/  IMAD.HI.U32 R17, R0, R20, RZ ;  /* 0x0000001400117227 */ /* 0x000fc800078e00ff */
[----:B------:R-:W-:Y:S01]  /*1e60*/  @!P3 IMAD.IADD R12, R12, 0x1, -R27 ;  /* 0x000000010c0cb824 */ /* 0x000fe200078e0a1b */
[----:B------:R-:W-:Y:S01]  /*1e70*/  ISETP.GE.AND P3, PT, R18, RZ, PT ;  /* 0x000000ff1200720c */ /* 0x000fe20003f66270 */
[----:B0-----:R-:W-:Y:S02]  /*1e80*/  IMAD.MOV.U32 R6, RZ, RZ, R15 ;  /* 0x000000ffff067224 */ /* 0x001fe400078e000f */
[----:B------:R-:W-:Y:S02]  /*1e90*/  @!P0 IMAD.MOV R7, RZ, RZ, -R7 ;  /* 0x000000ffff078224 */ /* 0x000fe400078e0a07 */
[----:B------:R-:W-:Y:S01]  /*1ea0*/  @!P1 IMAD.IADD R4, R4, 0x1, -R27 ;  /* 0x0000000104049824 */ /* 0x000fe200078e0a1b */
[----:B------:R-:W-:Y:S01]  /*1eb0*/  ISETP.GE.AND P1, PT, R19, RZ, PT ;  /* 0x000000ff1300720c */ /* 0x000fe20003f26270 */
[----:B------:R-:W-:Y:S01]  /*1ec0*/  IMAD.HI.U32 R18, R0, R3, RZ ;  /* 0x0000000300127227 */ /* 0x000fe200078e00ff */
[----:B------:R0:W-:Y:S01]  /*1ed0*/  STL [R1+0x364], R7 ;  /* 0x0003640701007387 */ /* 0x0001e20000100800 */
[----:B------:R-:W-:-:S02]  /*1ee0*/  IADD3 R19, R5, 0x1b0, RZ ;  /* 0x000001b005137810 */ /* 0x000fc40007ffe0ff */
[----:B------:R-:W-:Y:S01]  /*1ef0*/  IMAD.MOV R17, RZ, RZ, -R17 ;  /* 0x000000ffff117224 */ /* 0x000fe200078e0a11 */
[C---:B------:R-:W-:Y:S01]  /*1f00*/  ISETP.GT.U32.AND P0, PT, R27.reuse, R4, PT ;  /* 0x000000041b00720c */ /* 0x040fe20003f04070 */
[----:B------:R-:W-:Y:S01]  /*1f10*/  @!P6 IMAD.IADD R2, R2, 0x1, -R27 ;  /* 0x000000010202e824 */ /* 0x000fe200078e0a1b */
[----:B------:R-:W-:Y:S01]  /*1f20*/  ISETP.GE.AND P6, PT, R14, RZ, PT ;  /* 0x000000ff0e00720c */ /* 0x000fe20003fc6270 */
[----:B------:R-:W-:Y:S02]  /*1f30*/  @!P4 IMAD.MOV R6, RZ, RZ, -R6 ;  /* 0x000000ffff06c224 */ /* 0x000fe400078e0a06 */
[----:B------:R-:W-:Y:S01]  /*1f40*/  IMAD.MOV R16, RZ, RZ, -R18 ;  /* 0x000000ffff107224 */ /* 0x000fe200078e0a12 */
[C---:B------:R-:W-:Y:S01]  /*1f50*/  ISETP.GT.U32.AND P4, PT, R27.reuse, R2, PT ;  /* 0x000000021b00720c */ /* 0x040fe20003f84070 */
[----:B------:R-:W-:Y:S01]  /*1f60*/  IMAD R14, R27, R17, R20 ;  /* 0x000000111b0e7224 */ /* 0x000fe200078e0214 */
[----:B------:R1:W-:Y:S01]  /*1f70*/  STL [R1+0x368], R6 ;  /* 0x0003680601007387 */ /* 0x0003e20000100800 */
[----:B0-----:R-:W-:Y:S01]  /*1f80*/  IMAD.MOV.U32 R7, RZ, RZ, R13 ;  /* 0x000000ffff077224 */ /* 0x001fe200078e000d */
[----:B------:R-:W-:Y:S01]  /*1f90*/  IADD3 R13, R5, 0x1bc, RZ ;  /* 0x000001bc050d7810 */ /* 0x000fe20007ffe0ff */
[----:B------:R-:W-:Y:S01]  /*1fa0*/  IMAD R3, R27, R16, R3 ;  /* 0x000000101b037224 */ /* 0x000fe200078e0203 */
[----:B------:R-:W-:Y:S01]  /*1fb0*/  IADD3 R16, R5, 0x1ba, RZ ;  /* 0x000001ba05107810 */ /* 0x000fe20007ffe0ff */
[----:B------:R-:W-:Y:S01]  /*1fc0*/  @!P2 IMAD.MOV R7, RZ, RZ, -R7 ;  /* 0x000000ffff07a224 */ /* 0x000fe200078e0a07 */
[----:B------:R-:W-:Y:S01]  /*1fd0*/  ISETP.GT.U32.AND P2, PT, R27, R14, PT ;  /* 0x0000000e1b00720c */ /* 0x000fe20003f44070 */
[--C-:B------:R-:W-:Y:S01]  /*1fe0*/  @!P0 IMAD.IADD R4, R4, 0x1, -R27.reuse ;  /* 0x0000000104048824 */ /* 0x100fe200078e0a1b */
[----:B------:R-:W-:Y:S01]  /*1ff0*/  ISETP.GE.AND P0, PT, R11, RZ, PT ;  /* 0x000000ff0b00720c */ /* 0x000fe20003f06270 */
[----:B-1----:R-:W-:Y:S01]  /*2000*/  IMAD.MOV.U32 R6, RZ, RZ, R12 ;  /* 0x000000ffff067224 */ /* 0x002fe200078e000c */
[----:B------:R-:W-:Y:S01]  /*2010*/  IADD3 R12, R5, 0x1be, RZ ;  /* 0x000001be050c7810 */ /* 0x000fe20007ffe0ff */
[----:B------:R-:W-:Y:S01]  /*2020*/  STL [R1+0x36c], R7 ;  /* 0x00036c0701007387 */ /* 0x000fe20000100800 */
[----:B------:R-:W-:Y:S01]  /*2030*/  IABS R15, R13 ;  /* 0x0000000d000f7213 */ /* 0x000fe20000000000 */
[----:B------:R-:W-:Y:S01]  /*2040*/  @!P5 IMAD.MOV R6, RZ, RZ, -R6 ;  /* 0x000000ffff06d224 */ /* 0x000fe200078e0a06 */
[----:B------:R-:W-:Y:S01]  /*2050*/  ISETP.GT.U32.AND P5, PT, R27, R3, PT ;  /* 0x000000031b00720c */ /* 0x000fe20003fa4070 */
[----:B------:R-:W-:Y:S01]  /*2060*/  @!P4 IMAD.IADD R2, R2, 0x1, -R27 ;  /* 0x000000010202c824 */ /* 0x000fe200078e0a1b */
[----:B------:R-:W-:-:S02]  /*2070*/  IABS R11, R12 ;  /* 0x0000000c000b7213 */ /* 0x000fc40000000000 */
[----:B------:R0:W-:Y:S01]  /*2080*/  STL [R1+0x370], R6 ;  /* 0x0003700601007387 */ /* 0x0001e20000100800 */
[----:B------:R-:W-:Y:S01]  /*2090*/  @!P2 IMAD.IADD R14, R14, 0x1, -R27 ;  /* 0x000000010e0ea824 */ /* 0x000fe200078e0a1b */
[----:B------:R-:W-:Y:S01]  /*20a0*/  ISETP.GE.AND P2, PT, R13, RZ, PT ;  /* 0x000000ff0d00720c */ /* 0x000fe20003f46270 */
[----:B------:R-:W-:Y:S01]  /*20b0*/  IMAD.HI.U32 R13, R0, R11, RZ ;  /* 0x0000000b000d7227 */ /* 0x000fe200078e00ff */
[----:B------:R-:W-:Y:S02]  /*20c0*/  ISETP.GE.AND P4, PT, R12, RZ, PT ;  /* 0x000000ff0c00720c */ /* 0x000fe40003f86270 */
[----:B------:R-:W-:Y:S01]  /*20d0*/  IABS R18, R19 ;  /* 0x0000001300127213 */ /* 0x000fe20000000000 */
[----:B------:R-:W-:Y:S01]  /*20e0*/  IMAD.MOV.U32 R12, RZ, RZ, R15 ;  /* 0x000000ffff0c7224 */ /* 0x000fe200078e000f */
[----:B------:R-:W-:Y:S01]  /*20f0*/  IADD3 R15, R5, 0x1b6, RZ ;  /* 0x000001b6050f7810 */ /* 0x000fe20007ffe0ff */
[----:B------:R-:W-:Y:S01]  /*2100*/  @!P5 IMAD.IADD R3, R3, 0x1, -R27 ;  /* 0x000000010303d824 */ /* 0x000fe200078e0a1b */
[----:B------:R-:W-:Y:S01]  /*2110*/  ISETP.GT.U32.AND P5, PT, R27, R14, PT ;  /* 0x0000000e1b00720c */ /* 0x000fe20003fa4070 */
[----:B0-----:R-:W-:-:S02]  /*2120*/  IMAD.MOV.U32 R6, RZ, RZ, R4 ;  /* 0x000000ffff067224 */ /* 0x001fc400078e0004 */
[----:B------:R-:W-:-:S04]  /*2130*/  IMAD.HI.U32 R4, R0, R12, RZ ;  /* 0x0000000c00047227 */ /* 0x000fc800078e00ff */
[----:B------:R-:W-:Y:S01]  /*2140*/  @!P3 IMAD.MOV R6, RZ, RZ, -R6 ;  /* 0x000000ffff06b224 */ /* 0x000fe200078e0a06 */
[----:B------:R-:W-:Y:S01]  /*2150*/  ISETP.GT.U32.AND P3, PT, R27, R3, PT ;  /* 0x000000031b00720c */ /* 0x000fe20003f64070 */
[----:B------:R-:W-:-:S03]  /*2160*/  IMAD.MOV R4, RZ, RZ, -R4 ;  /* 0x000000ffff047224 */ /* 0x000fc600078e0a04 */
[----:B------:R0:W-:Y:S01]  /*2170*/  STL [R1+0x378], R6 ;  /* 0x0003780601007387 */ /* 0x0001e20000100800 */
[----:B------:R-:W-:Y:S02]  /*2180*/  @!P5 IMAD.IADD R14, R14, 0x1, -R27 ;  /* 0x000000010e0ed824 */ /* 0x000fe400078e0a1b */
[----:B------:R-:W-:Y:S02]  /*2190*/  IMAD R4, R27, R4, R12 ;  /* 0x000000041b047224 */ /* 0x000fe400078e020c */
[----:B------:R-:W-:-:S04]  /*21a0*/  IMAD.MOV.U32 R7, RZ, RZ, R14 ;  /* 0x000000ffff077224 */ /* 0x000fc800078e000e */
[----:B------:R-:W-:Y:S01]  /*21b0*/  @!P6 IMAD.MOV R7, RZ, RZ, -R7 ;  /* 0x000000ffff07e224 */ /* 0x000fe200078e0a07 */
[----:B------:R-:W-:Y:S01]  /*21c0*/  ISETP.GT.U32.AND P6, PT, R27, R4, PT ;  /* 0x000000041b00720c */ /* 0x000fe20003fc4070 */
[----:B0-----:R-:W-:Y:S02]  /*21d0*/  IMAD.MOV.U32 R6, RZ, RZ, R2 ;  /* 0x000000ffff067224 */ /* 0x001fe400078e0002 */
[----:B------:R-:W-:Y:S01]  /*21e0*/  IMAD.MOV R2, RZ, RZ, -R13 ;  /* 0x000000ffff027224 */ /* 0x000fe200078e0a0d */
[----:B------:R-:W-:Y:S01]  /*21f0*/  IADD3 R13, R5, 0x1b8, RZ ;  /* 0x000001b8050d7810 */ /* 0x000fe20007ffe0ff */
[----:B------:R-:W-:Y:S01]  /*2200*/  @!P1 IMAD.MOV R6, RZ, RZ, -R6 ;  /* 0x000000ffff069224 */ /* 0x000fe200078e0a06 */
[----:B------:R-:W-:Y:S01]  /*2210*/  ISETP.GE.AND P1, PT, R16, RZ, PT ;  /* 0x000000ff1000720c */ /* 0x000fe20003f26270 */
[----:B------:R-:W-:Y:S01]  /*2220*/  IMAD R11, R27, R2, R11 ;  /* 0x000000021b0b7224 */ /* 0x000fe200078e020b */
[----:B------:R-:W-:Y:S01]  /*2230*/  IABS R16, R16 ;  /* 0x0000001000107213 */ /* 0x000fe20000000000 */
[----:B------:R-:W-:Y:S01]  /*2240*/  @!P3 IMAD.IADD R3, R3, 0x1, -R27 ;  /* 0x000000010303b824 */ /* 0x000fe200078e0a1b */
[----:B------:R0:W-:Y:S01]  /*2250*/  STL [R1+0x380], R6 ;  /* 0x0003800601007387 */ /* 0x0001e20000100800 */
[----:B------:R-:W-:-:S02]  /*2260*/  IADD3 R2, R5, 0x1b4, RZ ;  /* 0x000001b405027810 */ /* 0x000fc40007ffe0ff */
[----:B------:R-:W-:Y:S01]  /*2270*/  ISETP.GT.U32.AND P5, PT, R27, R11, PT ;  /* 0x0000000b1b00720c */ /* 0x000fe20003fa4070 */
[----:B------:R-:W-:Y:S01]  /*2280*/  IMAD.HI.U32 R12, R0, R16, RZ ;  /* 0x00000010000c7227 */ /* 0x000fe200078e00ff */
[----:B------:R-:W-:Y:S01]  /*2290*/  ISETP.GE.AND P3, PT, R13, RZ, PT ;  /* 0x000000ff0d00720c */ /* 0x000fe20003f66270 */
[----:B------:R-:W-:Y:S01]  /*22a0*/  STL [R1+0x384], R7 ;  /* 0x0003840701007387 */ /* 0x000fe20000100800 */
[----:B------:R-:W-:Y:S01]  /*22b0*/  IABS R13, R13 ;  /* 0x0000000d000d7213 */ /* 0x000fe20000000000 */
[----:B------:R-:W-:Y:S01]  /*22c0*/  IMAD.MOV R12, RZ, RZ, -R12 ;  /* 0x000000ffff0c7224 */ /* 0x000fe200078e0a0c */
[----:B------:R-:W-:Y:S01]  /*22d0*/  IABS R14, R2 ;  /* 0x00000002000e7213 */ /* 0x000fe20000000000 */
[----:B0-----:R-:W-:Y:S02]  /*22e0*/  IMAD.MOV.U32 R6, RZ, RZ, R3 ;  /* 0x000000ffff067224 */ /* 0x001fe400078e0003 */
[--C-:B------:R-:W-:Y:S02]  /*22f0*/  @!P6 IMAD.IADD R4, R4, 0x1, -R27.reuse ;  /* 0x000000010404e824 */ /* 0x100fe400078e0a1b */
[----:B------:R-:W-:Y:S01]  /*2300*/  @!P0 IMAD.MOV R6, RZ, RZ, -R6 ;  /* 0x000000ffff068224 */ /* 0x000fe200078e0a06 */
[----:B------:R-:W-:Y:S01]  /*2310*/  ISETP.GE.AND P0, PT, R15, RZ, PT ;  /* 0x000000ff0f00720c */ /* 0x000fe20003f06270 */
[----:B------:R-:W-:Y:S01]  /*2320*/  @!P5 IMAD.IADD R11, R11, 0x1, -R27 ;  /* 0x000000010b0bd824 */ /* 0x000fe200078e0a1b */
[----:B------:R-:W-:Y:S01]  /*2330*/  IABS R15, R15 ;  /* 0x0000000f000f7213 */ /* 0x000fe20000000000 */
[C---:B------:R-:W-:Y:S01]  /*2340*/  IMAD R16, R27.reuse, R12, R16 ;  /* 0x0000000c1b107224 */ /* 0x040fe200078e0210 */
[C---:B------:R-:W-:Y:S01]  /*2350*/  ISETP.GT.U32.AND P6, PT, R27.reuse, R4, PT ;  /* 0x000000041b00720c */ /* 0x040fe20003fc4070 */
[C---:B------:R-:W-:Y:S01]  /*2360*/  IMAD.HI.U32 R3, R0.reuse, R13, RZ ;  /* 0x0000000d00037227 */ /* 0x040fe200078e00ff */
[----:B------:R-:W-:Y:S01]  /*2370*/  ISETP.GT.U32.AND P5, PT, R27, R11, PT ;  /* 0x0000000b1b00720c */ /* 0x000fe20003fa4070 */
[----:B------:R0:W-:Y:S02]  /*2380*/  STL [R1+0x388], R6 ;  /* 0x0003880601007387 */ /* 0x0001e40000100800 */
[----:B------:R-:W-:-:S04]  /*2390*/  IMAD.HI.U32 R17, R0, R15, RZ ;  /* 0x0000000f00117227 */ /* 0x000fc800078e00ff */
[----:B------:R-:W-:-:S04]  /*23a0*/  IMAD.HI.U32 R12, R0, R14, RZ ;  /* 0x0000000e000c7227 */ /* 0x000fc800078e00ff */
[----:B------:R-:W-:Y:S02]  /*23b0*/  IMAD.MOV R17, RZ, RZ, -R17 ;  /* 0x000000ffff117224 */ /* 0x000fe400078e0a11 */
[----:B------:R-:W-:Y:S01]  /*23c0*/  @!P5 IMAD.IADD R11, R11, 0x1, -R27 ;  /* 0x000000010b0bd824 */ /* 0x000fe200078e0a1b */
[C---:B------:R-:W-:Y:S01]  /*23d0*/  ISETP.GT.U32.AND P5, PT, R27.reuse, R16, PT ;  /* 0x000000101b00720c */ /* 0x040fe20003fa4070 */
[----:B------:R-:W-:Y:S02]  /*23e0*/  IMAD.MOV R3, RZ, RZ, -R3 ;  /* 0x000000ffff037224 */ /* 0x000fe400078e0a03 */
[----:B------:R-:W-:Y:S02]  /*23f0*/  IMAD.MOV R12, RZ, RZ, -R12 ;  /* 0x000000ffff0c7224 */ /* 0x000fe400078e0a0c */
[C---:B------:R-:W-:Y:S02]  /*2400*/  IMAD R15, R27.reuse, R17, R15 ;  /* 0x000000111b0f7224 */ /* 0x040fe400078e020f */
[----:B------:R-:W-:Y:S01]  /*2410*/  IMAD R13, R27, R3, R13 ;  /* 0x000000031b0d7224 */ /* 0x000fe200078e020d */
[----:B------:R-:W-:Y:S01]  /*2420*/  IABS R3, R22 ;  /* 0x0000001600037213 */ /* 0x000fe20000000000 */
[----:B0-----:R-:W-:-:S02]  /*2430*/  IMAD.MOV.U32 R6, RZ, RZ, R11 ;  /* 0x000000ffff067224 */ /* 0x001fc400078e000b */
[----:B------:R-:W-:Y:S01]  /*2440*/  IMAD R14, R27, R12, R14 ;  /* 0x0000000c1b0e7224 */ /* 0x000fe200078e020e */
[----:B------:R-:W-:Y:S01]  /*2450*/  IADD3 R12, R5, 0x1ae, RZ ;  /* 0x000001ae050c7810 */ /* 0x000fe20007ffe0ff */
[--C-:B------:R-:W-:Y:S01]  /*2460*/  @!P6 IMAD.IADD R4, R4, 0x1, -R27.reuse ;  /* 0x000000010404e824 */ /* 0x100fe200078e0a1b */
[C---:B------:R-:W-:Y:S01]  /*2470*/  ISETP.GT.U32.AND P6, PT, R27.reuse, R15, PT ;  /* 0x0000000f1b00720c */ /* 0x040fe20003fc4070 */
[----:B------:R-:W-:Y:S01]  /*2480*/  @!P4 IMAD.MOV R6, RZ, RZ, -R6 ;  /* 0x000000ffff06c224 */ /* 0x000fe200078e0a06 */
[C---:B------:R-:W-:Y:S01]  /*2490*/  ISETP.GT.U32.AND P4, PT, R27.reuse, R13, PT ;  /* 0x0000000d1b00720c */ /* 0x040fe20003f84070 */
[----:B------:R-:W-:Y:S01]  /*24a0*/  @!P5 IMAD.IADD R16, R16, 0x1, -R27 ;  /* 0x000000011010d824 */ /* 0x000fe200078e0a1b */
[----:B------:R-:W-:Y:S01]  /*24b0*/  ISETP.GT.U32.AND P5, PT, R27, R14, PT ;  /* 0x0000000e1b00720c */ /* 0x000fe20003fa4070 */
[----:B------:R-:W-:Y:S01]  /*24c0*/  IMAD.HI.U32 R11, R0, R3, RZ ;  /* 0x00000003000b7227 */ /* 0x000fe200078e00ff */
[----:B------:R0:W-:Y:S01]  /*24d0*/  STL [R1+0x37c], R6 ;  /* 0x00037c0601007387 */ /* 0x0001e20000100800 */
[----:B------:R-:W-:-:S02]  /*24e0*/  IABS R21, R12 ;  /* 0x0000000c00157213 */ /* 0x000fc40000000000 */
[----:B------:R-:W-:-:S03]  /*24f0*/  IMAD.MOV R11, RZ, RZ, -R11 ;  /* 0x000000ffff0b7224 */ /* 0x000fc600078e0a0b */
[----:B------:R-:W-:-:S04]  /*2500*/  IMAD.HI.U32 R17, R0, R21, RZ ;  /* 0x0000001500117227 */ /* 0x000fc800078e00ff */
[--C-:B------:R-:W-:Y:S02]  /*2510*/  @!P6 IMAD.IADD R15, R15, 0x1, -R27.reuse ;  /* 0x000000010f0fe824 */ /* 0x100fe400078e0a1b */
[--C-:B------:R-:W-:Y:S01]  /*2520*/  @!P4 IMAD.IADD R13, R13, 0x1, -R27.reuse ;  /* 0x000000010d0dc824 */ /* 0x100fe200078e0a1b */
[C---:B------:R-:W-:Y:S01]  /*2530*/  ISETP.GT.U32.AND P4, PT, R27.reuse, R16, PT ;  /* 0x000000101b00720c */ /* 0x040fe20003f84070 */
[----:B------:R-:W-:Y:S01]  /*2540*/  @!P5 IMAD.IADD R14, R14, 0x1, -R27 ;  /* 0x000000010e0ed824 */ /* 0x000fe200078e0a1b */
[C---:B------:R-:W-:Y:S01]  /*2550*/  ISETP.GT.U32.AND P5, PT, R27.reuse, R15, PT ;  /* 0x0000000f1b00720c */ /* 0x040fe20003fa4070 */
[----:B0-----:R-:W-:Y:S01]  /*2560*/  IMAD.MOV.U32 R6, RZ, RZ, R4 ;  /* 0x000000ffff067224 */ /* 0x001fe200078e0004 */
[----:B------:R-:W-:Y:S01]  /*2570*/  ISETP.GT.U32.AND P6, PT, R27, R13, PT ;  /* 0x0000000d1b00720c */ /* 0x000fe20003fc4070 */
[----:B------:R-:W-:-:S04]  /*2580*/  IMAD.HI.U32 R4, R0, R18, RZ ;  /* 0x0000001200047227 */ /* 0x000fc800078e00ff */
[----:B------:R-:W-:Y:S02]  /*2590*/  IMAD.MOV R4, RZ, RZ, -R4 ;  /* 0x000000ffff047224 */ /* 0x000fe400078e0a04 */
[----:B------:R-:W-:Y:S01]  /*25a0*/  @!P2 IMAD.MOV R6, RZ, RZ, -R6 ;  /* 0x000000ffff06a224 */ /* 0x000fe200078e0a06 */
[C---:B------:R-:W-:Y:S01]  /*25b0*/  ISETP.GT.U32.AND P2, PT, R27.reuse, R14, PT ;  /* 0x0000000e1b00720c */ /* 0x040fe20003f44070 */
[----:B------:R-:W-:Y:S01]  /*25c0*/  IMAD R3, R27, R11, R3 ;  /* 0x0000000b1b037224 */ /* 0x000fe200078e0203 */
[----:B------:R-:W-:Y:S01]  /*25d0*/  IADD3 R11, R5, 0x1ac, RZ ;  /* 0x000001ac050b7810 */ /* 0x000fe20007ffe0ff */
[----:B------:R-:W-:Y:S01]  /*25e0*/  IMAD R18, R27, R4, R18 ;  /* 0x000000041b127224 */ /* 0x000fe200078e0212 */
[----:B------:R-:W-:Y:S01]  /*25f0*/  IADD3 R4, R5, 0x1aa, RZ ;  /* 0x000001aa05047810 */ /* 0x000fe20007ffe0ff */
[--C-:B------:R-:W-:Y:S01]  /*2600*/  @!P4 IMAD.IADD R16, R16, 0x1, -R27.reuse ;  /* 0x000000011010c824 */ /* 0x100fe200078e0a1b */
[----:B------:R-:W-:Y:S01]  /*2610*/  ISETP.GT.U32.AND P4, PT, R27, R3, PT ;  /* 0x000000031b00720c */ /* 0x000fe20003f84070 */
[--C-:B------:R-:W-:Y:S01]  /*2620*/  @!P5 IMAD.IADD R15, R15, 0x1, -R27.reuse ;  /* 0x000000010f0fd824 */ /* 0x100fe200078e0a1b */
[----:B------:R-:W-:Y:S01]  /*2630*/  ISETP.GT.U32.AND P5, PT, R27, R18, PT ;  /* 0x000000121b00720c */ /* 0x000fe20003fa4070 */
[--C-:B------:R-:W-:Y:S01]  /*2640*/  @!P6 IMAD.IADD R13, R13, 0x1, -R27.reuse ;  /* 0x000000010d0de824 */ /* 0x100fe200078e0a1b */
[----:B------:R0:W-:Y:S01]  /*2650*/  STL [R1+0x374], R6 ;  /* 0x0003740601007387 */ /* 0x0001e20000100800 */
[----:B------:R-:W-:Y:S01]  /*2660*/  IMAD.MOV.U32 R7, RZ, RZ, R16 ;  /* 0x000000ffff077224 */ /* 0x000fe200078e0010 */
[----:B------:R-:W-:Y:S01]  /*2670*/  IABS R20, R11 ;  /* 0x0000000b00147213 */ /* 0x000fe20000000000 */
[----:B------:R-:W-:Y:S01]  /*2680*/  @!P2 IMAD.IADD R14, R14, 0x1, -R27 ;  /* 0x000000010e0ea824 */ /* 0x000fe200078e0a1b */
[----:B------:R-:W-:Y:S01]  /*2690*/  ISETP.GE.AND P2, PT, R22, RZ, PT ;  /* 0x000000ff1600720c */ /* 0x000fe20003f46270 */
[----:B------:R-:W-:Y:S01]  /*26a0*/  IMAD.MOV R17, RZ, RZ, -R17 ;  /* 0x000000ffff117224 */ /* 0x000fe200078e0a11 */
[----:B------:R-:W-:Y:S01]  /*26b0*/  IABS R22, R4 ;  /* 0x0000000400167213 */ /* 0x000fe20000000000 */
[----:B------:R-:W-:Y:S01]  /*26c0*/  @!P1 IMAD.MOV R7, RZ, RZ, -R7 ;  /* 0x000000ffff079224 */ /* 0x000fe200078e0a07 */
[----:B------:R-:W-:Y:S01]  /*26d0*/  ISETP.GE.AND P6, PT, R2, RZ, PT ;  /* 0x000000ff0200720c */ /* 0x000fe20003fc6270 */
[--C-:B------:R-:W-:Y:S01]  /*26e0*/  @!P4 IMAD.IADD R3, R3, 0x1, -R27.reuse ;  /* 0x000000010303c824 */ /* 0x100fe200078e0a1b */
[----:B------:R-:W-:Y:S01]  /*26f0*/  ISETP.GE.AND P4, PT, R19, RZ, PT ;  /* 0x000000ff1300720c */ /* 0x000fe20003f86270 */
[----:B------:R-:W-:Y:S01]  /*2700*/  @!P5 IMAD.IADD R18, R18, 0x1, -R27 ;  /* 0x000000011212d824 */ /* 0x000fe200078e0a1b */
[----:B------:R1:W-:Y:S01]  /*2710*/  STL [R1+0x350], R7 ;  /* 0x0003500701007387 */ /* 0x0003e20000100800 */
[----:B------:R-:W-:Y:S01]  /*2720*/  IMAD.MOV.U32 R19, RZ, RZ, R22 ;  /* 0x000000ffff137224 */ /* 0x000fe200078e0016 */
[C---:B------:R-:W-:Y:S01]  /*2730*/  ISETP.GT.U32.AND P1, PT, R27.reuse, R3, PT ;  /* 0x000000031b00720c */ /* 0x040fe20003f24070 */
[----:B0-----:R-:W-:Y:S01]  /*2740*/  IMAD.MOV.U32 R6, RZ, RZ, R13 ;  /* 0x000000ffff067224 */ /* 0x001fe200078e000d */
[----:B------:R-:W-:Y:S01]  /*2750*/  ISETP.GT.U32.AND P5, PT, R27, R18, PT ;  /* 0x000000121b00720c */ /* 0x000fe20003fa4070 */
[----:B------:R-:W-:-:S04]  /*2760*/  IMAD.HI.U32 R16, R0, R19, RZ ;  /* 0x0000001300107227 */ /* 0x000fc800078e00ff */
[----:B------:R-:W-:Y:S02]  /*2770*/  IMAD.MOV R13, RZ, RZ, -R16 ;  /* 0x000000ffff0d7224 */ /* 0x000fe400078e0a10 */
[C---:B------:R-:W-:Y:S02]  /*2780*/  IMAD R21, R27.reuse, R17, R21 ;  /* 0x000000111b157224 */ /* 0x040fe400078e0215 */
[----:B------:R-:W-:Y:S02]  /*2790*/  IMAD R19, R27, R13, R19 ;  /* 0x0000000d1b137224 */ /* 0x000fe400078e0213 */
[----:B------:R-:W-:-:S04]  /*27a0*/  IMAD.HI.U32 R2, R0, R20, RZ ;  /* 0x0000001400027227 */ /* 0x000fc800078e00ff */
[----:B------:R-:W-:Y:S01]  /*27b0*/  @!P3 IMAD.MOV R6, RZ, RZ, -R6 ;  /* 0x000000ffff06b224 */ /* 0x000fe200078e0a06 */
[C---:B------:R-:W-:Y:S01]  /*27c0*/  ISETP.GT.U32.AND P3, PT, R27.reuse, R21, PT ;  /* 0x000000151b00720c */ /* 0x040fe20003f64070 */
[--C-:B------:R-:W-:Y:S01]  /*27d0*/  @!P5 IMAD.IADD R18, R18, 0x1, -R27.reuse ;  /* 0x000000011212d824 */ /* 0x100fe200078e0a1b */
[----:B------:R-:W-:Y:S01]  /*27e0*/  ISETP.GT.U32.AND P5, PT, R27, R19, PT ;  /* 0x000000131b00720c */ /* 0x000fe20003fa4070 */
[----:B------:R-:W-:Y:S01]  /*27f0*/  IMAD.MOV R2, RZ, RZ, -R2 ;  /* 0x000000ffff027224 */ /* 0x000fe200078e0a02 */
[----:B------:R0:W-:Y:S01]  /*2800*/  STL [R1+0x354], R6 ;  /* 0x0003540601007387 */ /* 0x0001e20000100800 */
[----:B------:R-:W-:Y:S01]  /*2810*/  @!P1 IMAD.IADD R3, R3, 0x1, -R27 ;  /* 0x0000000103039824 */ /* 0x000fe200078e0a1b */
[----:B------:R-:W-:Y:S01]  /*2820*/  ISETP.GE.AND P1, PT, R11, RZ, PT ;  /* 0x000000ff0b00720c */ /* 0x000fe20003f26270 */
[----:B------:R-:W-:Y:S01]  /*2830*/  IMAD R20, R27, R2, R20 ;  /* 0x000000021b147224 */ /* 0x000fe200078e0214 */
[C---:B------:R-:W-:Y:S01]  /*2840*/  IADD3 R11, R5.reuse, 0x1a6, RZ ;  /* 0x000001a6050b7810 */ /* 0x040fe20007ffe0ff */
[----:B-1----:R-:W-:Y:S01]  /*2850*/  IMAD.MOV.U32 R7, RZ, RZ, R15 ;  /* 0x000000ffff077224 */ /* 0x002fe200078e000f */
[----:B------:R-:W-:-:S03]  /*2860*/  IADD3 R2, R5, 0x1a8, RZ ;  /* 0x000001a805027810 */ /* 0x000fc60007ffe0ff */
[--C-:B------:R-:W-:Y:S01]  /*2870*/  @!P3 IMAD.IADD R21, R21, 0x1, -R27.reuse ;  /* 0x000000011515b824 */ /* 0x100fe200078e0a1b */
[----:B------:R-:W-:Y:S01]  /*2880*/  ISETP.GE.AND P3, PT, R4, RZ, PT ;  /* 0x000000ff0400720c */ /* 0x000fe20003f66270 */
[----:B0-----:R-:W-:Y:S01]  /*2890*/  IMAD.MOV.U32 R6, RZ, RZ, R14 ;  /* 0x000000ffff067224 */ /* 0x001fe200078e000e */
[----:B------:R-:W-:Y:S01]  /*28a0*/  IABS R4, R11 ;  /* 0x0000000b00047213 */ /* 0x000fe20000000000 */
[----:B------:R-:W-:Y:S01]  /*28b0*/  @!P5 IMAD.IADD R19, R19, 0x1, -R27 ;  /* 0x000000011313d824 */ /* 0x000fe200078e0a1b */
[----:B------:R-:W-:Y:S01]  /*28c0*/  IABS R16, R2 ;  /* 0x0000000200107213 */ /* 0x000fe20000000000 */
[----:B------:R-:W-:Y:S01]  /*28d0*/  @!P6 IMAD.MOV R6, RZ, RZ, -R6 ;  /* 0x000000ffff06e224 */ /* 0x000fe200078e0a06 */
[C---:B------:R-:W-:Y:S01]  /*28e0*/  ISETP.GT.U32.AND P6, PT, R27.reuse, R20, PT ;  /* 0x000000141b00720c */ /* 0x040fe20003fc4070 */
[----:B------:R-:W-:Y:S01]  /*28f0*/  @!P0 IMAD.MOV R7, RZ, RZ, -R7 ;  /* 0x000000ffff078224 */ /* 0x000fe200078e0a07 */
[----:B------:R-:W-:Y:S01]  /*2900*/  ISETP.GE.AND P0, PT, R12, RZ, PT ;  /* 0x000000ff0c00720c */ /* 0x000fe20003f06270 */
[----:B------:R-:W-:Y:S01]  /*2910*/  IMAD.HI.U32 R12, R0, R4, RZ ;  /* 0x00000004000c7227 */ /* 0x000fe200078e00ff */
[----:B------:R-:W-:-:S02]  /*2920*/  ISETP.GT.U32.AND P5, PT, R27, R19, PT ;  /* 0x000000131b00720c */ /* 0x000fc40003fa4070 */
[----:B------:R-:W-:Y:S01]  /*2930*/  STL [R1+0x358], R7 ;  /* 0x0003580701007387 */ /* 0x000fe20000100800 */
[----:B------:R-:W-:Y:S01]  /*2940*/  IMAD.MOV R12, RZ, RZ, -R12 ;  /* 0x000000ffff0c7224 */ /* 0x000fe200078e0a0c */
[----:B------:R-:W-:Y:S01]  /*2950*/  IADD3 R14, R5, 0x1a4, RZ ;  /* 0x000001a4050e7810 */ /* 0x000fe20007ffe0ff */
[----:B------:R-:W-:Y:S01]  /*2960*/  IMAD.HI.U32 R13, R0, R16, RZ ;  /* 0x00000010000d7227 */ /* 0x000fe200078e00ff */
[----:B------:R0:W-:Y:S02]  /*2970*/  STL [R1+0x35c], R6 ;  /* 0x00035c0601007387 */ /* 0x0001e40000100800 */
[----:B------:R-:W-:Y:S01]  /*2980*/  IABS R17, R14 ;  /* 0x0000000e00117213 */ /* 0x000fe20000000000 */
[----:B------:R-:W-:Y:S01]  /*2990*/  @!P6 IMAD.IADD R20, R20, 0x1, -R27 ;  /* 0x000000011414e824 */ /* 0x000fe200078e0a1b */
[C---:B------:R-:W-:Y:S01]  /*29a0*/  ISETP.GT.U32.AND P6, PT, R27.reuse, R21, PT ;  /* 0x000000151b00720c */ /* 0x040fe20003fc4070 */
[----:B------:R-:W-:Y:S01]  /*29b0*/  IMAD R4, R27, R12, R4 ;  /* 0x0000000c1b047224 */ /* 0x000fe200078e0204 */
[----:B------:R-:W-:Y:S01]  /*29c0*/  IADD3 R12, R5, 0x1a0, RZ ;  /* 0x000001a0050c7810 */ /* 0x000fe20007ffe0ff */
[----:B------:R-:W-:-:S02]  /*29d0*/  IMAD.MOV R13, RZ, RZ, -R13 ;  /* 0x000000ffff0d7224 */ /* 0x000fc400078e0a0d */
[----:B------:R-:W-:Y:S01]  /*29e0*/  @!P5 IMAD.IADD R19, R19, 0x1, -R27 ;  /* 0x000000011313d824 */ /* 0x000fe200078e0a1b */
[C---:B------:R-:W-:Y:S01]  /*29f0*/  ISETP.GT.U32.AND P5, PT, R27.reuse, R4, PT ;  /* 0x000000041b00720c */ /* 0x040fe20003fa4070 */
[----:B0-----:R-:W-:Y:S01]  /*2a00*/  IMAD.MOV.U32 R6, RZ, RZ, R3 ;  /* 0x000000ffff067224 */ /* 0x001fe200078e0003 */
[----:B------:R-:W-:Y:S01]  /*2a10*/  IABS R15, R12 ;  /* 0x0000000c000f7213 */ /* 0x000fe20000000000 */
[----:B------:R-:W-:Y:S01]  /*2a20*/  IMAD R16, R27, R13, R16 ;  /* 0x0000000d1b107224 */ /* 0x000fe200078e0210 */
[----:B------:R-:W-:Y:S01]  /*2a30*/  IADD3 R3, R5, 0x1a2, RZ ;  /* 0x000001a205037810 */ /* 0x000fe20007ffe0ff */
[----:B------:R-:W-:Y:S01]  /*2a40*/  @!P2 IMAD.MOV R6, RZ, RZ, -R6 ;  /* 0x000000ffff06a224 */ /* 0x000fe200078e0a06 */
[----:B------:R-:W-:Y:S01]  /*2a50*/  ISETP.GT.U32.AND P2, PT, R27, R20, PT ;  /* 0x000000141b00720c */ /* 0x000fe20003f44070 */
[----:B------:R-:W-:Y:S01]  /*2a60*/  @!P6 IMAD.IADD R21, R21, 0x1, -R27 ;  /* 0x000000011515e824 */ /* 0x000fe200078e0a1b */
[----:B------:R-:W-:Y:S01]  /*2a70*/  ISETP.GT.U32.AND P6, PT, R27, R16, PT ;  /* 0x000000101b00720c */ /* 0x000fe20003fc4070 */
[----:B------:R-:W-:Y:S01]  /*2a80*/  IMAD.MOV.U32 R7, RZ, RZ, R18 ;  /* 0x000000ffff077224 */ /* 0x000fe200078e0012 */
[----:B------:R0:W-:Y:S01]  /*2a90*/  STL [R1+0x360], R6 ;  /* 0x0003600601007387 */ /* 0x0001e20000100800 */
[----:B------:R-:W-:Y:S01]  /*2aa0*/  IMAD.HI.U32 R18, R0, R15, RZ ;  /* 0x0000000f00127227 */ /* 0x000fe200078e00ff */
[----:B------:R-:W-:-:S03]  /*2ab0*/  IABS R13, R3 ;  /* 0x00000003000d7213 */ /* 0x000fc60000000000 */
[----:B------:R-:W-:Y:S02]  /*2ac0*/  @!P5 IMAD.IADD R4, R4, 0x1, -R27 ;  /* 0x000000010404d824 */ /* 0x000fe400078e0a1b */
[----:B------:R-:W-:Y:S02]  /*2ad0*/  @!P4 IMAD.MOV R7, RZ, RZ, -R7 ;  /* 0x000000ffff07c224 */ /* 0x000fe400078e0a07 */
[--C-:B------:R-:W-:Y:S01]  /*2ae0*/  @!P2 IMAD.IADD R20, R20, 0x1, -R27.reuse ;  /* 0x000000011414a824 */ /* 0x100fe200078e0a1b */
[C---:B------:R-:W-:Y:S01]  /*2af0*/  ISETP.GT.U32.AND P5, PT, R27.reuse, R4, PT ;  /* 0x000000041b00720c */ /* 0x040fe20003fa4070 */
[----:B------:R-:W-:Y:S01]  /*2b00*/  @!P6 IMAD.IADD R16, R16, 0x1, -R27 ;  /* 0x000000011010e824 */ /* 0x000fe200078e0a1b */
[----:B------:R1:W-:Y:S01]  /*2b10*/  STL [R1+0x2e8], R7 ;  /* 0x0002e80701007387 */ /* 0x0003e20000100800 */
[----:B0-----:R-:W-:Y:S01]  /*2b20*/  IMAD.MOV.U32 R6, RZ, RZ, R21 ;  /* 0x000000ffff067224 */ /* 0x001fe200078e0015 */
[----:B------:R-:W-:Y:S01]  /*2b30*/  ISETP.GE.AND P2, PT, R2, RZ, PT ;  /* 0x000000ff0200720c */ /* 0x000fe20003f46270 */
[----:B------:R-:W-:Y:S01]  /*2b40*/  IMAD.HI.U32 R22, R0, R17, RZ ;  /* 0x0000001100167227 */ /* 0x000fe200078e00ff */
[----:B------:R-:W-:-:S02]  /*2b50*/  ISETP.GT.U32.AND P4, PT, R27, R16, PT ;  /* 0x000000101b00720c */ /* 0x000fc40003f84070 */
[----:B------:R-:W-:Y:S01]  /*2b60*/  ISETP.GE.AND P6, PT, R11, RZ, PT ;  /* 0x000000ff0b00720c */ /* 0x000fe20003fc6270 */
[----:B------:R-:W-:Y:S01]  /*2b70*/  IMAD.MOV R18, RZ, RZ, -R18 ;  /* 0x000000ffff127224 */ /* 0x000fe200078e0a12 */
[----:B------:R-:W-:Y:S01]  /*2b80*/  IADD3 R11, R5, 0x19e, RZ ;  /* 0x0000019e050b7810 */ /* 0x000fe20007ffe0ff */
[----:B------:R-:W-:Y:S02]  /*2b90*/  @!P0 IMAD.MOV R6, RZ, RZ, -R6 ;  /* 0x000000ffff068224 */ /* 0x000fe400078e0a06 */
[----:B-1----:R-:W-:Y:S02]  /*2ba0*/  IMAD.MOV.U32 R7, RZ, RZ, R20 ;  /* 0x000000ffff077224 */ /* 0x002fe400078e0014 */
[----:B------:R-:W-:Y:S01]  /*2bb0*/  IMAD.MOV R22, RZ, RZ, -R22 ;  /* 0x000000ffff167224 */ /* 0x000fe200078e0a16 */
[----:B------:R0:W-:Y:S01]  /*2bc0*/  STL [R1+0x2ec], R6 ;  /* 0x0002ec0601007387 */ /* 0x0001e20000100800 */
[----:B------:R-:W-:Y:S01]  /*2bd0*/  @!P1 IMAD.MOV R7, RZ, RZ, -R7 ;  /* 0x000000ffff079224 */ /* 0x000fe200078e0a07 */
[----:B------:R-:W-:Y:S01]  /*2be0*/  ISETP.GE.AND P1, PT, R14, RZ, PT ;  /* 0x000000ff0e00720c */ /* 0x000fe20003f26270 */
[----:B------:R-:W-:-:S02]  /*2bf0*/  IMAD R14, R27, R18, R15 ;  /* 0x000000121b0e7224 */ /* 0x000fc400078e020f */
[----:B------:R-:W-:Y:S01]  /*2c00*/  IMAD.HI.U32 R2, R0, R13, RZ ;  /* 0x0000000d00027227 */ /* 0x000fe200078e00ff */
[----:B------:R-:W-:Y:S03]  /*2c10*/  STL [R1+0x2fc], R7 ;  /* 0x0002fc0701007387 */ /* 0x000fe60000100800 */
[----:B------:R-:W-:Y:S01]  /*2c20*/  IMAD R17, R27, R22, R17 ;  /* 0x000000161b117224 */ /* 0x000fe200078e0211 */
[----:B------:R-:W-:Y:S01]  /*2c30*/  IADD3 R22, R5, 0x174, RZ ;  /* 0x0000017405167810 */ /* 0x000fe20007ffe0ff */
[----:B0-----:R-:W-:Y:S02]  /*2c40*/  IMAD.MOV.U32 R6, RZ, RZ, R19 ;  /* 0x000000ffff067224 */ /* 0x001fe400078e0013 */
[----:B------:R-:W-:Y:S01]  /*2c50*/  @!P5 IMAD.IADD R4, R4, 0x1, -R27 ;  /* 0x000000010404d824 */ /* 0x000fe200078e0a1b */
[C---:B------:R-:W-:Y:S01]  /*2c60*/  ISETP.GT.U32.AND P5, PT, R27.reuse, R14, PT ;  /* 0x0000000e1b00720c */ /* 0x040fe20003fa4070 */
[----:B------:R-:W-:Y:S01]  /*2c70*/  IMAD.MOV R2, RZ, RZ, -R2 ;  /* 0x000000ffff027224 */ /* 0x000fe200078e0a02 */
[C---:B------:R-:W-:Y:S01]  /*2c80*/  ISETP.GT.U32.AND P0, PT, R27.reuse, R17, PT ;  /* 0x000000111b00720c */ /* 0x040fe20003f04070 */
[----:B------:R-:W-:Y:S01]  /*2c90*/  @!P3 IMAD.MOV R6, RZ, RZ, -R6 ;  /* 0x000000ffff06b224 */ /* 0x000fe200078e0a06 */
[----:B------:R-:W-:Y:S01]  /*2ca0*/  IABS R23, R22 ;  /* 0x0000001600177213 */ /* 0x000fe20000000000 */
[----:B------:R-:W-:Y:S01]  /*2cb0*/  IMAD R13, R27, R2, R13 ;  /* 0x000000021b0d7224 */ /* 0x000fe200078e020d */
[----:B------:R-:W-:Y:S01]  /*2cc0*/  IABS R2, R11 ;  /* 0x0000000b00027213 */ /* 0x000fe20000000000 */
[----:B------:R-:W-:Y:S01]  /*2cd0*/  @!P4 IMAD.IADD R16, R16, 0x1, -R27 ;  /* 0x000000011010c824 */ /* 0x000fe200078e0a1b */
[----:B------:R0:W-:Y:S01]  /*2ce0*/  STL [R1+0x340], R6 ;  /* 0x0003400601007387 */ /* 0x0001e20000100800 */
[----:B------:R-:W-:Y:S01]  /*2cf0*/  ISETP.GE.AND P4, PT, R3, RZ, PT ;  /* 0x000000ff0300720c */ /* 0x000fe20003f86270 */
[----:B------:R-:W-:Y:S01]  /*2d00*/  IMAD.HI.U32 R26, R0, R23, RZ ;  /* 0x00000017001a7227 */ /* 0x000fe200078e00ff */
[----:B------:R-:W-:-:S02]  /*2d10*/  ISETP.GT.U32.AND P3, PT, R27, R13, PT ;  /* 0x0000000d1b00720c */ /* 0x000fc40003f64070 */
[----:B------:R-:W-:Y:S01]  /*2d20*/  IADD3 R3, R5, 0x19c, RZ ;  /* 0x0000019c05037810 */ /* 0x000fe20007ffe0ff */
[--C-:B------:R-:W-:Y:S02]  /*2d30*/  @!P5 IMAD.IADD R14, R14, 0x1, -R27.reuse ;  /* 0x000000010e0ed824 */ /* 0x100fe400078e0a1b */
[--C-:B------:R-:W-:Y:S01]  /*2d40*/  @!P0 IMAD.IADD R17, R17, 0x1, -R27.reuse ;  /* 0x0000000111118824 */ /* 0x100fe200078e0a1b */
[----:B------:R-:W-:Y:S01]  /*2d50*/  ISETP.GE.AND P0, PT, R12, RZ, PT ;  /* 0x000000ff0c00720c */ /* 0x000fe20003f06270 */
[----:B0-----:R-:W-:Y:S01]  /*2d60*/  IMAD.MOV.U32 R6, RZ, RZ, R16 ;  /* 0x000000ffff067224 */ /* 0x001fe200078e0010 */
[----:B------:R-:W-:Y:S01]  /*2d70*/  IABS R16, R3 ;  /* 0x0000000300107213 */ /* 0x000fe20000000000 */
[----:B------:R-:W-:Y:S01]  /*2d80*/  IMAD.HI.U32 R15, R0, R2, RZ ;  /* 0x00000002000f7227 */ /* 0x000fe200078e00ff */
[----:B------:R-:W-:Y:S02]  /*2d90*/  ISETP.GT.U32.AND P5, PT, R27, R14, PT ;  /* 0x0000000e1b00720c */ /* 0x000fe40003fa4070 */
[----:B------:R-:W-:Y:S01]  /*2da0*/  IADD3 R12, R5, 0x19a, RZ ;  /* 0x0000019a050c7810 */ /* 0x000fe20007ffe0ff */
[----:B------:R-:W-:Y:S01]  /*2db0*/  @!P2 IMAD.MOV R6, RZ, RZ, -R6 ;  /* 0x000000ffff06a224 */ /* 0x000fe200078e0a06 */
[----:B------:R-:W-:Y:S01]  /*2dc0*/  ISETP.GT.U32.AND P2, PT, R27, R17, PT ;  /* 0x000000111b00720c */ /* 0x000fe20003f44070 */
[----:B------:R-:W-:-:S02]  /*2dd0*/  @!P3 IMAD.IADD R13, R13, 0x1, -R27 ;  /* 0x000000010d0db824 */ /* 0x000fc400078e0a1b */
[----:B------:R-:W-:Y:S01]  /*2de0*/  IMAD.MOV R15, RZ, RZ, -R15 ;  /* 0x000000ffff0f7224 */ /* 0x000fe200078e0a0f */
[----:B------:R0:W-:Y:S01]  /*2df0*/  STL [R1+0x344], R6 ;  /* 0x0003440601007387 */ /* 0x0001e20000100800 */
[----:B------:R-:W-:Y:S01]  /*2e00*/  IMAD.MOV R26, RZ, RZ, -R26 ;  /* 0x000000ffff1a7224 */ /* 0x000fe200078e0a1a */
[C---:B------:R-:W-:Y:S01]  /*2e10*/  ISETP.GT.U32.AND P3, PT, R27.reuse, R13, PT ;  /* 0x0000000d1b00720c */ /* 0x040fe20003f64070 */
[C---:B------:R-:W-:Y:S01]  /*2e20*/  IMAD R2, R27.reuse, R15, R2 ;  /* 0x0000000f1b027224 */ /* 0x040fe200078e0202 */
[----:B------:R-:W-:Y:S01]  /*2e30*/  IABS R15, R12 ;  /* 0x0000000c000f7213 */ /* 0x000fe20000000000 */
[----:B------:R-:W-:Y:S02]  /*2e40*/  @!P5 IMAD.IADD R14, R14, 0x1, -R27 ;  /* 0x000000010e0ed824 */ /* 0x000fe400078e0a1b */
[----:B------:R-:W-:Y:S02]  /*2e50*/  IMAD R23, R27, R26, R23 ;  /* 0x0000001a1b177224 */ /* 0x000fe400078e0217 */
[----:B------:R-:W-:Y:S01]  /*2e60*/  @!P2 IMAD.IADD R17, R17, 0x1, -R27 ;  /* 0x000000011111a824 */ /* 0x000fe200078e0a1b */
[----:B------:R-:W-:Y:S01]  /*2e70*/  ISETP.GT.U32.AND P2, PT, R27, R2, PT ;  /* 0x000000021b00720c */ /* 0x000fe20003f44070 */
[----:B0-----:R-:W-:-:S02]  /*2e80*/  IMAD.MOV.U32 R6, RZ, RZ, R4 ;  /* 0x000000ffff067224 */ /* 0x001fc400078e0004 */
[----:B------:R-:W-:-:S04]  /*2e90*/  IMAD.HI.U32 R4, R0, R16, RZ ;  /* 0x0000001000047227 */ /* 0x000fc800078e00ff */
[----:B------:R-:W-:Y:S02]  /*2ea0*/  IMAD.MOV R4, RZ, RZ, -R4 ;  /* 0x000000ffff047224 */ /* 0x000fe400078e0a04 */
[----:B------:R-:W-:Y:S01]  /*2eb0*/  @!P3 IMAD.IADD R13, R13, 0x1, -R27 ;  /* 0x000000010d0db824 */ /* 0x000fe200078e0a1b */
[----:B------:R-:W-:Y:S01]  /*2ec0*/  ISETP.GE.AND P3, PT, R3, RZ, PT ;  /* 0x000000ff0300720c */ /* 0x000fe20003f66270 */
[----:B------:R-:W-:Y:S01]  /*2ed0*/  IMAD R16, R27, R4, R16 ;  /* 0x000000041b107224 */ /* 0x000fe200078e0210 */
[----:B------:R-:W-:Y:S01]  /*2ee0*/  IADD3 R3, R5, 0x198, RZ ;  /* 0x0000019805037810 */ /* 0x000fe20007ffe0ff */
[----:B------:R-:W-:Y:S01]  /*2ef0*/  @!P6 IMAD.MOV R6, RZ, RZ, -R6 ;  /* 0x000000ffff06e224 */ /* 0x000fe200078e0a06 */
[----:B------:R-:W-:Y:S01]  /*2f00*/  ISETP.GE.AND P6, PT, R11, RZ, PT ;  /* 0x000000ff0b00720c */ /* 0x000fe20003fc6270 */
[----:B------:R-:W-:Y:S01]  /*2f10*/  IMAD.HI.U32 R19, R0, R15, RZ ;  /* 0x0000000f00137227 */ /* 0x000fe200078e00ff */
[C---:B------:R-:W-:Y:S02]  /*2f20*/  ISETP.GT.U32.AND P5, PT, R27.reuse, R16, PT ;  /* 0x000000101b00720c */ /* 0x040fe40003fa4070 */
[----:B------:R0:W-:Y:S01]  /*2f30*/  STL [R1+0x34c], R6 ;  /* 0x00034c0601007387 */ /* 0x0001e20000100800 */
[----:B------:R-:W-:Y:S01]  /*2f40*/  IMAD.MOV R19, RZ, RZ, -R19 ;  /* 0x000000ffff137224 */ /* 0x000fe200078e0a13 */
[----:B------:R-:W-:Y:S01]  /*2f50*/  IABS R11, R3 ;  /* 0x00000003000b7213 */ /* 0x000fe20000000000 */
[----:B------:R-:W-:Y:S01]  /*2f60*/  @!P2 IMAD.IADD R2, R2, 0x1, -R27 ;  /* 0x000000010202a824 */ /* 0x000fe200078e0a1b */
[----:B------:R-:W-:Y:S01]  /*2f70*/  ISETP.GE.AND P2, PT, R12, RZ, PT ;  /* 0x000000ff0c00720c */ /* 0x000fe20003f46270 */
[----:B------:R-:W-:Y:S01]  /*2f80*/  IMAD R15, R27, R19, R15 ;  /* 0x000000131b0f7224 */ /* 0x000fe200078e020f */
[----:B------:R-:W-:Y:S01]  /*2f90*/  IADD3 R4, R5, 0x196, RZ ;  /* 0x0000019605047810 */ /* 0x000fe20007ffe0ff */
[----:B------:R-:W-:-:S02]  /*2fa0*/  IMAD.MOV.U32 R7, RZ, RZ, R13 ;  /* 0x000000ffff077224 */ /* 0x000fc400078e000d */
[----:B------:R-:W-:Y:S01]  /*2fb0*/  IMAD.HI.U32 R12, R0, R11, RZ ;  /* 0x0000000b000c7227 */ /* 0x000fe200078e00ff */
[----:B------:R-:W-:-:S03]  /*2fc0*/  IABS R18, R4 ;  /* 0x0000000400127213 */ /* 0x000fc60000000000 */
[----:B------:R-:W-:Y:S02]  /*2fd0*/  @!P5 IMAD.IADD R16, R16, 0x1, -R27 ;  /* 0x000000011010d824 */ /* 0x000fe400078e0a1b */
[----:B0-----:R-:W-:Y:S02]  /*2fe0*/  IMAD.MOV.U32 R6, RZ, RZ, R17 ;  /* 0x000000ffff067224 */ /* 0x001fe400078e0011 */
[----:B------:R-:W-:Y:S01]  /*2ff0*/  @!P4 IMAD.MOV R7, RZ, RZ, -R7 ;  /* 0x000000ffff07c224 */ /* 0x000fe200078e0a07 */
[C---:B------:R-:W-:Y:S01]  /*3000*/  ISETP.GT.U32.AND P5, PT, R27.reuse, R16, PT ;  /* 0x000000101b00720c */ /* 0x040fe20003fa4070 */
[----:B------:R-:W-:Y:S01]  /*3010*/  @!P1 IMAD.MOV R6, RZ, RZ, -R6 ;  /* 0x000000ffff069224 */ /* 0x000fe200078e0a06 */
[C---:B------:R-:W-:Y:S01]  /*3020*/  ISETP.GT.U32.AND P1, PT, R27.reuse, R2, PT ;  /* 0x000000021b00720c */ /* 0x040fe20003f24070 */
[----:B------:R-:W-:Y:S01]  /*3030*/  IMAD.MOV R12, RZ, RZ, -R12 ;  /* 0x000000ffff0c7224 */ /* 0x000fe200078e0a0c */
[C---:B------:R-:W-:Y:S01]  /*3040*/  ISETP.GT.U32.AND P4, PT, R27.reuse, R15, PT ;  /* 0x0000000f1b00720c */ /* 0x040fe20003f84070 */
[----:B------:R-:W-:Y:S01]  /*3050*/  IMAD.HI.U32 R13, R0, R18, RZ ;  /* 0x00000012000d7227 */ /* 0x000fe200078e00ff */
[----:B------:R0:W-:Y:S03]  /*3060*/  STL [R1+0x348], R6 ;  /* 0x0003480601007387 */ /* 0x0001e60000100800 */
[----:B------:R-:W-:Y:S01]  /*3070*/  IMAD R11, R27, R12, R11 ;  /* 0x0000000c1b0b7224 */ /* 0x000fe200078e020b */
[----:B------:R1:W-:Y:S01]  /*3080*/  STL [R1+0x324], R7 ;  /* 0x0003240701007387 */ /* 0x0003e20000100800 */
[----:B------:R-:W-:-:S02]  /*3090*/  IMAD.MOV R13, RZ, RZ, -R13 ;  /* 0x000000ffff0d7224 */ /* 0x000fc400078e0a0d */
[--C-:B------:R-:W-:Y:S01]  /*30a0*/  @!P5 IMAD.IADD R16, R16, 0x1, -R27.reuse ;  /* 0x000000011010d824 */ /* 0x100fe200078e0a1b */
[----:B------:R-:W-:Y:S01]  /*30b0*/  ISETP.GT.U32.AND P5, PT, R27, R11, PT ;  /* 0x0000000b1b00720c */ /* 0x000fe20003fa4070 */
[--C-:B------:R-:W-:Y:S01]  /*30c0*/  @!P1 IMAD.IADD R2, R2, 0x1, -R27.reuse ;  /* 0x0000000102029824 */ /* 0x100fe200078e0a1b */
[----:B------:R-:W-:Y:S01]  /*30d0*/  ISETP.GE.AND P1, PT, R4, RZ, PT ;  /* 0x000000ff0400720c */ /* 0x000fe20003f26270 */
[----:B------:R-:W-:Y:S02]  /*30e0*/  @!P4 IMAD.IADD R15, R15, 0x1, -R27 ;  /* 0x000000010f0fc824 */ /* 0x000fe400078e0a1b */
[----:B0-----:R-:W-:Y:S01]  /*30f0*/  IMAD.MOV.U32 R6, RZ, RZ, R14 ;  /* 0x000000ffff067224 */ /* 0x001fe200078e000e */
[----:B------:R-:W-:Y:S01]  /*3100*/  IADD3 R14, R5, 0x194, RZ ;  /* 0x00000194050e7810 */ /* 0x000fe20007ffe0ff */
[C---:B------:R-:W-:Y:S01]  /*3110*/  IMAD R18, R27.reuse, R13, R18 ;  /* 0x0000000d1b127224 */ /* 0x040fe200078e0212 */
[----:B------:R-:W-:Y:S01]  /*3120*/  ISETP.GT.U32.AND P4, PT, R27, R15, PT ;  /* 0x0000000f1b00720c */ /* 0x000fe20003f84070 */
[----:B-1----:R-:W-:Y:S01]  /*3130*/  IMAD.MOV.U32 R7, RZ, RZ, R2 ;  /* 0x000000ffff077224 */ /* 0x002fe200078e0002 */
[----:B------:R-:W-:Y:S01]  /*3140*/  IADD3 R13, R5, 0x192, RZ ;  /* 0x00000192050d7810 */ /* 0x000fe20007ffe0ff */
[----:B------:R-:W-:Y:S01]  /*3150*/  @!P0 IMAD.MOV R6, RZ, RZ, -R6 ;  /* 0x000000ffff068224 */ /* 0x000fe200078e0a06 */
[----:B------:R-:W-:Y:S01]  /*3160*/  IABS R4, R14 ;  /* 0x0000000e00047213 */ /* 0x000fe20000000000 */
[----:B------:R-:W-:Y:S01]  /*3170*/  @!P6 IMAD.MOV R7, RZ, RZ, -R7 ;  /* 0x000000ffff07e224 */ /* 0x000fe200078e0a07 */
[----:B------:R-:W-:Y:S01]  /*3180*/  ISETP.GT.U32.AND P6, PT, R27, R18, PT ;  /* 0x000000121b00720c */ /* 0x000fe20003fc4070 */
[----:B------:R-:W-:Y:S01]  /*3190*/  @!P5 IMAD.IADD R11, R11, 0x1, -R27 ;  /* 0x000000010b0bd824 */ /* 0x000fe200078e0a1b */
[----:B------:R0:W-:Y:S01]  /*31a0*/  STL [R1+0x328], R6 ;  /* 0x0003280601007387 */ /* 0x0001e20000100800 */
[----:B------:R-:W-:-:S02]  /*31b0*/  IABS R12, R13 ;  /* 0x0000000d000c7213 */ /* 0x000fc40000000000 */
[----:B------:R-:W-:Y:S01]  /*31c0*/  ISETP.GE.AND P0, PT, R3, RZ, PT ;  /* 0x000000ff0300720c */ /* 0x000fe20003f06270 */
[----:B------:R-:W-:Y:S01]  /*31d0*/  STL [R1+0x33c], R7 ;  /* 0x00033c0701007387 */ /* 0x000fe20000100800 */
[----:B------:R-:W-:Y:S01]  /*31e0*/  ISETP.GT.U32.AND P5, PT, R27, R11, PT ;  /* 0x0000000b1b00720c */ /* 0x000fe20003fa4070 */
[----:B------:R-:W-:Y:S01]  /*31f0*/  @!P4 IMAD.IADD R15, R15, 0x1, -R27 ;  /* 0x000000010f0fc824 */ /* 0x000fe200078e0a1b */
[----:B------:R-:W-:Y:S01]  /*3200*/  ISETP.GE.AND P4, PT, R13, RZ, PT ;  /* 0x000000ff0d00720c */ /* 0x000fe20003f86270 */
[----:B------:R-:W-:Y:S01]  /*3210*/  IMAD.HI.U32 R13, R0, R12, RZ ;  /* 0x0000000c000d7227 */ /* 0x000fe200078e00ff */
[----:B------:R-:W-:-:S03]  /*3220*/  IADD3 R3, R5, 0x190, RZ ;  /* 0x0000019005037810 */ /* 0x000fc60007ffe0ff */
[----:B0-----:R-:W-:Y:S01]  /*3230*/  IMAD.MOV.U32 R6, RZ, RZ, R16 ;  /* 0x000000ffff067224 */ /* 0x001fe200078e0010 */
[----:B------:R-:W-:Y:S01]  /*3240*/  IABS R2, R3 ;  /* 0x0000000300027213 */ /* 0x000fe20000000000 */
[----:B------:R-:W-:Y:S02]  /*3250*/  @!P6 IMAD.IADD R18, R18, 0x1, -R27 ;  /* 0x000000011212e824 */ /* 0x000fe400078e0a1b */
[----:B------:R-:W-:Y:S01]  /*3260*/  @!P3 IMAD.MOV R6, RZ, RZ, -R6 ;  /* 0x000000ffff06b224 */ /* 0x000fe200078e0a06 */
[----:B------:R-:W-:Y:S01]  /*3270*/  ISETP.GE.AND P3, PT, R14, RZ, PT ;  /* 0x000000ff0e00720c */ /* 0x000fe20003f66270 */
[----:B------:R-:W-:Y:S01]  /*3280*/  IMAD.HI.U32 R16, R0, R4, RZ ;  /* 0x0000000400107227 */ /* 0x000fe200078e00ff */
[----:B------:R-:W-:Y:S02]  /*3290*/  ISETP.GT.U32.AND P6, PT, R27, R18, PT ;  /* 0x000000121b00720c */ /* 0x000fe40003fc4070 */
[----:B------:R0:W-:Y:S01]  /*32a0*/  STL [R1+0x338], R6 ;  /* 0x0003380601007387 */ /* 0x0001e20000100800 */
[----:B------:R-:W-:-:S02]  /*32b0*/  IMAD.MOV R16, RZ, RZ, -R16 ;  /* 0x000000ffff107224 */ /* 0x000fc400078e0a10 */
[----:B------:R-:W-:Y:S02]  /*32c0*/  IMAD.MOV R13, RZ, RZ, -R13 ;  /* 0x000000ffff0d7224 */ /* 0x000fe400078e0a0d */
[----:B------:R-:W-:Y:S02]  /*32d0*/  @!P5 IMAD.IADD R11, R11, 0x1, -R27 ;  /* 0x000000010b0bd824 */ /* 0x000fe400078e0a1b */
[----:B------:R-:W-:Y:S02]  /*32e0*/  IMAD R4, R27, R16, R4 ;  /* 0x000000101b047224 */ /* 0x000fe400078e0204 */
[----:B------:R-:W-:-:S03]  /*32f0*/  IMAD.HI.U32 R14, R0, R2, RZ ;  /* 0x00000002000e7227 */ /* 0x000fc600078e00ff */
[----:B------:R-:W-:Y:S01]  /*3300*/  ISETP.GT.U32.AND P5, PT, R27, R4, PT ;  /* 0x000000041b00720c */ /* 0x000fe20003fa4070 */
[----:B0-----:R-:W-:Y:S02]  /*3310*/  IMAD.MOV.U32 R6, RZ, RZ, R15 ;  /* 0x000000ffff067224 */ /* 0x001fe400078e000f */
[----:B------:R-:W-:Y:S02]  /*3320*/  IMAD.MOV R14, RZ, RZ, -R14 ;  /* 0x000000ffff0e7224 */ /* 0x000fe400078e0a0e */
[----:B------:R-:W-:Y:S01]  /*3330*/  @!P2 IMAD.MOV R6, RZ, RZ, -R6 ;  /* 0x000000ffff06a224 */ /* 0x000fe200078e0a06 */
[----:B------:R-:W-:Y:S01]  /*3340*/  ISETP.GE.AND P2, PT, R3, RZ, PT ;  /* 0x000000ff0300720c */ /* 0x000fe20003f46270 */
[----:B------:R-:W-:Y:S01]  /*3350*/  IMAD R3, R27, R13, R12 ;  /* 0x0000000d1b037224 */ /* 0x000fe200078e020c */
[----:B------:R-:W-:Y:S01]  /*3360*/  IADD3 R13, R5, 0x188, RZ ;  /* 0x00000188050d7810 */ /* 0x000fe20007ffe0ff */
[--C-:B------:R-:W-:Y:S01]  /*3370*/  @!P6 IMAD.IADD R18, R18, 0x1, -R27.reuse ;  /* 0x000000011212e824 */ /* 0x100fe200078e0a1b */
[----:B------:R0:W-:Y:S01]  /*3380*/  STL [R1+0x330], R6 ;  /* 0x0003300601007387 */ /* 0x0001e20000100800 */
[----:B------:R-:W-:Y:S01]  /*3390*/  IMAD R2, R27, R14, R2 ;  /* 0x0000000e1b027224 */ /* 0x000fe200078e0202 */
[----:B------:R-:W-:Y:S01]  /*33a0*/  IADD3 R14, R5, 0x18e, RZ ;  /* 0x0000018e050e7810 */ /* 0x000fe20007ffe0ff */
[----:B------:R-:W-:Y:S01]  /*33b0*/  @!P5 IMAD.IADD R4, R4, 0x1, -R27 ;  /* 0x000000010404d824 */ /* 0x000fe200078e0a1b */
[----:B------:R-:W-:-:S02]  /*33c0*/  IABS R17, R13 ;  /* 0x0000000d00117213 */ /* 0x000fc40000000000 */
[----:B------:R-:W-:Y:S02]  /*33d0*/  ISETP.GE.AND P6, PT, R14, RZ, PT ;  /* 0x000000ff0e00720c */ /* 0x000fe40003fc6270 */
[----:B------:R-:W-:Y:S01]  /*33e0*/  ISETP.GT.U32.AND P5, PT, R27, R4, PT ;  /* 0x000000041b00720c */ /* 0x000fe20003fa4070 */
[----:B0-----:R-:W-:Y:S01]  /*33f0*/  IMAD.MOV.U32 R6, RZ, RZ, R11 ;  /* 0x000000ffff067224 */ /* 0x001fe200078e000b */
[----:B------:R-:W-:Y:S02]  /*3400*/  IABS R14, R14 ;  /* 0x0000000e000e7213 */ /* 0x000fe40000000000 */
[----:B------:R-:W-:Y:S01]  /*3410*/  IADD3 R11, R5, 0x18c, RZ ;  /* 0x0000018c050b7810 */ /* 0x000fe20007ffe0ff */
[----:B------:R-:W-:Y:S01]  /*3420*/  @!P0 IMAD.MOV R6, RZ, RZ, -R6 ;  /* 0x000000ffff068224 */ /* 0x000fe200078e0a06 */
[----:B------:R-:W-:Y:S02]  /*3430*/  ISETP.GT.U32.AND P0, PT, R27, R3, PT ;  /* 0x000000031b00720c */ /* 0x000fe40003f04070 */
[----:B------:R-:W-:-:S02]  /*3440*/  IABS R15, R11 ;  /* 0x0000000b000f7213 */ /* 0x000fc40000000000 */
[----:B------:R0:W-:Y:S01]  /*3450*/  STL [R1+0x334], R6 ;  /* 0x0003340601007387 */ /* 0x0001e20000100800 */
[----:B------:R-:W-:Y:S02]  /*3460*/  IADD3 R12, R5, 0x18a, RZ ;  /* 0x0000018a050c7810 */ /* 0x000fe40007ffe0ff */
[----:B------:R-:W-:Y:S01]  /*3470*/  @!P5 IMAD.IADD R4, R4, 0x1, -R27 ;  /* 0x000000010404d824 */ /* 0x000fe200078e0a1b */
[----:B------:R-:W-:Y:S01]  /*3480*/  ISETP.GE.AND P5, PT, R11, RZ, PT ;  /* 0x000000ff0b00720c */ /* 0x000fe20003fa6270 */
[----:B------:R-:W-:Y:S01]  /*3490*/  IMAD.HI.U32 R11, R0, R17, RZ ;  /* 0x00000011000b7227 */ /* 0x000fe200078e00ff */
[----:B------:R-:W-:-:S03]  /*34a0*/  IABS R16, R12 ;  /* 0x0000000c00107213 */ /* 0x000fc60000000000 */
[----:B------:R-:W-:Y:S01]  /*34b0*/  IMAD.MOV.U32 R7, RZ, RZ, R4 ;  /* 0x000000ffff077224 */ /* 0x000fe200078e0004 */
[----:B------:R-:W-:Y:S01]  /*34c0*/  IADD3 R4, R5, 0x186, RZ ;  /* 0x0000018605047810 */ /* 0x000fe20007ffe0ff */
[----:B0-----:R-:W-:Y:S02]  /*34d0*/  IMAD.MOV.U32 R6, RZ, RZ, R18 ;  /* 0x000000ffff067224 */ /* 0x001fe400078e0012 */
[----:B------:R-:W-:Y:S02]  /*34e0*/  @!P0 IMAD.IADD R3, R3, 0x1, -R27 ;  /* 0x0000000103038824 */ /* 0x000fe400078e0a1b */
[----:B------:R-:W-:Y:S01]  /*34f0*/  @!P1 IMAD.MOV R6, RZ, RZ, -R6 ;  /* 0x000000ffff069224 */ /* 0x000fe200078e0a06 */
[C---:B------:R-:W-:Y:S01]  /*3500*/  ISETP.GT.U32.AND P1, PT, R27.reuse, R2, PT ;  /* 0x000000021b00720c */ /* 0x040fe20003f24070 */
[----:B------:R-:W-:Y:S01]  /*3510*/  IMAD.HI.U32 R18, R0, R14, RZ ;  /* 0x0000000e00127227 */ /* 0x000fe200078e00ff */
[----:B------:R-:W-:Y:S02]  /*3520*/  ISETP.GT.U32.AND P0, PT, R27, R3, PT ;  /* 0x000000031b00720c */ /* 0x000fe40003f04070 */
[----:B------:R0:W-:Y:S01]  /*3530*/  STL [R1+0x32c], R6 ;  /* 0x00032c0601007387 */ /* 0x0001e20000100800 */
[----:B------:R-:W-:-:S02]  /*3540*/  IMAD.MOV R18, RZ, RZ, -R18 ;  /* 0x000000ffff127224 */ /* 0x000fc400078e0a12 */
[----:B------:R-:W-:-:S04]  /*3550*/  IMAD.HI.U32 R19, R0, R15, RZ ;  /* 0x0000000f00137227 */ /* 0x000fc800078e00ff */
[----:B------:R-:W-:Y:S01]  /*3560*/  IMAD R14, R27, R18, R14 ;  /* 0x000000121b0e7224 */ /* 0x000fe200078e020e */
[----:B------:R-:W-:Y:S01]  /*3570*/  IABS R18, R4 ;  /* 0x0000000400127213 */ /* 0x000fe20000000000 */
[--C-:B------:R-:W-:Y:S02]  /*3580*/  @!P1 IMAD.IADD R2, R2, 0x1, -R27.reuse ;  /* 0x0000000102029824 */ /* 0x100fe400078e0a1b */
[----:B------:R-:W-:Y:S01]  /*3590*/  @!P0 IMAD.IADD R3, R3, 0x1, -R27 ;  /* 0x0000000103038824 */ /* 0x000fe200078e0a1b */
[C---:B------:R-:W-:Y:S01]  /*35a0*/  ISETP.GT.U32.AND P0, PT, R27.reuse, R14, PT ;  /* 0x0000000e1b00720c */ /* 0x040fe20003f04070 */
[----:B------:R-:W-:Y:S01]  /*35b0*/  @!P3 IMAD.MOV R7, RZ, RZ, -R7 ;  /* 0x000000ffff07b224 */ /* 0x000fe200078e0a07 */
[----:B------:R-:W-:Y:S01]  /*35c0*/  ISETP.GT.U32.AND P1, PT, R27, R2, PT ;  /* 0x000000021b00720c */ /* 0x000fe20003f24070 */
[----:B0-----:R-:W-:Y:S02]  /*35d0*/  IMAD.MOV.U32 R6, RZ, RZ, R3 ;  /* 0x000000ffff067224 */ /* 0x001fe400078e0003 */
[----:B------:R-:W-:Y:S01]  /*35e0*/  IMAD.MOV R11, RZ, RZ, -R11 ;  /* 0x000000ffff0b7224 */ /* 0x000fe200078e0a0b */
[----:B------:R-:W-:Y:S01]  /*35f0*/  STL [R1+0x320], R7 ;  /* 0x0003200701007387 */ /* 0x000fe20000100800 */
[----:B------:R-:W-:Y:S01]  /*3600*/  @!P4 IMAD.MOV R6, RZ, RZ, -R6 ;  /* 0x000000ffff06c224 */ /* 0x000fe200078e0a06 */
[----:B------:R-:W-:Y:S01]  /*3610*/  ISETP.GE.AND P4, PT, R12, RZ, PT ;  /* 0x000000ff0c00720c */ /* 0x000fe20003f86270 */
[----:B------:R-:W-:Y:S01]  /*3620*/  IMAD.MOV R19, RZ, RZ, -R19 ;  /* 0x000000ffff137224 */ /* 0x000fe200078e0a13 */
[----:B------:R-:W-:Y:S01]  /*3630*/  IADD3 R12, R5, 0x182, RZ ;  /* 0x00000182050c7810 */ /* 0x000fe20007ffe0ff */
[C---:B------:R-:W-:Y:S01]  /*3640*/  IMAD R17, R27.reuse, R11, R17 ;  /* 0x0000000b1b117224 */ /* 0x040fe200078e0211 */
[----:B------:R0:W-:Y:S01]  /*3650*/  STL [R1+0x31c], R6 ;  /* 0x00031c0601007387 */ /* 0x0001e20000100800 */
[----:B------:R-:W-:Y:S01]  /*3660*/  IMAD R15, R27, R19, R15 ;  /* 0x000000131b0f7224 */ /* 0x000fe200078e020f */
[----:B------:R-:W-:Y:S01]  /*3670*/  IADD3 R11, R5, 0x184, RZ ;  /* 0x00000184050b7810 */ /* 0x000fe20007ffe0ff */
[----:B------:R-:W-:-:S02]  /*3680*/  @!P1 IMAD.IADD R2, R2, 0x1, -R27 ;  /* 0x0000000102029824 */ /* 0x000fc400078e0a1b */
[----:B------:R-:W-:Y:S01]  /*3690*/  @!P0 IMAD.IADD R14, R14, 0x1, -R27 ;  /* 0x000000010e0e8824 */ /* 0x000fe200078e0a1b */
[----:B------:R-:W-:Y:S01]  /*36a0*/  ISETP.GT.U32.AND P3, PT, R27, R15, PT ;  /* 0x0000000f1b00720c */ /* 0x000fe20003f64070 */
[----:B------:R-:W-:-:S03]  /*36b0*/  IMAD.HI.U32 R20, R0, R16, RZ ;  /* 0x0000001000147227 */ /* 0x000fc600078e00ff */
[C---:B------:R-:W-:Y:S01]  /*36c0*/  ISETP.GT.U32.AND P0, PT, R27.reuse, R14, PT ;  /* 0x0000000e1b00720c */ /* 0x040fe20003f04070 */
[----:B0-----:R-:W-:Y:S01]  /*36d0*/  IMAD.MOV.U32 R6, RZ, RZ, R2 ;  /* 0x000000ffff067224 */ /* 0x001fe200078e0002 */
[----:B------:R-:W-:Y:S01]  /*36e0*/  IABS R2, R12 ;  /* 0x0000000c00027213 */ /* 0x000fe20000000000 */
[----:B------:R-:W-:Y:S02]  /*36f0*/  IMAD.MOV R20, RZ, RZ, -R20 ;  /* 0x000000ffff147224 */ /* 0x000fe400078e0a14 */
[----:B------:R-:W-:Y:S01]  /*3700*/  @!P2 IMAD.MOV R6, RZ, RZ, -R6 ;  /* 0x000000ffff06a224 */ /* 0x000fe200078e0a06 */
[C---:B------:R-:W-:Y:S01]  /*3710*/  ISETP.GT.U32.AND P2, PT, R27.reuse, R17, PT ;  /* 0x000000111b00720c */ /* 0x040fe20003f44070 */
[----:B------:R-:W-:Y:S01]  /*3720*/  IMAD R3, R27, R20, R16 ;  /* 0x000000141b037224 */ /* 0x000fe200078e0210 */
[----:B------:R-:W-:Y:S01]  /*3730*/  IABS R16, R11 ;  /* 0x0000000b00107213 */ /* 0x000fe20000000000 */
[----:B------:R-:W-:Y:S01]  /*3740*/  @!P3 IMAD.IADD R15, R15, 0x1, -R27 ;  /* 0x000000010f0fb824 */ /* 0x000fe200078e0a1b */
[----:B------:R0:W-:Y:S01]  /*3750*/  STL [R1+0x318], R6 ;  /* 0x0003180601007387 */ /* 0x0001e20000100800 */
[----:B------:R-:W-:Y:S01]  /*3760*/  IMAD.HI.U32 R19, R0, R18, RZ ;  /* 0x0000001200137227 */ /* 0x000fe200078e00ff */
[----:B------:R-:W-:-:S02]  /*3770*/  ISETP.GT.U32.AND P1, PT, R27, R3, PT ;  /* 0x000000031b00720c */ /* 0x000fc40003f24070 */
[----:B------:R-:W-:Y:S01]  /*3780*/  ISETP.GT.U32.AND P3, PT, R27, R15, PT ;  /* 0x0000000f1b00720c */ /* 0x000fe20003f64070 */
[----:B------:R-:W-:Y:S01]  /*3790*/  @!P0 IMAD.IADD R14, R14, 0x1, -R27 ;  /* 0x000000010e0e8824 */ /* 0x000fe200078e0a1b */
[----:B------:R-:W-:Y:S01]  /*37a0*/  ISETP.GE.AND P0, PT, R13, RZ, PT ;  /* 0x000000ff0d00720c */ /* 0x000fe20003f06270 */
[----:B------:R-:W-:-:S04]  /*37b0*/  IMAD.HI.U32 R13, R0, R16, RZ ;  /* 0x00000010000d7227 */ /* 0x000fc800078e00ff */
[----:B------:R-:W-:Y:S02]  /*37c0*/  @!P2 IMAD.IADD R17, R17, 0x1, -R27 ;  /* 0x000000011111a824 */ /* 0x000fe400078e0a1b */
[----:B------:R-:W-:Y:S02]  /*37d0*/  IMAD.MOV R13, RZ, RZ, -R13 ;  /* 0x000000ffff0d7224 */ /* 0x000fe400078e0a0d */
[----:B------:R-:W-:Y:S01]  /*37e0*/  IMAD.MOV R19, RZ, RZ, -R19 ;  /* 0x000000ffff137224 */ /* 0x000fe200078e0a13 */
[C---:B------:R-:W-:Y:S01]  /*37f0*/  ISETP.GT.U32.AND P2, PT, R27.reuse, R17, PT ;  /* 0x000000111b00720c */ /* 0x040fe20003f44070 */
[C---:B------:R-:W-:Y:S02]  /*3800*/  IMAD R16, R27.reuse, R13, R16 ;  /* 0x0000000d1b107224 */ /* 0x040fe400078e0210 */
[----:B------:R-:W-:Y:S02]  /*3810*/  IMAD R18, R27, R19, R18 ;  /* 0x000000131b127224 */ /* 0x000fe400078e0212 */
[----:B------:R-:W-:-:S02]  /*3820*/  @!P1 IMAD.IADD R3, R3, 0x1, -R27 ;  /* 0x0000000103039824 */ /* 0x000fc400078e0a1b */
[----:B------:R-:W-:Y:S01]  /*3830*/  @!P3 IMAD.IADD R15, R15, 0x1, -R27 ;  /* 0x000000010f0fb824 */ /* 0x000fe200078e0a1b */
[C---:B------:R-:W-:Y:S01]  /*3840*/  ISETP.GT.U32.AND P3, PT, R27.reuse, R18, PT ;  /* 0x000000121b00720c */ /* 0x040fe20003f64070 */
[----:B------:R-:W-:Y:S01]  /*3850*/  IMAD.MOV.U32 R7, RZ, RZ, R14 ;  /* 0x000000ffff077224 */ /* 0x000fe200078e000e */
[----:B------:R-:W-:Y:S01]  /*3860*/  ISETP.GT.U32.AND P1, PT, R27, R3, PT ;  /* 0x000000031b00720c */ /* 0x000fe20003f24070 */
[----:B------:R-:W-:-:S04]  /*3870*/  IMAD.HI.U32 R14, R0, R2, RZ ;  /* 0x00000002000e7227 */ /* 0x000fc800078e00ff */
[----:B------:R-:W-:Y:S01]  /*3880*/  @!P2 IMAD.IADD R17, R17, 0x1, -R27 ;  /* 0x000000011111a824 */ /* 0x000fe200078e0a1b */
[C---:B------:R-:W-:Y:S01]  /*3890*/  ISETP.GT.U32.AND P2, PT, R27.reuse, R16, PT ;  /* 0x000000101b00720c */ /* 0x040fe20003f44070 */
[----:B------:R-:W-:Y:S02]  /*38a0*/  IMAD.MOV R14, RZ, RZ, -R14 ;  /* 0x000000ffff0e7224 */ /* 0x000fe400078e0a0e */
[----:B------:R-:W-:Y:S01]  /*38b0*/  @!P6 IMAD.MOV R7, RZ, RZ, -R7 ;  /* 0x000000ffff07e224 */ /* 0x000fe200078e0a07 */
[----:B------:R-:W-:Y:S01]  /*38c0*/  ISETP.GE.AND P6, PT, R4, RZ, PT ;  /* 0x000000ff0400720c */ /* 0x000fe20003fc6270 */
[----:B------:R-:W-:Y:S01]  /*38d0*/  IMAD R4, R27, R14, R2 ;  /* 0x0000000e1b047224 */ /* 0x000fe200078e0202 */
[----:B------:R-:W-:Y:S01]  /*38e0*/  IADD3 R2, R5, 0x180, RZ ;  /* 0x0000018005027810 */ /* 0x000fe20007ffe0ff */
[----:B0-----:R-:W-:Y:S01]  /*38f0*/  IMAD.MOV.U32 R6, RZ, RZ, R15 ;  /* 0x000000ffff067224 */ /* 0x001fe200078e000f */
[----:B------:R0:W-:Y:S01]  /*3900*/  STL [R1+0x314], R7 ;  /* 0x0003140701007387 */ /* 0x0001e20000100800 */
[--C-:B------:R-:W-:Y:S01]  /*3910*/  @!P3 IMAD.IADD R18, R18, 0x1, -R27.reuse ;  /* 0x000000011212b824 */ /* 0x100fe200078e0a1b */
[----:B------:R-:W-:Y:S01]  /*3920*/  IABS R13, R2 ;  /* 0x00000002000d7213 */ /* 0x000fe20000000000 */
[--C-:B------:R-:W-:Y:S01]  /*3930*/  @!P1 IMAD.IADD R3, R3, 0x1, -R27.reuse ;  /* 0x0000000103039824 */ /* 0x100fe200078e0a1b */
[----:B------:R-:W-:Y:S01]  /*3940*/  ISETP.GE.AND P1, PT, R12, RZ, PT ;  /* 0x000000ff0c00720c */ /* 0x000fe20003f26270 */
[----:B------:R-:W-:Y:S01]  /*3950*/  @!P2 IMAD.IADD R16, R16, 0x1, -R27 ;  /* 0x000000011010a824 */ /* 0x000fe200078e0a1b */
[----:B------:R-:W-:Y:S01]  /*3960*/  ISETP.GT.U32.AND P3, PT, R27, R18, PT ;  /* 0x000000121b00720c */ /* 0x000fe20003f64070 */
[----:B------:R-:W-:Y:S01]  /*3970*/  @!P5 IMAD.MOV R6, RZ, RZ, -R6 ;  /* 0x000000ffff06d224 */ /* 0x000fe200078e0a06 */
[----:B------:R-:W-:Y:S01]  /*3980*/  IADD3 R12, R5, 0x17a, RZ ;  /* 0x0000017a050c7810 */ /* 0x000fe20007ffe0ff */
[----:B------:R-:W-:Y:S01]  /*3990*/  IMAD.HI.U32 R14, R0, R13, RZ ;  /* 0x0000000d000e7227 */ /* 0x000fe200078e00ff */
[----:B------:R-:W-:-:S02]  /*39a0*/  ISETP.GT.U32.AND P2, PT, R27, R16, PT ;  /* 0x000000101b00720c */ /* 0x000fc40003f44070 */
[----:B------:R1:W-:Y:S01]  /*39b0*/  STL [R1+0x300], R6 ;  /* 0x0003000601007387 */ /* 0x0003e20000100800 */
[----:B0-----:R-:W-:Y:S01]  /*39c0*/  IMAD.MOV.U32 R7, RZ, RZ, R3 ;  /* 0x000000ffff077224 */ /* 0x001fe200078e0003 */
[----:B------:R-:W-:Y:S01]  /*39d0*/  IADD3 R3, R5, 0x17e, RZ ;  /* 0x0000017e05037810 */ /* 0x000fe20007ffe0ff */
[----:B------:R-:W-:Y:S01]  /*39e0*/  IMAD.MOV R14, RZ, RZ, -R14 ;  /* 0x000000ffff0e7224 */ /* 0x000fe200078e0a0e */
[----:B------:R-:W-:Y:S01]  /*39f0*/  IABS R15, R12 ;  /* 0x0000000c000f7213 */ /* 0x000fe20000000000 */
[----:B------:R-:W-:Y:S01]  /*3a00*/  @!P4 IMAD.MOV R7, RZ, RZ, -R7 ;  /* 0x000000ffff07c224 */ /* 0x000fe200078e0a07 */
[----:B------:R-:W-:Y:S01]  /*3a10*/  ISETP.GE.AND P4, PT, R2, RZ, PT ;  /* 0x000000ff0200720c */ /* 0x000fe20003f86270 */
[----:B------:R-:W-:Y:S01]  /*3a20*/  IMAD R13, R27, R14, R13 ;  /* 0x0000000e1b0d7224 */ /* 0x000fe200078e020d */
[----:B------:R-:W-:Y:S01]  /*3a30*/  IADD3 R2, R5, 0x17c, RZ ;  /* 0x0000017c05027810 */ /* 0x000fe20007ffe0ff */
[----:B------:R-:W-:Y:S01]  /*3a40*/  @!P3 IMAD.IADD R18, R18, 0x1, -R27 ;  /* 0x000000011212b824 */ /* 0x000fe200078e0a1b */
[C---:B------:R-:W-:Y:S01]  /*3a50*/  ISETP.GT.U32.AND P3, PT, R27.reuse, R4, PT ;  /* 0x000000041b00720c */ /* 0x040fe20003f64070 */
[----:B-1----:R-:W-:Y:S01]  /*3a60*/  IMAD.MOV.U32 R6, RZ, RZ, R17 ;  /* 0x000000ffff067224 */ /* 0x002fe200078e0011 */
[----:B------:R-:W-:Y:S01]  /*3a70*/  IABS R17, R3 ;  /* 0x0000000300117213 */ /* 0x000fe20000000000 */
[----:B------:R-:W-:Y:S01]  /*3a80*/  @!P2 IMAD.IADD R16, R16, 0x1, -R27 ;  /* 0x000000011010a824 */ /* 0x000fe200078e0a1b */
[----:B------:R-:W-:Y:S01]  /*3a90*/  ISETP.GT.U32.AND P2, PT, R27, R13, PT ;  /* 0x0000000d1b00720c */ /* 0x000fe20003f44070 */
[----:B------:R-:W-:Y:S01]  /*3aa0*/  @!P0 IMAD.MOV R6, RZ, RZ, -R6 ;  /* 0x000000ffff068224 */ /* 0x000fe200078e0a06 */
[----:B------:R-:W-:Y:S01]  /*3ab0*/  ISETP.GE.AND P0, PT, R3, RZ, PT ;  /* 0x000000ff0300720c */ /* 0x000fe20003f06270 */
[----:B------:R-:W-:Y:S01]  /*3ac0*/  IMAD.HI.U32 R3, R0, R17, RZ ;  /* 0x0000001100037227 */ /* 0x000fe200078e00ff */
[----:B------:R0:W-:Y:S01]  /*3ad0*/  STL [R1+0x30c], R7 ;  /* 0x00030c0701007387 */ /* 0x0001e20000100800 */
[----:B------:R-:W-:-:S02]  /*3ae0*/  ISETP.GE.AND P5, PT, R11, RZ, PT ;  /* 0x000000ff0b00720c */ /* 0x000fc40003fa6270 */
[----:B------:R-:W-:Y:S01]  /*3af0*/  IMAD.MOV R3, RZ, RZ, -R3 ;  /* 0x000000ffff037224 */ /* 0x000fe200078e0a03 */
[----:B------:R-:W-:Y:S01]  /*3b00*/  IABS R11, R2 ;  /* 0x00000002000b7213 */ /* 0x000fe20000000000 */
[----:B------:R-:W-:Y:S01]  /*3b10*/  @!P3 IMAD.IADD R4, R4, 0x1, -R27 ;  /* 0x000000010404b824 */ /* 0x000fe200078e0a1b */
[----:B------:R1:W-:Y:S01]  /*3b20*/  STL [R1+0x310], R6 ;  /* 0x0003100601007387 */ /* 0x0003e20000100800 */
[----:B------:R-:W-:Y:S02]  /*3b30*/  IMAD R17, R27, R3, R17 ;  /* 0x000000031b117224 */ /* 0x000fe400078e0211 */
[----:B------:R-:W-:Y:S01]  /*3b40*/  @!P2 IMAD.IADD R13, R13, 0x1, -R27 ;  /* 0x000000010d0da824 */ /* 0x000fe200078e0a1b */
[C---:B------:R-:W-:Y:S01]  /*3b50*/  ISETP.GT.U32.AND P3, PT, R27.reuse, R4, PT ;  /* 0x000000041b00720c */ /* 0x040fe20003f64070 */
[----:B0-----:R-:W-:Y:S02]  /*3b60*/  IMAD.MOV.U32 R7, RZ, RZ, R18 ;  /* 0x000000ffff077224 */ /* 0x001fe400078e0012 */
[----:B------:R-:W-:Y:S01]  /*3b70*/  IMAD.HI.U32 R3, R0, R15, RZ ;  /* 0x0000000f00037227 */ /* 0x000fe200078e00ff */
[----:B------:R-:W-:-:S03]  /*3b80*/  ISETP.GT.U32.AND P2, PT, R27, R13, PT ;  /* 0x0000000d1b00720c */ /* 0x000fc60003f44070 */
[----:B------:R-:W-:Y:S01]  /*3b90*/  @!P6 IMAD.MOV R7, RZ, RZ, -R7 ;  /* 0x000000ffff07e224 */ /* 0x000fe200078e0a07 */
[----:B------:R-:W-:Y:S01]  /*3ba0*/  ISETP.GT.U32.AND P6, PT, R27, R17, PT ;  /* 0x000000111b00720c */ /* 0x000fe20003fc4070 */
[----:B------:R-:W-:-:S03]  /*3bb0*/  IMAD.HI.U32 R14, R0, R11, RZ ;  /* 0x0000000b000e7227 */ /* 0x000fc600078e00ff */
[----:B------:R-:W-:Y:S01]  /*3bc0*/  STL [R1+0x304], R7 ;  /* 0x0003040701007387 */ /* 0x000fe20000100800 */
[----:B------:R-:W-:Y:S02]  /*3bd0*/  IMAD.MOV R3, RZ, RZ, -R3 ;  /* 0x000000ffff037224 */ /* 0x000fe400078e0a03 */
[----:B-1----:R-:W-:Y:S01]  /*3be0*/  IMAD.MOV.U32 R6, RZ, RZ, R16 ;  /* 0x000000ffff067224 */ /* 0x002fe200078e0010 */
[----:B------:R-:W-:Y:S01]  /*3bf0*/  IADD3 R16, R5, 0x172, RZ ;  /* 0x0000017205107810 */ /* 0x000fe20007ffe0ff */
[----:B------:R-:W-:Y:S02]  /*3c00*/  IMAD.MOV R14, RZ, RZ, -R14 ;  /* 0x000000ffff0e7224 */ /* 0x000fe400078e0a0e */
[----:B------:R-:W-:Y:S01]  /*3c10*/  IMAD R15, R27, R3, R15 ;  /* 0x000000031b0f7224 */ /* 0x000fe200078e020f */
[----:B------:R-:W-:Y:S01]  /*3c20*/  IADD3 R3, R5, 0x178, RZ ;  /* 0x0000017805037810 */ /* 0x000fe20007ffe0ff */
[----:B------:R-:W-:Y:S01]  /*3c30*/  @!P6 IMAD.IADD R17, R17, 0x1, -R27 ;  /* 0x000000011111e824 */ /* 0x000fe200078e0a1b */
[----:B------:R-:W-:Y:S01]  /*3c40*/  IABS R18, R16 ;  /* 0x0000001000127213 */ /* 0x000fe20000000000 */
[----:B------:R-:W-:Y:S01]  /*3c50*/  @!P5 IMAD.MOV R6, RZ, RZ, -R6 ;  /* 0x000000ffff06d224 */ /* 0x000fe200078e0a06 */
[----:B------:R-:W-:Y:S01]  /*3c60*/  ISETP.GE.AND P5, PT, R2, RZ, PT ;  /* 0x000000ff0200720c */ /* 0x000fe20003fa6270 */
[----:B------:R-:W-:Y:S01]  /*3c70*/  IMAD R2, R27, R14, R11 ;  /* 0x0000000e1b027224 */ /* 0x000fe200078e020b */
[----:B------:R-:W-:Y:S01]  /*3c80*/  IABS R20, R3 ;  /* 0x0000000300147213 */ /* 0x000fe20000000000 */
[--C-:B------:R-:W-:Y:S01]  /*3c90*/  @!P2 IMAD.IADD R13, R13, 0x1, -R27.reuse ;  /* 0x000000010d0da824 */ /* 0x100fe200078e0a1b */
[C---:B------:R-:W-:Y:S01]  /*3ca0*/  ISETP.GT.U32.AND P6, PT, R27.reuse, R17, PT ;  /* 0x000000111b00720c */ /* 0x040fe20003fc4070 */
[----:B------:R-:W-:Y:S01]  /*3cb0*/  @!P3 IMAD.IADD R4, R4, 0x1, -R27 ;  /* 0x000000010404b824 */ /* 0x000fe200078e0a1b */
[----:B------:R-:W-:Y:S01]  /*3cc0*/  ISETP.GT.U32.AND P2, PT, R27, R2, PT ;  /* 0x000000021b00720c */ /* 0x000fe20003f44070 */
[----:B------:R-:W-:Y:S01]  /*3cd0*/  IMAD.HI.U32 R14, R0, R20, RZ ;  /* 0x00000014000e7227 */ /* 0x000fe200078e00ff */
[----:B------:R-:W-:Y:S01]  /*3ce0*/  ISETP.GE.AND P3, PT, R12, RZ, PT ;  /* 0x000000ff0c00720c */ /* 0x000fe20003f66270 */
[----:B------:R0:W-:Y:S01]  /*3cf0*/  STL [R1+0x308], R6 ;  /* 0x0003080601007387 */ /* 0x0001e20000100800 */
[C---:B------:R-:W-:Y:S01]  /*3d00*/  IADD3 R12, R5.reuse, 0x176, RZ ;  /* 0x00000176050c7810 */ /* 0x040fe20007ffe0ff */
[----:B------:R-:W-:Y:S01]  /*3d10*/  IMAD.MOV R14, RZ, RZ, -R14 ;  /* 0x000000ffff0e7224 */ /* 0x000fe200078e0a0e */
[----:B------:R-:W-:Y:S01]  /*3d20*/  IADD3 R11, R5, 0x170, RZ ;  /* 0x00000170050b7810 */ /* 0x000fe20007ffe0ff */
[----:B------:R-:W-:Y:S01]  /*3d30*/  IMAD.HI.U32 R21, R0, R18, RZ ;  /* 0x0000001200157227 */ /* 0x000fe200078e00ff */
[----:B------:R-:W-:-:S02]  /*3d40*/  IABS R25, R12 ;  /* 0x0000000c00197213 */ /* 0x000fc40000000000 */
[----:B------:R-:W-:Y:S01]  /*3d50*/  IABS R19, R11 ;  /* 0x0000000b00137213 */ /* 0x000fe20000000000 */
[----:B------:R-:W-:Y:S01]  /*3d60*/  @!P6 IMAD.IADD R17, R17, 0x1, -R27 ;  /* 0x000000011111e824 */ /* 0x000fe200078e0a1b */
[C---:B------:R-:W-:Y:S01]  /*3d70*/  ISETP.GT.U32.AND P6, PT, R27.reuse, R15, PT ;  /* 0x0000000f1b00720c */ /* 0x040fe20003fc4070 */
[----:B------:R-:W-:Y:S02]  /*3d80*/  IMAD R20, R27, R14, R20 ;  /* 0x0000000e1b147224 */ /* 0x000fe400078e0214 */
[----:B------:R-:W-:-:S04]  /*3d90*/  IMAD.HI.U32 R24, R0, R25, RZ ;  /* 0x0000001900187227 */ /* 0x000fc800078e00ff */
[----:B------:R-:W-:Y:S01]  /*3da0*/  @!P2 IMAD.IADD R2, R2, 0x1, -R27 ;  /* 0x000000010202a824 */ /* 0x000fe200078e0a1b */
[C---:B------:R-:W-:Y:S01]  /*3db0*/  ISETP.GT.U32.AND P2, PT, R27.reuse, R20, PT ;  /* 0x000000141b00720c */ /* 0x040fe20003f44070 */
[----:B------:R-:W-:Y:S02]  /*3dc0*/  IMAD.MOV R24, RZ, RZ, -R24 ;  /* 0x000000ffff187224 */ /* 0x000fe400078e0a18 */
[----:B0-----:R-:W-:Y:S02]  /*3dd0*/  IMAD.MOV.U32 R6, RZ, RZ, R4 ;  /* 0x000000ffff067224 */ /* 0x001fe400078e0004 */
[----:B------:R-:W-:Y:S02]  /*3de0*/  IMAD R24, R27, R24, R25 ;  /* 0x000000181b187224 */ /* 0x000fe400078e0219 */
[----:B------:R-:W-:Y:S02]  /*3df0*/  @!P1 IMAD.MOV R6, RZ, RZ, -R6 ;  /* 0x000000ffff069224 */ /* 0x000fe400078e0a06 */
[----:B------:R-:W-:Y:S01]  /*3e00*/  @!P6 IMAD.IADD R15, R15, 0x1, -R27 ;  /* 0x000000010f0fe824 */ /* 0x000fe200078e0a1b */
[C---:B------:R-:W-:Y:S01]  /*3e10*/  ISETP.GT.U32.AND P6, PT, R27.reuse, R24, PT ;  /* 0x000000181b00720c */ /* 0x040fe20003fc4070 */
[----:B------:R-:W-:Y:S01]  /*3e20*/  IMAD.MOV R21, RZ, RZ, -R21 ;  /* 0x000000ffff157224 */ /* 0x000fe200078e0a15 */
[----:B------:R0:W-:Y:S01]  /*3e30*/  STL [R1+0x2f8], R6 ;  /* 0x0002f80601007387 */ /* 0x0001e20000100800 */
[----:B------:R-:W-:Y:S01]  /*3e40*/  @!P2 IMAD.IADD R20, R20, 0x1, -R27 ;  /* 0x000000011414a824 */ /* 0x000fe200078e0a1b */
[C---:B------:R-:W-:Y:S01]  /*3e50*/  ISETP.GT.U32.AND P2, PT, R27.reuse, R2, PT ;  /* 0x000000021b00720c */ /* 0x040fe20003f44070 */
[C---:B------:R-:W-:Y:S01]  /*3e60*/  IMAD R18, R27.reuse, R21, R18 ;  /* 0x000000151b127224 */ /* 0x040fe200078e0212 */
[----:B------:R-:W-:Y:S01]  /*3e70*/  ISETP.GT.U32.AND P1, PT, R27, R15, PT ;  /* 0x0000000f1b00720c */ /* 0x000fe20003f24070 */
[----:B------:R-:W-:Y:S01]  /*3e80*/  IMAD.HI.U32 R14, R0, R19, RZ ;  /* 0x00000013000e7227 */ /* 0x000fe200078e00ff */
[----:B------:R-:W-:-:S03]  /*3e90*/  IADD3 R21, R5, 0x16e, RZ ;  /* 0x0000016e05157810 */ /* 0x000fc60007ffe0ff */
[----:B------:R-:W-:Y:S01]  /*3ea0*/  IMAD.MOV R14, RZ, RZ, -R14 ;  /* 0x000000ffff0e7224 */ /* 0x000fe200078e0a0e */
[----:B------:R-:W-:Y:S01]  /*3eb0*/  IABS R4, R21 ;  /* 0x0000001500047213 */ /* 0x000fe20000000000 */
[----:B0-----:R-:W-:Y:S02]  /*3ec0*/  IMAD.MOV.U32 R6, RZ, RZ, R13 ;  /* 0x000000ffff067224 */ /* 0x001fe400078e000d */
[--C-:B------:R-:W-:Y:S01]  /*3ed0*/  @!P6 IMAD.IADD R24, R24, 0x1, -R27.reuse ;  /* 0x000000011818e824 */ /* 0x100fe200078e0a1b */
[C---:B------:R-:W-:Y:S01]  /*3ee0*/  ISETP.GT.U32.AND P6, PT, R27.reuse, R20, PT ;  /* 0x000000141b00720c */ /* 0x040fe20003fc4070 */
[----:B------:R-:W-:Y:S02]  /*3ef0*/  @!P4 IMAD.MOV R6, RZ, RZ, -R6 ;  /* 0x000000ffff06c224 */ /* 0x000fe400078e0a06 */
[----:B------:R-:W-:Y:S01]  /*3f00*/  @!P2 IMAD.IADD R2, R2, 0x1, -R27 ;  /* 0x000000010202a824 */ /* 0x000fe200078e0a1b */
[C---:B------:R-:W-:Y:S01]  /*3f10*/  ISETP.GT.U32.AND P2, PT, R27.reuse, R18, PT ;  /* 0x000000121b00720c */ /* 0x040fe20003f44070 */
[C---:B------:R-:W-:Y:S01]  /*3f20*/  IMAD R14, R27.reuse, R14, R19 ;  /* 0x0000000e1b0e7224 */ /* 0x040fe200078e0213 */
[----:B------:R0:W-:Y:S01]  /*3f30*/  STL [R1+0x2f4], R6 ;  /* 0x0002f40601007387 */ /* 0x0001e20000100800 */
[----:B------:R-:W-:Y:S01]  /*3f40*/  ISETP.GT.U32.AND P4, PT, R27, R24, PT ;  /* 0x000000181b00720c */ /* 0x000fe20003f84070 */
[----:B------:R-:W-:Y:S01]  /*3f50*/  @!P1 IMAD.IADD R15, R15, 0x1, -R27 ;  /* 0x000000010f0f9824 */ /* 0x000fe200078e0a1b */
[----:B------:R-:W-:Y:S01]  /*3f60*/  IADD3 R19, R5, 0x16c, RZ ;  /* 0x0000016c05137810 */ /* 0x000fe20007ffe0ff */
[----:B------:R-:W-:Y:S01]  /*3f70*/  IMAD.MOV.U32 R7, RZ, RZ, R2 ;  /* 0x000000ffff077224 */ /* 0x000fe200078e0002 */
[----:B------:R-:W-:Y:S01]  /*3f80*/  ISETP.GE.AND P1, PT, R3, RZ, PT ;  /* 0x000000ff0300720c */ /* 0x000fe20003f26270 */
[----:B------:R-:W-:Y:S01]  /*3f90*/  IMAD.HI.U32 R3, R0, R4, RZ ;  /* 0x0000000400037227 */ /* 0x000fe200078e00ff */
[----:B------:R-:W-:-:S02]  /*3fa0*/  IABS R13, R19 ;  /* 0x00000013000d7213 */ /* 0x000fc40000000000 */
[----:B------:R-:W-:Y:S01]  /*3fb0*/  IADD3 R2, R5, 0x16a, RZ ;  /* 0x0000016a05027810 */ /* 0x000fe20007ffe0ff */
[----:B0-----:R-:W-:Y:S02]  /*3fc0*/  IMAD.MOV.U32 R6, RZ, RZ, R17 ;  /* 0x000000ffff067224 */ /* 0x001fe400078e0011 */
[--C-:B------:R-:W-:Y:S01]  /*3fd0*/  @!P6 IMAD.IADD R20, R20, 0x1, -R27.reuse ;  /* 0x000000011414e824 */ /* 0x100fe200078e0a1b */
[C---:B------:R-:W-:Y:S01]  /*3fe0*/  ISETP.GT.U32.AND P6, PT, R27.reuse, R14, PT ;  /* 0x0000000e1b00720c */ /* 0x040fe20003fc4070 */
[----:B------:R-:W-:Y:S01]  /*3ff0*/  @!P0 IMAD.MOV R6, RZ, RZ, -R6 ;  /* 0x000000ffff068224 */ /* 0x000fe200078e0a06 */
[----:B------:R-:W-:Y:S01]  /*4000*/  ISETP.GT.U32.AND P0, PT, R27, R23, PT ;  /* 0x000000171b00720c */ /* 0x000fe20003f04070 */
[--C-:B------:R-:W-:Y:S01]  /*4010*/  @!P2 IMAD.IADD R18, R18, 0x1, -R27.reuse ;  /* 0x000000011212a824 */ /* 0x100fe200078e0a1b */
[----:B------:R-:W-:Y:S01]  /*4020*/  ISETP.GE.AND P2, PT, R16, RZ, PT ;  /* 0x000000ff1000720c */ /* 0x000fe20003f46270 */
[----:B------:R-:W-:Y:S01]  /*4030*/  @!P4 IMAD.IADD R24, R24, 0x1, -R27 ;  /* 0x000000011818c824 */ /* 0x000fe200078e0a1b */
[----:B------:R0:W-:Y:S01]  /*4040*/  STL [R1+0x2f0], R6 ;  /* 0x0002f00601007387 */ /* 0x0001e20000100800 */
[----:B------:R-:W-:Y:S01]  /*4050*/  @!P5 IMAD.MOV R7, RZ, RZ, -R7 ;  /* 0x000000ffff07d224 */ /* 0x000fe200078e0a07 */
[----:B------:R-:W-:Y:S01]  /*4060*/  ISETP.GE.AND P4, PT, R12, RZ, PT ;  /* 0x000000ff0c00720c */ /* 0x000fe20003f86270 */
[----:B------:R-:W-:-:S03]  /*4070*/  IMAD.HI.U32 R17, R0, R13, RZ ;  /* 0x0000000d00117227 */ /* 0x000fc600078e00ff */
[----:B------:R1:W-:Y:S01]  /*4080*/  STL [R1+0x2e4], R7 ;  /* 0x0002e40701007387 */ /* 0x0003e20000100800 */
[----:B------:R-:W-:Y:S02]  /*4090*/  IMAD.MOV R3, RZ, RZ, -R3 ;  /* 0x000000ffff037224 */ /* 0x000fe400078e0a03 */
[----:B------:R-:W-:Y:S01]  /*40a0*/  @!P0 IMAD.IADD R23, R23, 0x1, -R27 ;  /* 0x0000000117178824 */ /* 0x000fe200078e0a1b */
[----:B------:R-:W-:Y:S01]  /*40b0*/  ISETP.GE.AND P0, PT, R22, RZ, PT ;  /* 0x000000ff1600720c */ /* 0x000fe20003f06270 */
[----:B0-----:R-:W-:Y:S01]  /*40c0*/  IMAD.MOV.U32 R6, RZ, RZ, R15 ;  /* 0x000000ffff067224 */ /* 0x001fe200078e000f */
[----:B------:R-:W-:Y:S01]  /*40d0*/  IADD3 R15, R5, 0x15e, RZ ;  /* 0x0000015e050f7810 */ /* 0x000fe20007ffe0ff */
[----:B------:R-:W-:Y:S01]  /*40e0*/  IMAD.MOV R17, RZ, RZ, -R17 ;  /* 0x000000ffff117224 */ /* 0x000fe200078e0a11 */
[C---:B------:R-:W-:Y:S01]  /*40f0*/  ISETP.GT.U32.AND P5, PT, R27.reuse, R23, PT ;  /* 0x000000171b00720c */ /* 0x040fe20003fa4070 */
[----:B------:R-:W-:Y:S01]  /*4100*/  @!P3 IMAD.MOV R6, RZ, RZ, -R6 ;  /* 0x000000ffff06b224 */ /* 0x000fe200078e0a06 */
[C---:B------:R-:W-:Y:S01]  /*4110*/  ISETP.GT.U32.AND P3, PT, R27.reuse, R18, PT ;  /* 0x000000121b00720c */ /* 0x040fe20003f64070 */
[----:B------:R-:W-:Y:S01]  /*4120*/  IMAD R3, R27, R3, R4 ;  /* 0x000000031b037224 */ /* 0x000fe200078e0204 */
[----:B------:R-:W-:Y:S01]  /*4130*/  IADD3 R4, R5, 0x168, RZ ;  /* 0x0000016805047810 */ /* 0x000fe20007ffe0ff */
[----:B------:R-:W-:Y:S01]  /*4140*/  @!P6 IMAD.IADD R14, R14, 0x1, -R27 ;  /* 0x000000010e0ee824 */ /* 0x000fe200078e0a1b */
[----:B------:R0:W-:Y:S01]  /*4150*/  STL [R1+0x2e0], R6 ;  /* 0x0002e00601007387 */ /* 0x0001e20000100800 */
[----:B-1----:R-:W-:Y:S01]  /*4160*/  IMAD.MOV.U32 R7, RZ, RZ, R20 ;  /* 0x000000ffff077224 */ /* 0x002fe200078e0014 */
[----:B------:R-:W-:Y:S01]  /*4170*/  IABS R20, R4 ;  /* 0x0000000400147213 */ /* 0x000fe20000000000 */
[C---:B------:R-:W-:Y:S01]  /*4180*/  IMAD R13, R27.reuse, R17, R13 ;  /* 0x000000111b0d7224 */ /* 0x040fe200078e020d */
[C---:B------:R-:W-:Y:S01]  /*4190*/  ISETP.GT.U32.AND P6, PT, R27.reuse, R14, PT ;  /* 0x0000000e1b00720c */ /* 0x040fe20003fc4070 */
[----:B------:R-:W-:Y:S01]  /*41a0*/  @!P1 IMAD.MOV R7, RZ, RZ, -R7 ;  /* 0x000000ffff079224 */ /* 0x000fe200078e0a07 */
[----:B------:R-:W-:Y:S01]  /*41b0*/  ISETP.GT.U32.AND P1, PT, R27, R3, PT ;  /* 0x000000031b00720c */ /* 0x000fe20003f24070 */
[--C-:B------:R-:W-:Y:S01]  /*41c0*/  @!P5 IMAD.IADD R23, R23, 0x1, -R27.reuse ;  /* 0x000000011717d824 */ /* 0x100fe200078e0a1b */
[----:B------:R-:W-:Y:S01]  /*41d0*/  ISETP.GT.U32.AND P5, PT, R27, R13, PT ;  /* 0x0000000d1b00720c */ /* 0x000fe20003fa4070 */
[----:B------:R-:W-:Y:S01]  /*41e0*/  @!P3 IMAD.IADD R18, R18, 0x1, -R27 ;  /* 0x000000011212b824 */ /* 0x000fe200078e0a1b */
[----:B------:R-:W-:Y:S01]  /*41f0*/  IABS R17, R2 ;  /* 0x0000000200117213 */ /* 0x000fe20000000000 */
[----:B0-----:R-:W-:Y:S01]  /*4200*/  IMAD.MOV.U32 R6, RZ, RZ, R24 ;  /* 0x000000ffff067224 */ /* 0x001fe200078e0018 */
[----:B------:R0:W-:Y:S01]  /*4210*/  STL [R1+0x2dc], R7 ;  /* 0x0002dc0701007387 */ /* 0x0001e20000100800 */
[----:B------:R-:W-:-:S02]  /*4220*/  ISETP.GE.AND P3, PT, R21, RZ, PT ;  /* 0x000000ff1500720c */ /* 0x000fc40003f66270 */
[----:B------:R-:W-:Y:S01]  /*4230*/  @!P4 IMAD.MOV R6, RZ, RZ, -R6 ;  /* 0x000000ffff06c224 */ /* 0x000fe200078e0a06 */
[----:B------:R-:W-:Y:S01]  /*4240*/  ISETP.GE.AND P4, PT, R11, RZ, PT ;  /* 0x000000ff0b00720c */ /* 0x000fe20003f86270 */
[----:B------:R-:W-:-:S03]  /*4250*/  IMAD.HI.U32 R11, R0, R17, RZ ;  /* 0x00000011000b7227 */ /* 0x000fc600078e00ff */
[----:B------:R1:W-:Y:S01]  /*4260*/  STL [R1+0x2d8], R6 ;  /* 0x0002d80601007387 */ /* 0x0003e20000100800 */
[----:B------:R-:W-:Y:S01]  /*4270*/  @!P6 IMAD.IADD R14, R14, 0x1, -R27 ;  /* 0x000000010e0ee824 */ /* 0x000fe200078e0a1b */
[----:B------:R-:W-:Y:S01]  /*4280*/  ISETP.GE.AND P6, PT, R19, RZ, PT ;  /* 0x000000ff1300720c */ /* 0x000fe20003fc6270 */
[----:B0-----:R-:W-:Y:S01]  /*4290*/  IMAD.MOV.U32 R7, RZ, RZ, R23 ;  /* 0x000000ffff077224 */ /* 0x001fe200078e0017 */
[----:B------:R-:W-:Y:S01]  /*42a0*/  IABS R19, R15 ;  /* 0x0000000f00137213 */ /* 0x000fe20000000000 */
[----:B------:R-:W-:Y:S01]  /*42b0*/  @!P1 IMAD.IADD R3, R3, 0x1, -R27 ;  /* 0x0000000103039824 */ /* 0x000fe200078e0a1b */
[----:B------:R-:W-:Y:S01]  /*42c0*/  ISETP.GE.AND P1, PT, R2, RZ, PT ;  /* 0x000000ff0200720c */ /* 0x000fe20003f26270 */
[----:B------:R-:W-:Y:S02]  /*42d0*/  @!P0 IMAD.MOV R7, RZ, RZ, -R7 ;  /* 0x000000ffff078224 */ /* 0x000fe400078e0a07 */
[----:B------:R-:W-:Y:S01]  /*42e0*/  IMAD.MOV R11, RZ, RZ, -R11 ;  /* 0x000000ffff0b7224 */ /* 0x000fe200078e0a0b */
[----:B------:R-:W-:Y:S01]  /*42f0*/  ISETP.GT.U32.AND P0, PT, R27, R3, PT ;  /* 0x000000031b00720c */ /* 0x000fe20003f04070 */
[----:B-1----:R-:W-:Y:S01]  /*4300*/  IMAD.MOV.U32 R6, RZ, RZ, R18 ;  /* 0x000000ffff067224 */ /* 0x002fe200078e0012 */
[----:B------:R-:W-:Y:S01]  /*4310*/  STL [R1+0x2d4], R7 ;  /* 0x0002d40701007387 */ /* 0x000fe20000100800 */
[----:B------:R-:W-:Y:S01]  /*4320*/  @!P5 IMAD.IADD R13, R13, 0x1, -R27 ;  /* 0x000000010d0dd824 */ /* 0x000fe200078e0a1b */
[----:B------:R-:W-:Y:S01]  /*4330*/  IADD3 R18, R5, 0x166, RZ ;  /* 0x0000016605127810 */ /* 0x000fe20007ffe0ff */
[----:B------:R-:W-:Y:S01]  /*4340*/  @!P2 IMAD.MOV R6, RZ, RZ, -R6 ;  /* 0x000000ffff06a224 */ /* 0x000fe200078e0a06 */
[----:B------:R-:W-:Y:S01]  /*4350*/  ISETP.GE.AND P2, PT, R4, RZ, PT ;  /* 0x000000ff0400720c */ /* 0x000fe20003f46270 */
[C---:B------:R-:W-:Y:S01]  /*4360*/  IMAD R17, R27.reuse, R11, R17 ;  /* 0x0000000b1b117224 */ /* 0x040fe200078e0211 */
[----:B------:R-:W-:Y:S01]  /*4370*/  ISETP.GT.U32.AND P5, PT, R27, R13, PT ;  /* 0x0000000d1b00720c */ /* 0x000fe20003fa4070 */
[----:B------:R-:W-:Y:S01]  /*4380*/  IMAD.HI.U32 R2, R0, R20, RZ ;  /* 0x0000001400027227 */ /* 0x000fe200078e00ff */
[----:B------:R0:W-:Y:S01]  /*4390*/  STL [R1+0x2d0], R6 ;  /* 0x0002d00601007387 */ /* 0x0001e20000100800 */
[----:B------:R-:W-:-:S02]  /*43a0*/  IADD3 R4, R5, 0x164, RZ ;  /* 0x0000016405047810 */ /* 0x000fc40007ffe0ff */
[----:B------:R-:W-:Y:S02]  /*43b0*/  IMAD.MOV R2, RZ, RZ, -R2 ;  /* 0x000000ffff027224 */ /* 0x000fe400078e0a02 */
[--C-:B------:R-:W-:Y:S01]  /*43c0*/  @!P0 IMAD.IADD R3, R3, 0x1, -R27.reuse ;  /* 0x0000000103038824 */ /* 0x100fe200078e0a1b */
[----:B------:R-:W-:Y:S01]  /*43d0*/  ISETP.GE.AND P0, PT, R18, RZ, PT ;  /* 0x000000ff1200720c */ /* 0x000fe20003f06270 */
[----:B------:R-:W-:Y:S01]  /*43e0*/  IMAD R20, R27, R2, R20 ;  /* 0x000000021b147224 */ /* 0x000fe200078e0214 */
[----:B------:R-:W-:Y:S01]  /*43f0*/  IABS R18, R18 ;  /* 0x0000001200127213 */ /* 0x000fe20000000000 */
[----:B0-----:R-:W-:Y:S01]  /*4400*/  IMAD.MOV.U32 R6, RZ, RZ, R14 ;  /* 0x000000ffff067224 */ /* 0x001fe200078e000e */
[----:B------:R-:W-:Y:S01]  /*4410*/  IADD3 R2, R5, 0x162, RZ ;  /* 0x0000016205027810 */ /* 0x000fe20007ffe0ff */
[----:B------:R-:W-:Y:S01]  /*4420*/  @!P5 IMAD.IADD R13, R13, 0x1, -R27 ;  /* 0x000000010d0dd824 */ /* 0x000fe200078e0a1b */
[C---:B------:R-:W-:Y:S01]  /*4430*/  ISETP.GT.U32.AND P5, PT, R27.reuse, R20, PT ;  /* 0x000000141b00720c */ /* 0x040fe20003fa4070 */
[----:B------:R-:W-:Y:S01]  /*4440*/  @!P4 IMAD.MOV R6, RZ, RZ, -R6 ;  /* 0x000000ffff06c224 */ /* 0x000fe200078e0a06 */
[----:B------:R-:W-:Y:S01]  /*4450*/  ISETP.GT.U32.AND P4, PT, R27, R17, PT ;  /* 0x000000111b00720c */ /* 0x000fe20003f84070 */
[----:B------:R-:W-:Y:S01]  /*4460*/  IMAD.HI.U32 R12, R0, R18, RZ ;  /* 0x00000012000c7227 */ /* 0x000fe200078e00ff */
[----:B------:R-:W-:-:S02]  /*4470*/  IABS R11, R2 ;  /* 0x00000002000b7213 */ /* 0x000fc40000000000 */
[----:B------:R0:W-:Y:S01]  /*4480*/  STL [R1+0x2cc], R6 ;  /* 0x0002cc0601007387 */ /* 0x0001e20000100800 */
[----:B------:R-:W-:Y:S01]  /*4490*/  IMAD.MOV R12, RZ, RZ, -R12 ;  /* 0x000000ffff0c7224 */ /* 0x000fe200078e0a0c */
[----:B------:R-:W-:-:S03]  /*44a0*/  IABS R14, R4 ;  /* 0x00000004000e7213 */ /* 0x000fc60000000000 */
[----:B------:R-:W-:Y:S02]  /*44b0*/  IMAD R18, R27, R12, R18 ;  /* 0x0000000c1b127224 */ /* 0x000fe400078e0212 */
[--C-:B------:R-:W-:Y:S02]  /*44c0*/  @!P5 IMAD.IADD R20, R20, 0x1, -R27.reuse ;  /* 0x000000011414d824 */ /* 0x100fe400078e0a1b */
[----:B------:R-:W-:Y:S01]  /*44d0*/  @!P4 IMAD.IADD R17, R17, 0x1, -R27 ;  /* 0x000000011111c824 */ /* 0x000fe200078e0a1b */
[----:B------:R-:W-:Y:S01]  /*44e0*/  ISETP.GE.AND P4, PT, R4, RZ, PT ;  /* 0x000000ff0400720c */ /* 0x000fe20003f86270 */
[----:B0-----:R-:W-:Y:S01]  /*44f0*/  IMAD.MOV.U32 R6, RZ, RZ, R3 ;  /* 0x000000ffff067224 */ /* 0x001fe200078e0003 */
[C---:B------:R-:W-:Y:S01]  /*4500*/  ISETP.GT.U32.AND P5, PT, R27.reuse, R20, PT ;  /* 0x000000141b00720c */ /* 0x040fe20003fa4070 */
[----:B------:R-:W-:Y:S02]  /*4510*/  IMAD.MOV.U32 R3, RZ, RZ, R11 ;  /* 0x000000ffff037224 */ /* 0x000fe400078e000b */
[----:B------:R-:W-:Y:S01]  /*4520*/  @!P3 IMAD.MOV R6, RZ, RZ, -R6 ;  /* 0x000000ffff06b224 */ /* 0x000fe200078e0a06 */
[----:B------:R-:W-:Y:S01]  /*4530*/  ISETP.GT.U32.AND P3, PT, R27, R17, PT ;  /* 0x000000111b00720c */ /* 0x000fe20003f64070 */
[----:B------:R-:W-:-:S03]  /*4540*/  IMAD.HI.U32 R4, R0, R3, RZ ;  /* 0x0000000300047227 */ /* 0x000fc600078e00ff */
[----:B------:R0:W-:Y:S01]  /*4550*/  STL [R1+0x27c], R6 ;  /* 0x00027c0601007387 */ /* 0x0001e20000100800 */
[----:B------:R-:W-:-:S04]  /*4560*/  IMAD.HI.U32 R11, R0, R14, RZ ;  /* 0x0000000e000b7227 */ /* 0x000fc800078e00ff */
[----:B------:R-:W-:Y:S02]  /*4570*/  IMAD.MOV R4, RZ, RZ, -R4 ;  /* 0x000000ffff047224 */ /* 0x000fe400078e0a04 */
[----:B------:R-:W-:Y:S02]  /*4580*/  IMAD.MOV R11, RZ, RZ, -R11 ;  /* 0x000000ffff0b7224 */ /* 0x000fe400078e0a0b */
[----:B------:R-:W-:Y:S01]  /*4590*/  @!P3 IMAD.IADD R17, R17, 0x1, -R27 ;  /* 0x000000011111b824 */ /* 0x000fe200078e0a1b */
[C---:B------:R-:W-:Y:S01]  /*45a0*/  ISETP.GT.U32.AND P3, PT, R27.reuse, R18, PT ;  /* 0x000000121b00720c */ /* 0x040fe20003f64070 */
[----:B0-----:R-:W-:Y:S02]  /*45b0*/  IMAD.MOV.U32 R6, RZ, RZ, R13 ;  /* 0x000000ffff067224 */ /* 0x001fe400078e000d */
[----:B------:R-:W-:Y:S01]  /*45c0*/  IMAD R13, R27, R4, R3 ;  /* 0x000000041b0d7224 */ /* 0x000fe200078e0203 */
[----:B------:R-:W-:Y:S01]  /*45d0*/  IADD3 R3, R5, 0x15c, RZ ;  /* 0x0000015c05037810 */ /* 0x000fe20007ffe0ff */
[----:B------:R-:W-:Y:S01]  /*45e0*/  @!P6 IMAD.MOV R6, RZ, RZ, -R6 ;  /* 0x000000ffff06e224 */ /* 0x000fe200078e0a06 */
[----:B------:R-:W-:Y:S01]  /*45f0*/  ISETP.GE.AND P6, PT, R2, RZ, PT ;  /* 0x000000ff0200720c */ /* 0x000fe20003fc6270 */
[----:B------:R-:W-:Y:S01]  /*4600*/  IMAD R14, R27, R11, R14 ;  /* 0x0000000b1b0e7224 */ /* 0x000fe200078e020e */
[C---:B------:R-:W-:Y:S01]  /*4610*/  IADD3 R2, R5.reuse, 0x160, RZ ;  /* 0x0000016005027810 */ /* 0x040fe20007ffe0ff */
[----:B------:R-:W-:Y:S01]  /*4620*/  @!P5 IMAD.IADD R20, R20, 0x1, -R27 ;  /* 0x000000011414d824 */ /* 0x000fe200078e0a1b */
[----:B------:R0:W-:Y:S01]  /*4630*/  STL [R1+0x2c8], R6 ;  /* 0x0002c80601007387 */ /* 0x0001e20000100800 */
[----:B------:R-:W-:-:S02]  /*4640*/  IADD3 R4, R5, 0x15a, RZ ;  /* 0x0000015a05047810 */ /* 0x000fc40007ffe0ff */
[C---:B------:R-:W-:Y:S01]  /*4650*/  ISETP.GT.U32.AND P5, PT, R27.reuse, R14, PT ;  /* 0x0000000e1b00720c */ /* 0x040fe20003fa4070 */
[----:B------:R-:W-:Y:S01]  /*4660*/  @!P3 IMAD.IADD R18, R18, 0x1, -R27 ;  /* 0x000000011212b824 */ /* 0x000fe200078e0a1b */
[----:B------:R-:W-:Y:S02]  /*4670*/  IABS R12, R2 ;  /* 0x00000002000c7213 */ /* 0x000fe40000000000 */
[----:B------:R-:W-:Y:S02]  /*4680*/  IABS R16, R3 ;  /* 0x0000000300107213 */ /* 0x000fe40000000000 */
[----:B------:R-:W-:Y:S01]  /*4690*/  ISETP.GT.U32.AND P3, PT, R27, R18, PT ;  /* 0x000000121b00720c */ /* 0x000fe20003f64070 */
[----:B0-----:R-:W-:Y:S01]  /*46a0*/  IMAD.MOV.U32 R6, RZ, RZ, R17 ;  /* 0x000000ffff067224 */ /* 0x001fe200078e0011 */
[----:B------:R-:W-:Y:S01]  /*46b0*/  IABS R11, R4 ;  /* 0x00000004000b7213 */ /* 0x000fe20000000000 */
[----:B------:R-:W-:-:S04]  /*46c0*/  IMAD.HI.U32 R17, R0, R12, RZ ;  /* 0x0000000c00117227 */ /* 0x000fc800078e00ff */
[----:B------:R-:W-:Y:S01]  /*46d0*/  @!P1 IMAD.MOV R6, RZ, RZ, -R6 ;  /* 0x000000ffff069224 */ /* 0x000fe200078e0a06 */
[----:B------:R-:W-:Y:S01]  /*46e0*/  ISETP.GT.U32.AND P1, PT, R27, R13, PT ;  /* 0x0000000d1b00720c */ /* 0x000fe20003f24070 */
[----:B------:R-:W-:Y:S02]  /*46f0*/  IMAD.MOV R17, RZ, RZ, -R17 ;  /* 0x000000ffff117224 */ /* 0x000fe400078e0a11 */
[--C-:B------:R-:W-:Y:S01]  /*4700*/  @!P5 IMAD.IADD R14, R14, 0x1, -R27.reuse ;  /* 0x000000010e0ed824 */ /* 0x100fe200078e0a1b */
[----:B------:R0:W-:Y:S01]  /*4710*/  STL [R1+0x290], R6 ;  /* 0x0002900601007387 */ /* 0x0001e20000100800 */
[----:B------:R-:W-:-:S03]  /*4720*/  @!P3 IMAD.IADD R18, R18, 0x1, -R27 ;  /* 0x000000011212b824 */ /* 0x000fc600078e0a1b */
[----:B------:R-:W-:-:S05]  /*4730*/  ISETP.GT.U32.AND P5, PT, R27, R14, PT ;  /* 0x0000000e1b00720c */ /* 0x000fca0003fa4070 */
[----:B------:R-:W-:Y:S02]  /*4740*/  @!P1 IMAD.IADD R13, R13, 0x1, -R27 ;  /* 0x000000010d0d9824 */ /* 0x000fe400078e0a1b */
[----:B0-----:R-:W-:Y:S02]  /*4750*/  IMAD.MOV.U32 R6, RZ, RZ, R20 ;  /* 0x000000ffff067224 */ /* 0x001fe400078e0014 */
[----:B------:R-:W-:Y:S01]  /*4760*/  IMAD.HI.U32 R20, R0, R19, RZ ;  /* 0x0000001300147227 */ /* 0x000fe200078e00ff */
[----:B------:R-:W-:-:S03]  /*4770*/  ISETP.GT.U32.AND P1, PT, R27, R13, PT ;  /* 0x0000000d1b00720c */ /* 0x000fc60003f24070 */
[----:B------:R-:W-:Y:S01]  /*4780*/  @!P2 IMAD.MOV R6, RZ, RZ, -R6 ;  /* 0x000000ffff06a224 */ /* 0x000fe200078e0a06 */
[----:B------:R-:W-:Y:S01]  /*4790*/  ISETP.GE.AND P2, PT, R2, RZ, PT ;  /* 0x000000ff0200720c */ /* 0x000fe20003f46270 */
[C---:B------:R-:W-:Y:S02]  /*47a0*/  IMAD R2, R27.reuse, R17, R12 ;  /* 0x000000111b027224 */ /* 0x040fe400078e020c */
[C---:B------:R-:W-:Y:S01]  /*47b0*/  IMAD.HI.U32 R12, R0.reuse, R16, RZ ;  /* 0x00000010000c7227 */ /* 0x040fe200078e00ff */
[----:B------:R0:W-:Y:S02]  /*47c0*/  STL [R1+0x2c4], R6 ;  /* 0x0002c40601007387 */ /* 0x0001e40000100800 */
[----:B------:R-:W-:Y:S01]  /*47d0*/  ISETP.GT.U32.AND P3, PT, R27, R2, PT ;  /* 0x000000021b00720c */ /* 0x000fe20003f64070 */
[----:B------:R-:W-:-:S04]  /*47e0*/  IMAD.HI.U32 R17, R0, R11, RZ ;  /* 0x0000000b00117227 */ /* 0x000fc800078e00ff */
[----:B------:R-:W-:Y:S02]  /*47f0*/  IMAD.MOV R12, RZ, RZ, -R12 ;  /* 0x000000ffff0c7224 */ /* 0x000fe400078e0a0c */
[----:B------:R-:W-:Y:S02]  /*4800*/  IMAD.MOV R20, RZ, RZ, -R20 ;  /* 0x000000ffff147224 */ /* 0x000fe400078e0a14 */
[----:B0-----:R-:W-:Y:S02]  /*4810*/  IMAD.MOV.U32 R6, RZ, RZ, R18 ;  /* 0x000000ffff067224 */ /* 0x001fe400078e0012 */
[----:B------:R-:W-:Y:S02]  /*4820*/  IMAD.MOV R17, RZ, RZ, -R17 ;  /* 0x000000ffff117224 */ /* 0x000fe400078e0a11 */
[----:B------:R-:W-:Y:S02]  /*4830*/  @!P0 IMAD.MOV R6, RZ, RZ, -R6 ;  /* 0x000000ffff068224 */ /* 0x000fe400078e0a06 */
[----:B------:R-:W-:Y:S01]  /*4840*/  IMAD R16, R27, R12, R16 ;  /* 0x0000000c1b107224 */ /* 0x000fe200078e0210 */
[----:B------:R-:W-:Y:S01]  /*4850*/  IADD3 R12, R5, 0x158, RZ ;  /* 0x00000158050c7810 */ /* 0x000fe20007ffe0ff */
[--C-:B------:R-:W-:Y:S01]  /*4860*/  @!P1 IMAD.IADD R13, R13, 0x1, -R27.reuse ;  /* 0x000000010d0d9824 */ /* 0x100fe200078e0a1b */
[----:B------:R0:W-:Y:S01]  /*4870*/  STL [R1+0x2b0], R6 ;  /* 0x0002b00601007387 */ /* 0x0001e20000100800 */
[----:B------:R-:W-:Y:S01]  /*4880*/  @!P5 IMAD.IADD R14, R14, 0x1, -R27 ;  /* 0x000000010e0ed824 */ /* 0x000fe200078e0a1b */
[----:B------:R-:W-:Y:S01]  /*4890*/  ISETP.GE.AND P5, PT, R15, RZ, PT ;  /* 0x000000ff0f00720c */ /* 0x000fe20003fa6270 */
[C---:B------:R-:W-:Y:S01]  /*48a0*/  IMAD R15, R27.reuse, R20, R19 ;  /* 0x000000141b0f7224 */ /* 0x040fe200078e0213 */
[C---:B------:R-:W-:Y:S01]  /*48b0*/  ISETP.GT.U32.AND P1, PT, R27.reuse, R16, PT ;  /* 0x000000101b00720c */ /* 0x040fe20003f24070 */
[C---:B------:R-:W-:Y:S01]  /*48c0*/  IMAD R11, R27.reuse, R17, R11 ;  /* 0x000000111b0b7224 */ /* 0x040fe200078e020b */
[----:B------:R-:W-:Y:S01]  /*48d0*/  IABS R17, R12 ;  /* 0x0000000c00117213 */ /* 0x000fe20000000000 */
[----:B------:R-:W-:Y:S01]  /*48e0*/  @!P3 IMAD.IADD R2, R2, 0x1, -R27 ;  /* 0x000000010202b824 */ /* 0x000fe200078e0a1b */
[----:B------:R-:W-:Y:S01]  /*48f0*/  ISETP.GT.U32.AND P0, PT, R27, R15, PT ;  /* 0x0000000f1b00720c */ /* 0x000fe20003f04070 */
[----:B------:R-:W-:-:S02]  /*4900*/  IMAD.MOV.U32 R7, RZ, RZ, R14 ;  /* 0x000000ffff077224 */ /* 0x000fc400078e000e */
[----:B0-----:R-:W-:Y:S01]  /*4910*/  IMAD.MOV.U32 R6, RZ, RZ, R13 ;  /* 0x000000ffff067224 */ /* 0x001fe200078e000d */
[C---:B------:R-:W-:Y:S01]  /*4920*/  ISETP.GT.U32.AND P3, PT, R27.reuse, R2, PT ;  /* 0x000000021b00720c */ /* 0x040fe20003f64070 */
[----:B------:R-:W-:Y:S02]  /*4930*/  IMAD.MOV.U32 R14, RZ, RZ, R17 ;  /* 0x000000ffff0e7224 */ /* 0x000fe400078e0011 */
[----:B------:R-:W-:Y:S01]  /*4940*/  @!P6 IMAD.MOV R6, RZ, RZ, -R6 ;  /* 0x000000ffff06e224 */ /* 0x000fe200078e0a06 */
[----:B------:R-:W-:Y:S01]  /*4950*/  ISETP.GT.U32.AND P6, PT, R27, R11, PT ;  /* 0x0000000b1b00720c */ /* 0x000fe20003fc4070 */
[----:B------:R-:W-:Y:S01]  /*4960*/  @!P4 IMAD.MOV R7, RZ, RZ, -R7 ;  /* 0x000000ffff07c224 */ /* 0x000fe200078e0a07 */
[----:B------:R-:W-:Y:S01]  /*4970*/  ISETP.GE.AND P4, PT, R3, RZ, PT ;  /* 0x000000ff0300720c */ /* 0x000fe20003f86270 */
[----:B------:R-:W-:Y:S01]  /*4980*/  IMAD.HI.U32 R13, R0, R14, RZ ;  /* 0x0000000e000d7227 */ /* 0x000fe200078e00ff */
[----:B------:R-:W-:Y:S02]  /*4990*/  IADD3 R3, R5, 0x156, RZ ;  /* 0x0000015605037810 */ /* 0x000fe40007ffe0ff */
[----:B------:R-:W-:Y:S01]  /*49a0*/  STL [R1+0x2b8], R7 ;  /* 0x0002b80701007387 */ /* 0x000fe20000100800 */
[----:B------:R-:W-:Y:S01]  /*49b0*/  @!P1 IMAD.IADD R16, R16, 0x1, -R27 ;  /* 0x0000000110109824 */ /* 0x000fe200078e0a1b */
[----:B------:R-:W-:Y:S01]  /*49c0*/  IABS R17, R3 ;  /* 0x0000000300117213 */ /* 0x000fe20000000000 */
[----:B------:R-:W-:Y:S01]  /*49d0*/  IMAD.MOV R13, RZ, RZ, -R13 ;  /* 0x000000ffff0d7224 */ /* 0x000fe200078e0a0d */
[----:B------:R0:W-:Y:S01]  /*49e0*/  STL [R1+0x2bc], R6 ;  /* 0x0002bc0601007387 */ /* 0x0001e20000100800 */
[--C-:B------:R-:W-:Y:S01]  /*49f0*/  @!P0 IMAD.IADD R15, R15, 0x1, -R27.reuse ;  /* 0x000000010f0f8824 */ /* 0x100fe200078e0a1b */
[----:B------:R-:W-:Y:S01]  /*4a00*/  ISETP.GE.AND P0, PT, R12, RZ, PT ;  /* 0x000000ff0c00720c */ /* 0x000fe20003f06270 */
[--C-:B------:R-:W-:Y:S01]  /*4a10*/  @!P6 IMAD.IADD R11, R11, 0x1, -R27.reuse ;  /* 0x000000010b0be824 */ /* 0x100fe200078e0a1b */
[C---:B------:R-:W-:Y:S01]  /*4a20*/  ISETP.GT.U32.AND P6, PT, R27.reuse, R16, PT ;  /* 0x000000101b00720c */ /* 0x040fe20003fc4070 */
[----:B------:R-:W-:Y:S01]  /*4a30*/  @!P3 IMAD.IADD R2, R2, 0x1, -R27 ;  /* 0x000000010202b824 */ /* 0x000fe200078e0a1b */
[C---:B------:R-:W-:Y:S01]  /*4a40*/  ISETP.GT.U32.AND P1, PT, R27.reuse, R15, PT ;  /* 0x0000000f1b00720c */ /* 0x040fe20003f24070 */
[----:B------:R-:W-:Y:S01]  /*4a50*/  IMAD R14, R27, R13, R14 ;  /* 0x0000000d1b0e7224 */ /* 0x000fe200078e020e */
[----:B------:R-:W-:Y:S01]  /*4a60*/  ISETP.GE.AND P3, PT, R4, RZ, PT ;  /* 0x000000ff0400720c */ /* 0x000fe20003f66270 */
[----:B------:R-:W-:Y:S01]  /*4a70*/  IMAD.HI.U32 R13, R0, R17, RZ ;  /* 0x00000011000d7227 */ /* 0x000fe200078e00ff */
[----:B------:R-:W-:-:S02]  /*4a80*/  IADD3 R12, R5, 0x150, RZ ;  /* 0x00000150050c7810 */ /* 0x000fc40007ffe0ff */
[C---:B------:R-:W-:Y:S01]  /*4a90*/  IADD3 R4, R5.reuse, 0x154, RZ ;  /* 0x0000015405047810 */ /* 0x040fe20007ffe0ff */
[----:B0-----:R-:W-:Y:S01]  /*4aa0*/  IMAD.MOV.U32 R6, RZ, RZ, R2 ;  /* 0x000000ffff067224 */ /* 0x001fe200078e0002 */
[----:B------:R-:W-:Y:S01]  /*4ab0*/  IABS R19, R12 ;  /* 0x0000000c00137213 */ /* 0x000fe20000000000 */
[----:B------:R-:W-:Y:S01]  /*4ac0*/  IMAD.MOV R13, RZ, RZ, -R13 ;  /* 0x000000ffff0d7224 */ /* 0x000fe200078e0a0d */
[----:B------:R-:W-:Y:S01]  /*4ad0*/  IADD3 R2, R5, 0x152, RZ ;  /* 0x0000015205027810 */ /* 0x000fe20007ffe0ff */
[----:B------:R-:W-:Y:S01]  /*4ae0*/  @!P2 IMAD.MOV R6, RZ, RZ, -R6 ;  /* 0x000000ffff06a224 */ /* 0x000fe200078e0a06 */
[C---:B------:R-:W-:Y:S01]  /*4af0*/  ISETP.GT.U32.AND P2, PT, R27.reuse, R11, PT ;  /* 0x0000000b1b00720c */ /* 0x040fe20003f44070 */
[----:B------:R-:W-:Y:S01]  /*4b00*/  IMAD R17, R27, R13, R17 ;  /* 0x0000000d1b117224 */ /* 0x000fe200078e0211 */
[----:B------:R-:W-:Y:S01]  /*4b10*/  IABS R18, R4 ;  /* 0x0000000400127213 */ /* 0x000fe20000000000 */
[--C-:B------:R-:W-:Y:S01]  /*4b20*/  @!P6 IMAD.IADD R16, R16, 0x1, -R27.reuse ;  /* 0x000000011010e824 */ /* 0x100fe200078e0a1b */
[----:B------:R-:W-:Y:S01]  /*4b30*/  IABS R13, R2 ;  /* 0x00000002000d7213 */ /* 0x000fe20000000000 */
[----:B------:R-:W-:Y:S01]  /*4b40*/  @!P1 IMAD.IADD R15, R15, 0x1, -R27 ;  /* 0x000000010f0f9824 */ /* 0x000fe200078e0a1b */
[C---:B------:R-:W-:Y:S01]  /*4b50*/  ISETP.GT.U32.AND P6, PT, R27.reuse, R17, PT ;  /* 0x000000111b00720c */ /* 0x040fe20003fc4070 */
[----:B------:R0:W-:Y:S01]  /*4b60*/  STL [R1+0x2c0], R6 ;  /* 0x0002c00601007387 */ /* 0x0001e20000100800 */
[----:B------:R-:W-:Y:S01]  /*4b70*/  ISETP.GT.U32.AND P1, PT, R27, R14, PT ;  /* 0x0000000e1b00720c */ /* 0x000fe20003f24070 */
[----:B------:R-:W-:-:S04]  /*4b80*/  IMAD.HI.U32 R20, R0, R13, RZ ;  /* 0x0000000d00147227 */ /* 0x000fc800078e00ff */
[----:B------:R-:W-:Y:S01]  /*4b90*/  @!P2 IMAD.IADD R11, R11, 0x1, -R27 ;  /* 0x000000010b0ba824 */ /* 0x000fe200078e0a1b */
[----:B------:R-:W-:Y:S01]  /*4ba0*/  ISETP.GE.AND P2, PT, R3, RZ, PT ;  /* 0x000000ff0300720c */ /* 0x000fe20003f46270 */
[----:B------:R-:W-:Y:S02]  /*4bb0*/  IMAD.MOV.U32 R3, RZ, RZ, R19 ;  /* 0x000000ffff037224 */ /* 0x000fe400078e0013 */
[----:B------:R-:W-:-:S04]  /*4bc0*/  IMAD.HI.U32 R19, R0, R18, RZ ;  /* 0x0000001200137227 */ /* 0x000fc800078e00ff */
[----:B0-----:R-:W-:Y:S02]  /*4bd0*/  IMAD.MOV.U32 R6, RZ, RZ, R15 ;  /* 0x000000ffff067224 */ /* 0x001fe400078e000f */
[----:B------:R-:W-:Y:S02]  /*4be0*/  @!P6 IMAD.IADD R17, R17, 0x1, -R27 ;  /* 0x000000011111e824 */ /* 0x000fe400078e0a1b */
[----:B------:R-:W-:Y:S02]  /*4bf0*/  IMAD.MOV R19, RZ, RZ, -R19 ;  /* 0x000000ffff137224 */ /* 0x000fe400078e0a13 */
[----:B------:R-:W-:Y:S01]  /*4c00*/  @!P1 IMAD.IADD R14, R14, 0x1, -R27 ;  /* 0x000000010e0e9824 */ /* 0x000fe200078e0a1b */
[----:B------:R-:W-:Y:S01]  /*4c10*/  ISETP.GE.AND P1, PT, R4, RZ, PT ;  /* 0x000000ff0400720c */ /* 0x000fe20003f26270 */
[----:B------:R-:W-:Y:S01]  /*4c20*/  @!P5 IMAD.MOV R6, RZ, RZ, -R6 ;  /* 0x000000ffff06d224 */ /* 0x000fe200078e0a06 */
[C---:B------:R-:W-:Y:S01]  /*4c30*/  ISETP.GT.U32.AND P6, PT, R27.reuse, R17, PT ;  /* 0x000000111b00720c */ /* 0x040fe20003fc4070 */
[----:B------:R-:W-:Y:S01]  /*4c40*/  IMAD.HI.U32 R4, R0, R3, RZ ;  /* 0x0000000300047227 */ /* 0x000fe200078e00ff */
[----:B------:R-:W-:-:S02]  /*4c50*/  ISETP.GT.U32.AND P5, PT, R27, R14, PT ;  /* 0x0000000e1b00720c */ /* 0x000fc40003fa4070 */
[----:B------:R0:W-:Y:S01]  /*4c60*/  STL [R1+0x2b4], R6 ;  /* 0x0002b40601007387 */ /* 0x0001e20000100800 */
[----:B------:R-:W-:Y:S02]  /*4c70*/  IMAD.MOV R15, RZ, RZ, -R20 ;  /* 0x000000ffff0f7224 */ /* 0x000fe400078e0a14 */
[----:B------:R-:W-:Y:S01]  /*4c80*/  IMAD R18, R27, R19, R18 ;  /* 0x000000131b127224 */ /* 0x000fe200078e0212 */
[C---:B------:R-:W-:Y:S01]  /*4c90*/  IADD3 R19, R5.reuse, 0x14e, RZ ;  /* 0x0000014e05137810 */ /* 0x040fe20007ffe0ff */
[----:B------:R-:W-:Y:S01]  /*4ca0*/  IMAD.MOV.U32 R7, RZ, RZ, R16 ;  /* 0x000000ffff077224 */ /* 0x000fe200078e0010 */
[----:B------:R-:W-:Y:S01]  /*4cb0*/  IADD3 R16, R5, 0x146, RZ ;  /* 0x0000014605107810 */ /* 0x000fe20007ffe0ff */
[----:B------:R-:W-:Y:S02]  /*4cc0*/  IMAD.MOV R4, RZ, RZ, -R4 ;  /* 0x000000ffff047224 */ /* 0x000fe400078e0a04 */
[----:B------:R-:W-:Y:S02]  /*4cd0*/  IMAD R13, R27, R15, R13 ;  /* 0x0000000f1b0d7224 */ /* 0x000fe400078e020d */
[----:B0-----:R-:W-:-:S02]  /*4ce0*/  IMAD.MOV.U32 R6, RZ, RZ, R11 ;  /* 0x000000ffff067224 */ /* 0x001fc400078e000b */
[----:B------:R-:W-:Y:S01]  /*4cf0*/  @!P4 IMAD.MOV R7, RZ, RZ, -R7 ;  /* 0x000000ffff07c224 */ /* 0x000fe200078e0a07 */
[C---:B------:R-:W-:Y:S01]  /*4d00*/  ISETP.GT.U32.AND P4, PT, R27.reuse, R18, PT ;  /* 0x000000121b00720c */ /* 0x040fe20003f84070 */
[C---:B------:R-:W-:Y:S01]  /*4d10*/  IMAD R3, R27.reuse, R4, R3 ;  /* 0x000000041b037224 */ /* 0x040fe200078e0203 */
[----:B------:R-:W-:Y:S01]  /*4d20*/  IABS R4, R19 ;  /* 0x0000001300047213 */ /* 0x000fe20000000000 */
[----:B------:R-:W-:Y:S01]  /*4d30*/  @!P3 IMAD.MOV R6, RZ, RZ, -R6 ;  /* 0x000000ffff06b224 */ /* 0x000fe200078e0a06 */
[----:B------:R-:W-:Y:S01]  /*4d40*/  ISETP.GT.U32.AND P3, PT, R27, R13, PT ;  /* 0x0000000d1b00720c */ /* 0x000fe20003f64070 */
[--C-:B------:R-:W-:Y:S01]  /*4d50*/  @!P6 IMAD.IADD R17, R17, 0x1, -R27.reuse ;  /* 0x000000011111e824 */ /* 0x100fe200078e0a1b */
[----:B------:R-:W-:Y:S01]  /*4d60*/  ISETP.GT.U32.AND P6, PT, R27, R3, PT ;  /* 0x000000031b00720c */ /* 0x000fe20003fc4070 */
[--C-:B------:R-:W-:Y:S01]  /*4d70*/  @!P5 IMAD.IADD R14, R14, 0x1, -R27.reuse ;  /* 0x000000010e0ed824 */ /* 0x100fe200078e0a1b */
[----:B------:R-:W-:Y:S01]  /*4d80*/  ISETP.GE.AND P5, PT, R2, RZ, PT ;  /* 0x000000ff0200720c */ /* 0x000fe20003fa6270 */
[----:B------:R-:W-:Y:S01]  /*4d90*/  IMAD.HI.U32 R15, R0, R4, RZ ;  /* 0x00000004000f7227 */ /* 0x000fe200078e00ff */
[----:B------:R-:W-:Y:S01]  /*4da0*/  IADD3 R2, R5, 0x14c, RZ ;  /* 0x0000014c05027810 */ /* 0x000fe20007ffe0ff */
[----:B------:R0:W-:Y:S02]  /*4db0*/  STL [R1+0x2a4], R7 ;  /* 0x0002a40701007387 */ /* 0x0001e40000100800 */
[----:B------:R-:W-:Y:S01]  /*4dc0*/  @!P4 IMAD.IADD R18, R18, 0x1, -R27 ;  /* 0x000000011212c824 */ /* 0x000fe200078e0a1b */
[----:B------:R-:W-:Y:S01]  /*4dd0*/  IABS R11, R2 ;  /* 0x00000002000b7213 */ /* 0x000fe20000000000 */
[----:B------:R1:W-:Y:S01]  /*4de0*/  STL [R1+0x2a8], R6 ;  /* 0x0002a80601007387 */ /* 0x0003e20000100800 */
[----:B------:R-:W-:Y:S01]  /*4df0*/  IMAD.MOV R15, RZ, RZ, -R15 ;  /* 0x000000ffff0f7224 */ /* 0x000fe200078e0a0f */
[----:B------:R-:W-:Y:S01]  /*4e00*/  ISETP.GE.AND P4, PT, R12, RZ, PT ;  /* 0x000000ff0c00720c */ /* 0x000fe20003f86270 */
[--C-:B------:R-:W-:Y:S01]  /*4e10*/  @!P3 IMAD.IADD R13, R13, 0x1, -R27.reuse ;  /* 0x000000010d0db824 */ /* 0x100fe200078e0a1b */
[----:B------:R-:W-:Y:S01]  /*4e20*/  ISETP.GT.U32.AND P3, PT, R27, R18, PT ;  /* 0x000000121b00720c */ /* 0x000fe20003f64070 */
[----:B------:R-:W-:Y:S01]  /*4e30*/  @!P6 IMAD.IADD R3, R3, 0x1, -R27 ;  /* 0x000000010303e824 */ /* 0x000fe200078e0a1b */
[----:B------:R-:W-:Y:S01]  /*4e40*/  IADD3 R12, R5, 0x14a, RZ ;  /* 0x0000014a050c7810 */ /* 0x000fe20007ffe0ff */
[C---:B------:R-:W-:Y:S01]  /*4e50*/  IMAD R4, R27.reuse, R15, R4 ;  /* 0x0000000f1b047224 */ /* 0x040fe200078e0204 */
[----:B------:R-:W-:Y:S01]  /*4e60*/  ISETP.GT.U32.AND P6, PT, R27, R13, PT ;  /* 0x0000000d1b00720c */ /* 0x000fe20003fc4070 */
[----:B0-----:R-:W-:Y:S01]  /*4e70*/  IMAD.MOV.U32 R7, RZ, RZ, R17 ;  /* 0x000000ffff077224 */ /* 0x001fe200078e0011 */
[----:B------:R-:W-:Y:S01]  /*4e80*/  IABS R21, R12 ;  /* 0x0000000c00157213 */ /* 0x000fe20000000000 */
[----:B-1----:R-:W-:Y:S01]  /*4e90*/  IMAD.MOV.U32 R6, RZ, RZ, R14 ;  /* 0x000000ffff067224 */ /* 0x002fe200078e000e */
[----:B------:R-:W-:Y:S01]  /*4ea0*/  IADD3 R15, R5, 0x148, RZ ;  /* 0x00000148050f7810 */ /* 0x000fe20007ffe0ff */
[----:B------:R-:W-:-:S04]  /*4eb0*/  IMAD.HI.U32 R14, R0, R11, RZ ;  /* 0x0000000b000e7227 */ /* 0x000fc800078e00ff */
[----:B------:R-:W-:Y:S02]  /*4ec0*/  IMAD.MOV R14, RZ, RZ, -R14 ;  /* 0x000000ffff0e7224 */ /* 0x000fe400078e0a0e */
[----:B------:R-:W-:Y:S01]  /*4ed0*/  @!P3 IMAD.IADD R18, R18, 0x1, -R27 ;  /* 0x000000011212b824 */ /* 0x000fe200078e0a1b */
[C---:B------:R-:W-:Y:S01]  /*4ee0*/  ISETP.GT.U32.AND P3, PT, R27.reuse, R4, PT ;  /* 0x000000041b00720c */ /* 0x040fe20003f64070 */
[----:B------:R-:W-:Y:S01]  /*4ef0*/  IMAD R11, R27, R14, R11 ;  /* 0x0000000e1b0b7224 */ /* 0x000fe200078e020b */
[----:B------:R-:W-:Y:S01]  /*4f00*/  IABS R14, R15 ;  /* 0x0000000f000e7213 */ /* 0x000fe20000000000 */
[----:B------:R-:W-:Y:S02]  /*4f10*/  @!P6 IMAD.IADD R13, R13, 0x1, -R27 ;  /* 0x000000010d0de824 */ /* 0x000fe400078e0a1b */
[----:B------:R-:W-:Y:S01]  /*4f20*/  @!P0 IMAD.MOV R6, RZ, RZ, -R6 ;  /* 0x000000ffff068224 */ /* 0x000fe200078e0a06 */
[C---:B------:R-:W-:Y:S01]  /*4f30*/  ISETP.GT.U32.AND P6, PT, R27.reuse, R11, PT ;  /* 0x0000000b1b00720c */ /* 0x040fe20003fc4070 */
[----:B------:R-:W-:Y:S01]  /*4f40*/  IMAD.HI.U32 R22, R0, R21, RZ ;  /* 0x0000001500167227 */ /* 0x000fe200078e00ff */
[----:B------:R-:W-:-:S02]  /*4f50*/  ISETP.GT.U32.AND P0, PT, R27, R3, PT ;  /* 0x000000031b00720c */ /* 0x000fc40003f04070 */
[----:B------:R0:W-:Y:S01]  /*4f60*/  STL [R1+0x2ac], R6 ;  /* 0x0002ac0601007387 */ /* 0x0001e20000100800 */
[----:B------:R-:W-:Y:S02]  /*4f70*/  @!P2 IMAD.MOV R7, RZ, RZ, -R7 ;  /* 0x000000ffff07a224 */ /* 0x000fe400078e0a07 */
[----:B------:R-:W-:Y:S01]  /*4f80*/  @!P3 IMAD.IADD R4, R4, 0x1, -R27 ;  /* 0x000000010404b824 */ /* 0x000fe200078e0a1b */
[----:B------:R-:W-:Y:S01]  /*4f90*/  ISETP.GE.AND P3, PT, R2, RZ, PT ;  /* 0x000000ff0200720c */ /* 0x000fe20003f66270 */
[----:B------:R-:W-:Y:S01]  /*4fa0*/  IMAD.MOV R22, RZ, RZ, -R22 ;  /* 0x000000ffff167224 */ /* 0x000fe200078e0a16 */
[----:B------:R1:W-:Y:S01]  /*4fb0*/  STL [R1+0x2a0], R7 ;  /* 0x0002a00701007387 */ /* 0x0003e20000100800 */
[----:B------:R-:W-:-:S04]  /*4fc0*/  IMAD.HI.U32 R20, R0, R14, RZ ;  /* 0x0000000e00147227 */ /* 0x000fc800078e00ff */
[----:B0-----:R-:W-:Y:S02]  /*4fd0*/  IMAD.MOV.U32 R6, RZ, RZ, R18 ;  /* 0x000000ffff067224 */ /* 0x001fe400078e0012 */
[--C-:B------:R-:W-:Y:S01]  /*4fe0*/  @!P6 IMAD.IADD R11, R11, 0x1, -R27.reuse ;  /* 0x000000010b0be824 */ /* 0x100fe200078e0a1b */
[----:B------:R-:W-:Y:S01]  /*4ff0*/  ISETP.GT.U32.AND P6, PT, R27, R4, PT ;  /* 0x000000041b00720c */ /* 0x000fe20003fc4070 */
[----:B------:R-:W-:Y:S02]  /*5000*/  @!P1 IMAD.MOV R6, RZ, RZ, -R6 ;  /* 0x000000ffff069224 */ /* 0x000fe400078e0a06 */
[----:B------:R-:W-:Y:S01]  /*5010*/  @!P0 IMAD.IADD R3, R3, 0x1, -R27 ;  /* 0x0000000103038824 */ /* 0x000fe200078e0a1b */
[----:B------:R-:W-:Y:S01]  /*5020*/  ISETP.GE.AND P0, PT, R19, RZ, PT ;  /* 0x000000ff1300720c */ /* 0x000fe20003f06270 */
[C---:B------:R-:W-:Y:S01]  /*5030*/  IMAD R2, R27.reuse, R22, R21 ;  /* 0x000000161b027224 */ /* 0x040fe200078e0215 */
[----:B------:R0:W-:Y:S01]  /*5040*/  STL [R1+0x29c], R6 ;  /* 0x00029c0601007387 */ /* 0x0001e20000100800 */
[----:B------:R-:W-:Y:S01]  /*5050*/  IMAD.MOV R20, RZ, RZ, -R20 ;  /* 0x000000ffff147224 */ /* 0x000fe200078e0a14 */
[C---:B------:R-:W-:Y:S01]  /*5060*/  ISETP.GT.U32.AND P2, PT, R27.reuse, R11, PT ;  /* 0x0000000b1b00720c */ /* 0x040fe20003f44070 */
[----:B-1----:R-:W-:Y:S01]  /*5070*/  IMAD.MOV.U32 R7, RZ, RZ, R13 ;  /* 0x000000ffff077224 */ /* 0x002fe200078e000d */
[C---:B------:R-:W-:Y:S01]  /*5080*/  ISETP.GT.U32.AND P1, PT, R27.reuse, R2, PT ;  /* 0x000000021b00720c */ /* 0x040fe20003f24070 */
[C---:B------:R-:W-:Y:S01]  /*5090*/  IMAD R14, R27.reuse, R20, R14 ;  /* 0x000000141b0e7224 */ /* 0x040fe200078e020e */
[----:B------:R-:W-:Y:S01]  /*50a0*/  IABS R19, R16 ;  /* 0x0000001000137213 */ /* 0x000fe20000000000 */
[----:B------:R-:W-:Y:S01]  /*50b0*/  @!P5 IMAD.MOV R7, RZ, RZ, -R7 ;  /* 0x000000ffff07d224 */ /* 0x000fe200078e0a07 */
[----:B------:R-:W-:Y:S01]  /*50c0*/  ISETP.GE.AND P5, PT, R12, RZ, PT ;  /* 0x000000ff0c00720c */ /* 0x000fe20003fa6270 */
[----:B------:R-:W-:Y:S01]  /*50d0*/  @!P6 IMAD.IADD R4, R4, 0x1, -R27 ;  /* 0x000000010404e824 */ /* 0x000fe200078e0a1b */
[----:B------:R-:W-:Y:S01]  /*50e0*/  ISETP.GT.U32.AND P6, PT, R27, R14, PT ;  /* 0x0000000e1b00720c */ /* 0x000fe20003fc4070 */
[----:B0-----:R-:W-:Y:S01]  /*50f0*/  IMAD.MOV.U32 R6, RZ, RZ, R3 ;  /* 0x000000ffff067224 */ /* 0x001fe200078e0003 */
[----:B------:R-:W-:Y:S01]  /*5100*/  STL [R1+0x298], R7 ;  /* 0x0002980701007387 */ /* 0x000fe20000100800 */
[----:B------:R-:W-:Y:S01]  /*5110*/  IMAD.HI.U32 R3, R0, R19, RZ ;  /* 0x0000001300037227 */ /* 0x000fe200078e00ff */
[----:B------:R-:W-:-:S02]  /*5120*/  IADD3 R12, R5, 0x144, RZ ;  /* 0x00000144050c7810 */ /* 0x000fc40007ffe0ff */
[----:B------:R-:W-:Y:S01]  /*5130*/  IADD3 R13, R5, 0x142, RZ ;  /* 0x00000142050d7810 */ /* 0x000fe20007ffe0ff */
[----:B------:R-:W-:Y:S01]  /*5140*/  @!P4 IMAD.MOV R6, RZ, RZ, -R6 ;  /* 0x000000ffff06c224 */ /* 0x000fe200078e0a06 */
[----:B------:R-:W-:Y:S01]  /*5150*/  IABS R21, R12 ;  /* 0x0000000c00157213 */ /* 0x000fe20000000000 */
[----:B------:R-:W-:Y:S01]  /*5160*/  IMAD.MOV R3, RZ, RZ, -R3 ;  /* 0x000000ffff037224 */ /* 0x000fe200078e0a03 */
[----:B------:R-:W-:Y:S01]  /*5170*/  IABS R17, R13 ;  /* 0x0000000d00117213 */ /* 0x000fe20000000000 */
[--C-:B------:R-:W-:Y:S01]  /*5180*/  @!P2 IMAD.IADD R11, R11, 0x1, -R27.reuse ;  /* 0x000000010b0ba824 */ /* 0x100fe200078e0a1b */
[----:B------:R0:W-:Y:S01]  /*5190*/  STL [R1+0x294], R6 ;  /* 0x0002940601007387 */ /* 0x0001e20000100800 */
[----:B------:R-:W-:Y:S01]  /*51a0*/  @!P1 IMAD.IADD R2, R2, 0x1, -R27 ;  /* 0x0000000102029824 */ /* 0x000fe200078e0a1b */
[----:B------:R-:W-:Y:S01]  /*51b0*/  ISETP.GE.AND P1, PT, R12, RZ, PT ;  /* 0x000000ff0c00720c */ /* 0x000fe20003f26270 */
[----:B------:R-:W-:Y:S01]  /*51c0*/  IMAD R22, R27, R3, R19 ;  /* 0x000000031b167224 */ /* 0x000fe200078e0213 */
[----:B------:R-:W-:Y:S01]  /*51d0*/  IADD3 R12, R5, 0x140, RZ ;  /* 0x00000140050c7810 */ /* 0x000fe20007ffe0ff */
[----:B------:R-:W-:Y:S01]  /*51e0*/  @!P6 IMAD.IADD R14, R14, 0x1, -R27 ;  /* 0x000000010e0ee824 */ /* 0x000fe200078e0a1b */
[----:B------:R-:W-:-:S02]  /*51f0*/  ISETP.GT.U32.AND P6, PT, R27, R2, PT ;  /* 0x000000021b00720c */ /* 0x000fc40003fc4070 */
[----:B------:R-:W-:Y:S01]  /*5200*/  ISETP.GE.AND P4, PT, R15, RZ, PT ;  /* 0x000000ff0f00720c */ /* 0x000fe20003f86270 */
[----:B0-----:R-:W-:Y:S01]  /*5210*/  IMAD.MOV.U32 R6, RZ, RZ, R4 ;  /* 0x000000ffff067224 */ /* 0x001fe200078e0004 */
[----:B------:R-:W-:Y:S01]  /*5220*/  IABS R20, R12 ;  /* 0x0000000c00147213 */ /* 0x000fe20000000000 */
[----:B------:R-:W-:Y:S01]  /*5230*/  IMAD.HI.U32 R4, R0, R21, RZ ;  /* 0x0000001500047227 */ /* 0x000fe200078e00ff */
[----:B------:R-:W-:Y:S02]  /*5240*/  IADD3 R3, R5, 0x13e, RZ ;  /* 0x0000013e05037810 */ /* 0x000fe40007ffe0ff */
[----:B------:R-:W-:Y:S01]  /*5250*/  ISETP.GE.AND P2, PT, R16, RZ, PT ;  /* 0x000000ff1000720c */ /* 0x000fe20003f46270 */
[----:B------:R-:W-:Y:S01]  /*5260*/  @!P0 IMAD.MOV R6, RZ, RZ, -R6 ;  /* 0x000000ffff068224 */ /* 0x000fe200078e0a06 */
[C---:B------:R-:W-:Y:S01]  /*5270*/  ISETP.GT.U32.AND P0, PT, R27.reuse, R14, PT ;  /* 0x0000000e1b00720c */ /* 0x040fe20003f04070 */
[----:B------:R-:W-:Y:S01]  /*5280*/  IMAD.MOV R4, RZ, RZ, -R4 ;  /* 0x000000ffff047224 */ /* 0x000fe200078e0a04 */
[----:B------:R-:W-:Y:S01]  /*5290*/  IABS R19, R3 ;  /* 0x0000000300137213 */ /* 0x000fe20000000000 */
[----:B------:R-:W-:Y:S01]  /*52a0*/  @!P6 IMAD.IADD R2, R2, 0x1, -R27 ;  /* 0x000000010202e824 */ /* 0x000fe200078e0a1b */
[----:B------:R0:W-:Y:S01]  /*52b0*/  STL [R1+0x28c], R6 ;  /* 0x00028c0601007387 */ /* 0x0001e20000100800 */
[----:B------:R-:W-:Y:S01]  /*52c0*/  IMAD R21, R27, R4, R21 ;  /* 0x000000041b157224 */ /* 0x000fe200078e0215 */
[----:B------:R-:W-:Y:S01]  /*52d0*/  IADD3 R16, R5, 0x136, RZ ;  /* 0x0000013605107810 */ /* 0x000fe20007ffe0ff */
[----:B------:R-:W-:-:S03]  /*52e0*/  IMAD.HI.U32 R4, R0, R17, RZ ;  /* 0x0000001100047227 */ /* 0x000fc600078e00ff */
[----:B------:R-:W-:-:S03]  /*52f0*/  ISETP.GT.U32.AND P6, PT, R27, R21, PT ;  /* 0x000000151b00720c */ /* 0x000fc60003fc4070 */
[----:B------:R-:W-:Y:S01]  /*5300*/  @!P0 IMAD.IADD R14, R14, 0x1, -R27 ;  /* 0x000000010e0e8824 */ /* 0x000fe200078e0a1b */
[----:B------:R-:W-:Y:S01]  /*5310*/  ISETP.GE.AND P0, PT, R13, RZ, PT ;  /* 0x000000ff0d00720c */ /* 0x000fe20003f06270 */
[----:B0-----:R-:W-:Y:S02]  /*5320*/  IMAD.MOV.U32 R6, RZ, RZ, R11 ;  /* 0x000000ffff067224 */ /* 0x001fe400078e000b */
[----:B------:R-:W-:-:S04]  /*5330*/  IMAD.HI.U32 R11, R0, R20, RZ ;  /* 0x00000014000b7227 */ /* 0x000fc800078e00ff */
[----:B------:R-:W-:Y:S01]  /*5340*/  @!P3 IMAD.MOV R6, RZ, RZ, -R6 ;  /* 0x000000ffff06b224 */ /* 0x000fe200078e0a06 */
[C---:B------:R-:W-:Y:S01]  /*5350*/  ISETP.GT.U32.AND P3, PT, R27.reuse, R22, PT ;  /* 0x000000161b00720c */ /* 0x040fe20003f64070 */
[----:B------:R-:W-:Y:S02]  /*5360*/  IMAD.MOV R13, RZ, RZ, -R4 ;  /* 0x000000ffff0d7224 */ /* 0x000fe400078e0a04 */
[----:B------:R-:W-:Y:S01]  /*5370*/  IMAD.MOV R11, RZ, RZ, -R11 ;  /* 0x000000ffff0b7224 */ /* 0x000fe200078e0a0b */
[----:B------:R0:W-:Y:S01]  /*5380*/  STL [R1+0x288], R6 ;  /* 0x0002880601007387 */ /* 0x0001e20000100800 */
[----:B------:R-:W-:Y:S01]  /*5390*/  IMAD R17, R27, R13, R17 ;  /* 0x0000000d1b117224 */ /* 0x000fe200078e0211 */
[----:B------:R-:W-:Y:S01]  /*53a0*/  IADD3 R13, R5, 0x13c, RZ ;  /* 0x0000013c050d7810 */ /* 0x000fe20007ffe0ff */
[----:B------:R-:W-:Y:S02]  /*53b0*/  @!P6 IMAD.IADD R21, R21, 0x1, -R27 ;  /* 0x000000011515e824 */ /* 0x000fe400078e0a1b */
[C---:B------:R-:W-:Y:S01]  /*53c0*/  IMAD R20, R27.reuse, R11, R20 ;  /* 0x0000000b1b147224 */ /* 0x040fe200078e0214 */
[----:B------:R-:W-:Y:S01]  /*53d0*/  IABS R15, R13 ;  /* 0x0000000d000f7213 */ /* 0x000fe20000000000 */
[----:B------:R-:W-:Y:S01]  /*53e0*/  IMAD.HI.U32 R4, R0, R19, RZ ;  /* 0x0000001300047227 */ /* 0x000fe200078e00ff */
[----:B------:R-:W-:-:S03]  /*53f0*/  ISETP.GT.U32.AND P6, PT, R27, R21, PT ;  /* 0x000000151b00720c */ /* 0x000fc60003fc4070 */
[----:B------:R-:W-:Y:S01]  /*5400*/  @!P3 IMAD.IADD R22, R22, 0x1, -R27 ;  /* 0x000000011616b824 */ /* 0x000fe200078e0a1b */
[----:B------:R-:W-:Y:S01]  /*5410*/  ISETP.GE.AND P3, PT, R12, RZ, PT ;  /* 0x000000ff0c00720c */ /* 0x000fe20003f66270 */
[----:B0-----:R-:W-:Y:S01]  /*5420*/  IMAD.MOV.U32 R6, RZ, RZ, R2 ;  /* 0x000000ffff067224 */ /* 0x001fe200078e0002 */
[----:B------:R-:W-:Y:S01]  /*5430*/  IADD3 R2, R5, 0x13a, RZ ;  /* 0x0000013a05027810 */ /* 0x000fe20007ffe0ff */
        /* <DEDUP_REMOVED lines=9> */
[----:B------:R-:W-:Y:S01]  /*54d0*/  IABS R4, R16 ;  /* 0x0000001000047213 */ /* 0x000fe20000000000 */
[----:B------:R-:W-:-:S04]  /*54e0*/  IMAD.MOV R18, RZ, RZ, -R18 ;  /* 0x000000ffff127224 */ /* 0x000fc800078e0a12 */
[----:B------:R-:W-:Y:S01]  /*54f0*/  @!P5 IMAD.IADD R22, R22, 0x1, -R27 ;  /* 0x000000011616d824 */ /* 0x000fe200078e0a1b */
[----:B------:R-:W-:Y:S01]  /*5500*/  ISETP.GT.U32.AND P5, PT, R27, R20, PT ;  /* 0x000000141b00720c */ /* 0x000fe20003fa4070 */
[----:B0-----:R-:W-:Y:S01]  /*5510*/  IMAD.MOV.U32 R6, RZ, RZ, R14 ;  /* 0x000000ffff067224 */ /* 0x001fe200078e000e */
[----:B------:R-:W-:Y:S01]  /*5520*/  IADD3 R14, R5, 0x138, RZ ;  /* 0x00000138050e7810 */ /* 0x000fe20007ffe0ff */
[C---:B------:R-:W-:Y:S02]  /*5530*/  IMAD R15, R27.reuse, R18, R15 ;  /* 0x000000121b0f7224 */ /* 0x040fe400078e020f */
[----:B------:R-:W-:Y:S01]  /*5540*/  @!P4 IMAD.MOV R6, RZ, RZ, -R6 ;  /* 0x000000ffff06c224 */ /* 0x000fe200078e0a06 */
[----:B------:R-:W-:Y:S01]  /*5550*/  ISETP.GT.U32.AND P4, PT, R27, R17, PT ;  /* 0x000000111b00720c */ /* 0x000fe20003f84070 */
[----:B------:R-:W-:Y:S01]  /*5560*/  @!P6 IMAD.IADD R19, R19, 0x1, -R27 ;  /* 0x000000011313e824 */ /* 0x000fe200078e0a1b */
[----:B------:R-:W-:Y:S01]  /*5570*/  IABS R11, R14 ;  /* 0x0000000e000b7213 */ /* 0x000fe20000000000 */
[----:B------:R-:W-:Y:S01]  /*5580*/  IMAD.MOV.U32 R7, RZ, RZ, R22 ;  /* 0x000000ffff077224 */ /* 0x000fe200078e0016 */
[----:B------:R0:W-:Y:S01]  /*5590*/  STL [R1+0x284], R6 ;  /* 0x0002840601007387 */ /* 0x0001e20000100800 */
[----:B------:R-:W-:-:S02]  /*55a0*/  IADD3 R22, R5, 0x128, RZ ;  /* 0x0000012805167810 */ /* 0x000fc40007ffe0ff */
[----:B------:R-:W-:Y:S02]  /*55b0*/  @!P5 IMAD.IADD R20, R20, 0x1, -R27 ;  /* 0x000000011414d824 */ /* 0x000fe400078e0a1b */
[----:B------:R-:W-:Y:S01]  /*55c0*/  @!P2 IMAD.MOV R7, RZ, RZ, -R7 ;  /* 0x000000ffff07a224 */ /* 0x000fe200078e0a07 */
[C---:B------:R-:W-:Y:S01]  /*55d0*/  ISETP.GT.U32.AND P2, PT, R27.reuse, R19, PT ;  /* 0x000000131b00720c */ /* 0x040fe20003f44070 */
[C---:B------:R-:W-:Y:S01]  /*55e0*/  IMAD.HI.U32 R18, R0.reuse, R11, RZ ;  /* 0x0000000b00127227 */ /* 0x040fe200078e00ff */
[----:B------:R-:W-:Y:S02]  /*55f0*/  ISETP.GT.U32.AND P6, PT, R27, R20, PT ;  /* 0x000000141b00720c */ /* 0x000fe40003fc4070 */
[----:B------:R1:W-:Y:S01]  /*5600*/  STL [R1+0x23c], R7 ;  /* 0x00023c0701007387 */ /* 0x0003e20000100800 */
[----:B------:R-:W-:Y:S01]  /*5610*/  @!P4 IMAD.IADD R17, R17, 0x1, -R27 ;  /* 0x000000011111c824 */ /* 0x000fe200078e0a1b */
[----:B------:R-:W-:Y:S01]  /*5620*/  ISETP.GE.AND P4, PT, R3, RZ, PT ;  /* 0x000000ff0300720c */ /* 0x000fe20003f86270 */
[----:B------:R-:W-:-:S03]  /*5630*/  IMAD.HI.U32 R3, R0, R12, RZ ;  /* 0x0000000c00037227 */ /* 0x000fc600078e00ff */
[C---:B------:R-:W-:Y:S01]  /*5640*/  ISETP.GT.U32.AND P5, PT, R27.reuse, R17, PT ;  /* 0x000000111b00720c */ /* 0x040fe20003fa4070 */
[----:B------:R-:W-:Y:S02]  /*5650*/  IMAD.MOV R3, RZ, RZ, -R3 ;  /* 0x000000ffff037224 */ /* 0x000fe400078e0a03 */
[----:B0-----:R-:W-:Y:S02]  /*5660*/  IMAD.MOV.U32 R6, RZ, RZ, R21 ;  /* 0x000000ffff067224 */ /* 0x001fe400078e0015 */
[----:B------:R-:W-:Y:S01]  /*5670*/  IMAD R12, R27, R3, R12 ;  /* 0x000000031b0c7224 */ /* 0x000fe200078e020c */
[----:B------:R-:W-:Y:S01]  /*5680*/  IADD3 R3, R5, 0x134, RZ ;  /* 0x0000013405037810 */ /* 0x000fe20007ffe0ff */
[----:B------:R-:W-:Y:S01]  /*5690*/  @!P1 IMAD.MOV R6, RZ, RZ, -R6 ;  /* 0x000000ffff069224 */ /* 0x000fe200078e0a06 */
[----:B------:R-:W-:Y:S01]  /*56a0*/  ISETP.GE.AND P1, PT, R13, RZ, PT ;  /* 0x000000ff0d00720c */ /* 0x000fe20003f26270 */
[----:B------:R-:W-:-:S03]  /*56b0*/  IMAD.HI.U32 R13, R0, R4, RZ ;  /* 0x00000004000d7227 */ /* 0x000fc600078e00ff */
[----:B------:R0:W-:Y:S01]  /*56c0*/  STL [R1+0x24c], R6 ;  /* 0x00024c0601007387 */ /* 0x0001e20000100800 */
[--C-:B------:R-:W-:Y:S01]  /*56d0*/  @!P5 IMAD.IADD R17, R17, 0x1, -R27.reuse ;  /* 0x000000011111d824 */ /* 0x100fe200078e0a1b */
[C---:B------:R-:W-:Y:S01]  /*56e0*/  ISETP.GT.U32.AND P5, PT, R27.reuse, R15, PT ;  /* 0x0000000f1b00720c */ /* 0x040fe20003fa4070 */
[----:B------:R-:W-:Y:S01]  /*56f0*/  @!P6 IMAD.IADD R20, R20, 0x1, -R27 ;  /* 0x000000011414e824 */ /* 0x000fe200078e0a1b */
[C---:B------:R-:W-:Y:S01]  /*5700*/  ISETP.GT.U32.AND P6, PT, R27.reuse, R12, PT ;  /* 0x0000000c1b00720c */ /* 0x040fe20003fc4070 */
[----:B------:R-:W-:Y:S02]  /*5710*/  IMAD.MOV R13, RZ, RZ, -R13 ;  /* 0x000000ffff0d7224 */ /* 0x000fe400078e0a0d */
[----:B-1----:R-:W-:Y:S02]  /*5720*/  IMAD.MOV.U32 R7, RZ, RZ, R20 ;  /* 0x000000ffff077224 */ /* 0x002fe400078e0014 */
[----:B------:R-:W-:Y:S01]  /*5730*/  IMAD R4, R27, R13, R4 ;  /* 0x0000000d1b047224 */ /* 0x000fe200078e0204 */
[----:B------:R-:W-:Y:S01]  /*5740*/  IADD3 R13, R5, 0x132, RZ ;  /* 0x00000132050d7810 */ /* 0x000fe20007ffe0ff */
[----:B0-----:R-:W-:-:S02]  /*5750*/  IMAD.MOV.U32 R6, RZ, RZ, R17 ;  /* 0x000000ffff067224 */ /* 0x001fc400078e0011 */
[--C-:B------:R-:W-:Y:S01]  /*5760*/  @!P2 IMAD.IADD R19, R19, 0x1, -R27.reuse ;  /* 0x000000011313a824 */ /* 0x100fe200078e0a1b */
[----:B------:R-:W-:Y:S01]  /*5770*/  ISETP.GE.AND P2, PT, R2, RZ, PT ;  /* 0x000000ff0200720c */ /* 0x000fe20003f46270 */
[----:B------:R-:W-:Y:S01]  /*5780*/  @!P5 IMAD.IADD R15, R15, 0x1, -R27 ;  /* 0x000000010f0fd824 */ /* 0x000fe200078e0a1b */
[----:B------:R-:W-:Y:S01]  /*5790*/  IABS R2, R3 ;  /* 0x0000000300027213 */ /* 0x000fe20000000000 */
[----:B------:R-:W-:Y:S02]  /*57a0*/  @!P0 IMAD.MOV R6, RZ, RZ, -R6 ;  /* 0x000000ffff068224 */ /* 0x000fe400078e0a06 */
[----:B------:R-:W-:Y:S01]  /*57b0*/  @!P3 IMAD.MOV R7, RZ, RZ, -R7 ;  /* 0x000000ffff07b224 */ /* 0x000fe200078e0a07 */
[C---:B------:R-:W-:Y:S01]  /*57c0*/  ISETP.GT.U32.AND P0, PT, R27.reuse, R15, PT ;  /* 0x0000000f1b00720c */ /* 0x040fe20003f04070 */
[----:B------:R-:W-:Y:S01]  /*57d0*/  IMAD.MOV R18, RZ, RZ, -R18 ;  /* 0x000000ffff127224 */ /* 0x000fe200078e0a12 */
[----:B------:R-:W-:Y:S01]  /*57e0*/  ISETP.GT.U32.AND P3, PT, R27, R4, PT ;  /* 0x000000041b00720c */ /* 0x000fe20003f64070 */
[----:B------:R0:W-:Y:S01]  /*57f0*/  STL [R1+0x278], R6 ;  /* 0x0002780601007387 */ /* 0x0001e20000100800 */
[----:B------:R-:W-:-:S02]  /*5800*/  @!P6 IMAD.IADD R12, R12, 0x1, -R27 ;  /* 0x000000010c0ce824 */ /* 0x000fc400078e0a1b */
[C---:B------:R-:W-:Y:S01]  /*5810*/  IMAD R11, R27.reuse, R18, R11 ;  /* 0x000000121b0b7224 */ /* 0x040fe200078e020b */
[----:B------:R-:W-:Y:S01]  /*5820*/  IABS R18, R13 ;  /* 0x0000000d00127213 */ /* 0x000fe20000000000 */
[----:B------:R-:W-:Y:S01]  /*5830*/  IMAD.HI.U32 R17, R0, R2, RZ ;  /* 0x0000000200117227 */ /* 0x000fe200078e00ff */
[C---:B------:R-:W-:Y:S01]  /*5840*/  ISETP.GT.U32.AND P6, PT, R27.reuse, R12, PT ;  /* 0x0000000c1b00720c */ /* 0x040fe20003fc4070 */
[----:B------:R-:W-:Y:S01]  /*5850*/  STL [R1+0x25c], R7 ;  /* 0x00025c0701007387 */ /* 0x000fe20000100800 */
[----:B------:R-:W-:Y:S01]  /*5860*/  ISETP.GT.U32.AND P5, PT, R27, R11, PT ;  /* 0x0000000b1b00720c */ /* 0x000fe20003fa4070 */
[----:B------:R-:W-:Y:S02]  /*5870*/  IMAD.MOV R17, RZ, RZ, -R17 ;  /* 0x000000ffff117224 */ /* 0x000fe400078e0a11 */
[----:B0-----:R-:W-:Y:S02]  /*5880*/  IMAD.MOV.U32 R6, RZ, RZ, R19 ;  /* 0x000000ffff067224 */ /* 0x001fe400078e0013 */
[--C-:B------:R-:W-:Y:S01]  /*5890*/  @!P0 IMAD.IADD R15, R15, 0x1, -R27.reuse ;  /* 0x000000010f0f8824 */ /* 0x100fe200078e0a1b */
[----:B------:R-:W-:Y:S01]  /*58a0*/  ISETP.GE.AND P0, PT, R16, RZ, PT ;  /* 0x000000ff1000720c */ /* 0x000fe20003f06270 */
[----:B------:R-:W-:Y:S01]  /*58b0*/  @!P4 IMAD.MOV R6, RZ, RZ, -R6 ;  /* 0x000000ffff06c224 */ /* 0x000fe200078e0a06 */
[----:B------:R-:W-:Y:S01]  /*58c0*/  ISETP.GE.AND P4, PT, R14, RZ, PT ;  /* 0x000000ff0e00720c */ /* 0x000fe20003f86270 */
[----:B------:R-:W-:Y:S01]  /*58d0*/  @!P3 IMAD.IADD R4, R4, 0x1, -R27 ;  /* 0x000000010404b824 */ /* 0x000fe200078e0a1b */
[----:B------:R-:W-:Y:S01]  /*58e0*/  ISETP.GE.AND P3, PT, R3, RZ, PT ;  /* 0x000000ff0300720c */ /* 0x000fe20003f66270 */
[----:B------:R-:W-:Y:S01]  /*58f0*/  IMAD.MOV.U32 R14, RZ, RZ, R18 ;  /* 0x000000ffff0e7224 */ /* 0x000fe200078e0012 */
[----:B------:R0:W-:Y:S01]  /*5900*/  STL [R1+0x260], R6 ;  /* 0x0002600601007387 */ /* 0x0001e20000100800 */
[----:B------:R-:W-:Y:S01]  /*5910*/  IMAD R2, R27, R17, R2 ;  /* 0x000000111b027224 */ /* 0x000fe200078e0202 */
[C---:B------:R-:W-:Y:S01]  /*5920*/  IADD3 R18, R5.reuse, 0x130, RZ ;  /* 0x0000013005127810 */ /* 0x040fe20007ffe0ff */
[----:B------:R-:W-:Y:S01]  /*5930*/  IMAD.HI.U32 R16, R0, R14, RZ ;  /* 0x0000000e00107227 */ /* 0x000fe200078e00ff */
[----:B------:R-:W-:-:S03]  /*5940*/  IADD3 R17, R5, 0x126, RZ ;  /* 0x0000012605117810 */ /* 0x000fc60007ffe0ff */
[----:B------:R-:W-:Y:S01]  /*5950*/  @!P6 IMAD.IADD R12, R12, 0x1, -R27 ;  /* 0x000000010c0ce824 */ /* 0x000fe200078e0a1b */
[----:B------:R-:W-:Y:S01]  /*5960*/  ISETP.GT.U32.AND P6, PT, R27, R2, PT ;  /* 0x000000021b00720c */ /* 0x000fe20003fc4070 */
[----:B------:R-:W-:Y:S01]  /*5970*/  IMAD.MOV R16, RZ, RZ, -R16 ;  /* 0x000000ffff107224 */ /* 0x000fe200078e0a10 */
[----:B------:R-:W-:Y:S01]  /*5980*/  IABS R20, R17 ;  /* 0x0000001100147213 */ /* 0x000fe20000000000 */
[----:B0-----:R-:W-:Y:S01]  /*5990*/  IMAD.MOV.U32 R6, RZ, RZ, R15 ;  /* 0x000000ffff067224 */ /* 0x001fe200078e000f */
[----:B------:R-:W-:Y:S01]  /*59a0*/  IADD3 R15, R5, 0x12e, RZ ;  /* 0x0000012e050f7810 */ /* 0x000fe20007ffe0ff */
[----:B------:R-:W-:Y:S02]  /*59b0*/  @!P5 IMAD.IADD R11, R11, 0x1, -R27 ;  /* 0x000000010b0bd824 */ /* 0x000fe400078e0a1b */
[----:B------:R-:W-:Y:S01]  /*59c0*/  @!P1 IMAD.MOV R6, RZ, RZ, -R6 ;  /* 0x000000ffff069224 */ /* 0x000fe200078e0a06 */
[C---:B------:R-:W-:Y:S01]  /*59d0*/  ISETP.GT.U32.AND P1, PT, R27.reuse, R4, PT ;  /* 0x000000041b00720c */ /* 0x040fe20003f24070 */
[C---:B------:R-:W-:Y:S01]  /*59e0*/  IMAD R3, R27.reuse, R16, R14 ;  /* 0x000000101b037224 */ /* 0x040fe200078e020e */
[----:B------:R-:W-:-:S02]  /*59f0*/  ISETP.GT.U32.AND P5, PT, R27, R11, PT ;  /* 0x0000000b1b00720c */ /* 0x000fc40003fa4070 */
[----:B------:R0:W-:Y:S01]  /*5a00*/  STL [R1+0x264], R6 ;  /* 0x0002640601007387 */ /* 0x0001e20000100800 */
[----:B------:R-:W-:-:S05]  /*5a10*/  @!P6 IMAD.IADD R2, R2, 0x1, -R27 ;  /* 0x000000010202e824 */ /* 0x000fca00078e0a1b */
[----:B------:R-:W-:-:S03]  /*5a20*/  ISETP.GT.U32.AND P6, PT, R27, R2, PT ;  /* 0x000000021b00720c */ /* 0x000fc60003fc4070 */
[--C-:B------:R-:W-:Y:S01]  /*5a30*/  @!P1 IMAD.IADD R4, R4, 0x1, -R27.reuse ;  /* 0x0000000104049824 */ /* 0x100fe200078e0a1b */
[----:B------:R-:W-:Y:S01]  /*5a40*/  ISETP.GT.U32.AND P1, PT, R27, R3, PT ;  /* 0x000000031b00720c */ /* 0x000fe20003f24070 */
[----:B0-----:R-:W-:Y:S01]  /*5a50*/  IMAD.MOV.U32 R6, RZ, RZ, R12 ;  /* 0x000000ffff067224 */ /* 0x001fe200078e000c */
[----:B------:R-:W-:Y:S01]  /*5a60*/  IADD3 R12, R5, 0x12c, RZ ;  /* 0x0000012c050c7810 */ /* 0x000fe20007ffe0ff */
[----:B------:R-:W-:Y:S01]  /*5a70*/  @!P5 IMAD.IADD R11, R11, 0x1, -R27 ;  /* 0x000000010b0bd824 */ /* 0x000fe200078e0a1b */
[----:B------:R-:W-:Y:S01]  /*5a80*/  ISETP.GE.AND P5, PT, R13, RZ, PT ;  /* 0x000000ff0d00720c */ /* 0x000fe20003fa6270 */
[----:B------:R-:W-:Y:S01]  /*5a90*/  @!P2 IMAD.MOV R6, RZ, RZ, -R6 ;  /* 0x000000ffff06a224 */ /* 0x000fe200078e0a06 */
[----:B------:R-:W-:Y:S01]  /*5aa0*/  ISETP.GE.AND P2, PT, R18, RZ, PT ;  /* 0x000000ff1200720c */ /* 0x000fe20003f46270 */
[----:B------:R-:W-:Y:S01]  /*5ab0*/  IMAD.MOV.U32 R7, RZ, RZ, R11 ;  /* 0x000000ffff077224 */ /* 0x000fe200078e000b */
[----:B------:R-:W-:Y:S01]  /*5ac0*/  IABS R18, R18 ;  /* 0x0000001200127213 */ /* 0x000fe20000000000 */
[----:B------:R-:W-:Y:S01]  /*5ad0*/  @!P6 IMAD.IADD R2, R2, 0x1, -R27 ;  /* 0x000000010202e824 */ /* 0x000fe200078e0a1b */
[----:B------:R0:W-:Y:S01]  /*5ae0*/  STL [R1+0x268], R6 ;  /* 0x0002680601007387 */ /* 0x0001e20000100800 */
[----:B------:R-:W-:Y:S01]  /*5af0*/  @!P4 IMAD.MOV R7, RZ, RZ, -R7 ;  /* 0x000000ffff07c224 */ /* 0x000fe200078e0a07 */
[----:B------:R-:W-:Y:S01]  /*5b00*/  ISETP.GE.AND P4, PT, R15, RZ, PT ;  /* 0x000000ff0f00720c */ /* 0x000fe20003f86270 */
[----:B------:R-:W-:Y:S01]  /*5b10*/  @!P1 IMAD.IADD R3, R3, 0x1, -R27 ;  /* 0x0000000103039824 */ /* 0x000fe200078e0a1b */
[----:B------:R-:W-:Y:S01]  /*5b20*/  IABS R15, R15 ;  /* 0x0000000f000f7213 */ /* 0x000fe20000000000 */
[----:B------:R-:W-:Y:S01]  /*5b30*/  IMAD.HI.U32 R14, R0, R18, RZ ;  /* 0x00000012000e7227 */ /* 0x000fe200078e00ff */
[----:B------:R-:W-:Y:S01]  /*5b40*/  STL [R1+0x270], R7 ;  /* 0x0002700701007387 */ /* 0x000fe20000100800 */
[----:B------:R-:W-:-:S02]  /*5b50*/  IADD3 R13, R5, 0x12a, RZ ;  /* 0x0000012a050d7810 */ /* 0x000fc40007ffe0ff */
[----:B------:R-:W-:Y:S01]  /*5b60*/  ISETP.GT.U32.AND P1, PT, R27, R3, PT ;  /* 0x000000031b00720c */ /* 0x000fe20003f24070 */
[----:B0-----:R-:W-:Y:S01]  /*5b70*/  IMAD.MOV.U32 R6, RZ, RZ, R4 ;  /* 0x000000ffff067224 */ /* 0x001fe200078e0004 */
[----:B------:R-:W-:Y:S01]  /*5b80*/  ISETP.GE.AND P6, PT, R13, RZ, PT ;  /* 0x000000ff0d00720c */ /* 0x000fe20003fc6270 */
[----:B------:R-:W-:Y:S01]  /*5b90*/  IMAD.MOV R14, RZ, RZ, -R14 ;  /* 0x000000ffff0e7224 */ /* 0x000fe200078e0a0e */
[----:B------:R-:W-:Y:S01]  /*5ba0*/  IABS R13, R13 ;  /* 0x0000000d000d7213 */ /* 0x000fe20000000000 */
[----:B------:R-:W-:Y:S01]  /*5bb0*/  @!P0 IMAD.MOV R6, RZ, RZ, -R6 ;  /* 0x000000ffff068224 */ /* 0x000fe200078e0a06 */
[----:B------:R-:W-:Y:S01]  /*5bc0*/  ISETP.GE.AND P0, PT, R12, RZ, PT ;  /* 0x000000ff0c00720c */ /* 0x000fe20003f06270 */
[----:B------:R-:W-:Y:S01]  /*5bd0*/  IMAD R18, R27, R14, R18 ;  /* 0x0000000e1b127224 */ /* 0x000fe200078e0212 */
[----:B------:R-:W-:Y:S01]  /*5be0*/  IABS R12, R12 ;  /* 0x0000000c000c7213 */ /* 0x000fe20000000000 */
[C---:B------:R-:W-:Y:S01]  /*5bf0*/  IMAD.HI.U32 R11, R0.reuse, R15, RZ ;  /* 0x0000000f000b7227 */ /* 0x040fe200078e00ff */
[----:B------:R0:W-:Y:S03]  /*5c00*/  STL [R1+0x274], R6 ;  /* 0x0002740601007387 */ /* 0x0001e60000100800 */
[----:B------:R-:W-:-:S04]  /*5c10*/  IMAD.HI.U32 R4, R0, R12, RZ ;  /* 0x0000000c00047227 */ /* 0x000fc800078e00ff */
[----:B------:R-:W-:Y:S02]  /*5c20*/  IMAD.MOV R4, RZ, RZ, -R4 ;  /* 0x000000ffff047224 */ /* 0x000fe400078e0a04 */
[----:B------:R-:W-:Y:S02]  /*5c30*/  @!P1 IMAD.IADD R3, R3, 0x1, -R27 ;  /* 0x0000000103039824 */ /* 0x000fe400078e0a1b */
[----:B0-----:R-:W-:Y:S02]  /*5c40*/  IMAD.MOV.U32 R6, RZ, RZ, R2 ;  /* 0x000000ffff067224 */ /* 0x001fe400078e0002 */
[C---:B------:R-:W-:Y:S01]  /*5c50*/  IMAD R12, R27.reuse, R4, R12 ;  /* 0x000000041b0c7224 */ /* 0x040fe200078e020c */
[----:B------:R-:W-:Y:S01]  /*5c60*/  IABS R4, R22 ;  /* 0x0000001600047213 */ /* 0x000fe20000000000 */
[----:B------:R-:W-:Y:S01]  /*5c70*/  @!P3 IMAD.MOV R6, RZ, RZ, -R6 ;  /* 0x000000ffff06b224 */ /* 0x000fe200078e0a06 */
[----:B------:R-:W-:Y:S01]  /*5c80*/  ISETP.GT.U32.AND P3, PT, R27, R18, PT ;  /* 0x000000121b00720c */ /* 0x000fe20003f64070 */
[----:B------:R-:W-:-:S02]  /*5c90*/  IMAD.MOV R11, RZ, RZ, -R11 ;  /* 0x000000ffff0b7224 */ /* 0x000fc400078e0a0b */
[C---:B------:R-:W-:Y:S01]  /*5ca0*/  IMAD.HI.U32 R2, R0.reuse, R13, RZ ;  /* 0x0000000d00027227 */ /* 0x040fe200078e00ff */
[----:B------:R0:W-:Y:S03]  /*5cb0*/  STL [R1+0x26c], R6 ;  /* 0x00026c0601007387 */ /* 0x0001e60000100800 */
[C---:B------:R-:W-:Y:S02]  /*5cc0*/  IMAD R15, R27.reuse, R11, R15 ;  /* 0x0000000b1b0f7224 */ /* 0x040fe400078e020f */
[----:B------:R-:W-:Y:S02]  /*5cd0*/  IMAD.MOV R2, RZ, RZ, -R2 ;  /* 0x000000ffff027224 */ /* 0x000fe400078e0a02 */
[----:B------:R-:W-:Y:S01]  /*5ce0*/  IMAD.HI.U32 R11, R0, R20, RZ ;  /* 0x00000014000b7227 */ /* 0x000fe200078e00ff */
[----:B------:R-:W-:-:S03]  /*5cf0*/  ISETP.GT.U32.AND P1, PT, R27, R15, PT ;  /* 0x0000000f1b00720c */ /* 0x000fc60003f24070 */
[----:B0-----:R-:W-:Y:S01]  /*5d00*/  IMAD.MOV.U32 R6, RZ, RZ, R3 ;  /* 0x000000ffff067224 */ /* 0x001fe200078e0003 */
[----:B------:R-:W-:Y:S01]  /*5d10*/  IADD3 R3, R5, 0x122, RZ ;  /* 0x0000012205037810 */ /* 0x000fe20007ffe0ff */
[----:B------:R-:W-:Y:S02]  /*5d20*/  @!P3 IMAD.IADD R18, R18, 0x1, -R27 ;  /* 0x000000011212b824 */ /* 0x000fe400078e0a1b */
[----:B------:R-:W-:Y:S01]  /*5d30*/  @!P5 IMAD.MOV R6, RZ, RZ, -R6 ;  /* 0x000000ffff06d224 */ /* 0x000fe200078e0a06 */
[C---:B------:R-:W-:Y:S01]  /*5d40*/  ISETP.GT.U32.AND P5, PT, R27.reuse, R12, PT ;  /* 0x0000000c1b00720c */ /* 0x040fe20003fa4070 */
[C---:B------:R-:W-:Y:S01]  /*5d50*/  IMAD R13, R27.reuse, R2, R13 ;  /* 0x000000021b0d7224 */ /* 0x040fe200078e020d */
[----:B------:R-:W-:Y:S01]  /*5d60*/  ISETP.GT.U32.AND P3, PT, R27, R18, PT ;  /* 0x000000121b00720c */ /* 0x000fe20003f64070 */
[----:B------:R-:W-:Y:S01]  /*5d70*/  IMAD.MOV R11, RZ, RZ, -R11 ;  /* 0x000000ffff0b7224 */ /* 0x000fe200078e0a0b */
[----:B------:R0:W-:Y:S01]  /*5d80*/  STL [R1+0x40c], R6 ;  /* 0x00040c0601007387 */ /* 0x0001e20000100800 */
[----:B------:R-:W-:Y:S01]  /*5d90*/  @!P1 IMAD.IADD R15, R15, 0x1, -R27 ;  /* 0x000000010f0f9824 */ /* 0x000fe200078e0a1b */
[----:B------:R-:W-:Y:S01]  /*5da0*/  IADD3 R2, R5, 0x124, RZ ;  /* 0x0000012405027810 */ /* 0x000fe20007ffe0ff */
[----:B------:R-:W-:Y:S01]  /*5db0*/  IMAD.HI.U32 R16, R0, R4, RZ ;  /* 0x0000000400107227 */ /* 0x000fe200078e00ff */
[----:B------:R-:W-:-:S02]  /*5dc0*/  IABS R19, R3 ;  /* 0x0000000300137213 */ /* 0x000fc40000000000 */
[C---:B------:R-:W-:Y:S01]  /*5dd0*/  ISETP.GT.U32.AND P1, PT, R27.reuse, R15, PT ;  /* 0x0000000f1b00720c */ /* 0x040fe20003f24070 */
[----:B------:R-:W-:Y:S01]  /*5de0*/  IMAD R20, R27, R11, R20 ;  /* 0x0000000b1b147224 */ /* 0x000fe200078e0214 */
[----:B------:R-:W-:Y:S01]  /*5df0*/  IABS R14, R2 ;  /* 0x00000002000e7213 */ /* 0x000fe20000000000 */
[--C-:B------:R-:W-:Y:S01]  /*5e00*/  @!P5 IMAD.IADD R12, R12, 0x1, -R27.reuse ;  /* 0x000000010c0cd824 */ /* 0x100fe200078e0a1b */
[----:B------:R-:W-:Y:S01]  /*5e10*/  IADD3 R11, R5, 0x120, RZ ;  /* 0x00000120050b7810 */ /* 0x000fe20007ffe0ff */
[----:B------:R-:W-:Y:S01]  /*5e20*/  @!P3 IMAD.IADD R18, R18, 0x1, -R27 ;  /* 0x000000011212b824 */ /* 0x000fe200078e0a1b */
[C---:B------:R-:W-:Y:S01]  /*5e30*/  ISETP.GT.U32.AND P3, PT, R27.reuse, R13, PT ;  /* 0x0000000d1b00720c */ /* 0x040fe20003f64070 */
[----:B------:R-:W-:Y:S01]  /*5e40*/  IMAD.MOV R16, RZ, RZ, -R16 ;  /* 0x000000ffff107224 */ /* 0x000fe200078e0a10 */
[C---:B------:R-:W-:Y:S01]  /*5e50*/  ISETP.GT.U32.AND P5, PT, R27.reuse, R12, PT ;  /* 0x0000000c1b00720c */ /* 0x040fe20003fa4070 */
[----:B0-----:R-:W-:Y:S01]  /*5e60*/  IMAD.MOV.U32 R6, RZ, RZ, R18 ;  /* 0x000000ffff067224 */ /* 0x001fe200078e0012 */
[----:B------:R-:W-:Y:S01]  /*5e70*/  IABS R18, R11 ;  /* 0x0000000b00127213 */ /* 0x000fe20000000000 */
[----:B------:R-:W-:-:S02]  /*5e80*/  IMAD R4, R27, R16, R4 ;  /* 0x000000101b047224 */ /* 0x000fc400078e0204 */
[--C-:B------:R-:W-:Y:S02]  /*5e90*/  @!P1 IMAD.IADD R15, R15, 0x1, -R27.reuse ;  /* 0x000000010f0f9824 */ /* 0x100fe400078e0a1b */
[----:B------:R-:W-:Y:S01]  /*5ea0*/  @!P2 IMAD.MOV R6, RZ, RZ, -R6 ;  /* 0x000000ffff06a224 */ /* 0x000fe200078e0a06 */
[C---:B------:R-:W-:Y:S01]  /*5eb0*/  ISETP.GT.U32.AND P1, PT, R27.reuse, R4, PT ;  /* 0x000000041b00720c */ /* 0x040fe20003f24070 */
[----:B------:R-:W-:Y:S01]  /*5ec0*/  IMAD.HI.U32 R21, R0, R14, RZ ;  /* 0x0000000e00157227 */ /* 0x000fe200078e00ff */
[----:B------:R-:W-:Y:S02]  /*5ed0*/  ISETP.GE.AND P2, PT, R22, RZ, PT ;  /* 0x000000ff1600720c */ /* 0x000fe40003f46270 */
[----:B------:R0:W-:Y:S01]  /*5ee0*/  STL [R1+0x254], R6 ;  /* 0x0002540601007387 */ /* 0x0001e20000100800 */
[--C-:B------:R-:W-:Y:S01]  /*5ef0*/  @!P5 IMAD.IADD R12, R12, 0x1, -R27.reuse ;  /* 0x000000010c0cd824 */ /* 0x100fe200078e0a1b */
[----:B------:R-:W-:Y:S01]  /*5f00*/  ISETP.GT.U32.AND P5, PT, R27, R20, PT ;  /* 0x000000141b00720c */ /* 0x000fe20003fa4070 */
[----:B------:R-:W-:-:S02]  /*5f10*/  @!P3 IMAD.IADD R13, R13, 0x1, -R27 ;  /* 0x000000010d0db824 */ /* 0x000fc400078e0a1b */
[----:B------:R-:W-:-:S03]  /*5f20*/  IMAD.HI.U32 R16, R0, R19, RZ ;  /* 0x0000001300107227 */ /* 0x000fc600078e00ff */
[----:B------:R-:W-:Y:S01]  /*5f30*/  ISETP.GT.U32.AND P3, PT, R27, R13, PT ;  /* 0x0000000d1b00720c */ /* 0x000fe20003f64070 */
[----:B------:R-:W-:Y:S02]  /*5f40*/  IMAD.MOV R21, RZ, RZ, -R21 ;  /* 0x000000ffff157224 */ /* 0x000fe400078e0a15 */
[----:B0-----:R-:W-:Y:S02]  /*5f50*/  IMAD.MOV.U32 R6, RZ, RZ, R15 ;  /* 0x000000ffff067224 */ /* 0x001fe400078e000f */
[--C-:B------:R-:W-:Y:S01]  /*5f60*/  @!P1 IMAD.IADD R4, R4, 0x1, -R27.reuse ;  /* 0x0000000104049824 */ /* 0x100fe200078e0a1b */
[----:B------:R-:W-:Y:S01]  /*5f70*/  ISETP.GE.AND P1, PT, R17, RZ, PT ;  /* 0x000000ff1100720c */ /* 0x000fe20003f26270 */
[----:B------:R-:W-:Y:S02]  /*5f80*/  @!P5 IMAD.IADD R20, R20, 0x1, -R27 ;  /* 0x000000011414d824 */ /* 0x000fe400078e0a1b */
[----:B------:R-:W-:Y:S01]  /*5f90*/  @!P4 IMAD.MOV R6, RZ, RZ, -R6 ;  /* 0x000000ffff06c224 */ /* 0x000fe200078e0a06 */
[C---:B------:R-:W-:Y:S01]  /*5fa0*/  ISETP.GT.U32.AND P5, PT, R27.reuse, R4, PT ;  /* 0x000000041b00720c */ /* 0x040fe20003fa4070 */
[----:B------:R-:W-:Y:S01]  /*5fb0*/  IMAD.HI.U32 R15, R0, R18, RZ ;  /* 0x00000012000f7227 */ /* 0x000fe200078e00ff */
[----:B------:R-:W-:-:S02]  /*5fc0*/  ISETP.GT.U32.AND P4, PT, R27, R20, PT ;  /* 0x000000141b00720c */ /* 0x000fc40003f84070 */
[----:B------:R0:W-:Y:S01]  /*5fd0*/  STL [R1+0x248], R6 ;  /* 0x0002480601007387 */ /* 0x0001e20000100800 */
[----:B------:R-:W-:Y:S02]  /*5fe0*/  IMAD.MOV R16, RZ, RZ, -R16 ;  /* 0x000000ffff107224 */ /* 0x000fe400078e0a10 */
[----:B------:R-:W-:Y:S02]  /*5ff0*/  IMAD R14, R27, R21, R14 ;  /* 0x000000151b0e7224 */ /* 0x000fe400078e020e */
[----:B------:R-:W-:Y:S02]  /*6000*/  @!P3 IMAD.IADD R13, R13, 0x1, -R27 ;  /* 0x000000010d0db824 */ /* 0x000fe400078e0a1b */
[----:B------:R-:W-:Y:S01]  /*6010*/  IMAD.MOV R15, RZ, RZ, -R15 ;  /* 0x000000ffff0f7224 */ /* 0x000fe200078e0a0f */
[C---:B------:R-:W-:Y:S01]  /*6020*/  ISETP.GT.U32.AND P3, PT, R27.reuse, R14, PT ;  /* 0x0000000e1b00720c */ /* 0x040fe20003f64070 */
[----:B------:R-:W-:Y:S01]  /*6030*/  IMAD R19, R27, R16, R19 ;  /* 0x000000101b137224 */ /* 0x000fe200078e0213 */
[----:B------:R-:W-:Y:S01]  /*6040*/  IADD3 R16, R5, 0x11a, RZ ;  /* 0x0000011a05107810 */ /* 0x000fe20007ffe0ff */
[----:B0-----:R-:W-:-:S02]  /*6050*/  IMAD.MOV.U32 R6, RZ, RZ, R13 ;  /* 0x000000ffff067224 */ /* 0x001fc400078e000d */
[C---:B------:R-:W-:Y:S01]  /*6060*/  IMAD R18, R27.reuse, R15, R18 ;  /* 0x0000000f1b127224 */ /* 0x040fe200078e0212 */
[----:B------:R-:W-:Y:S01]  /*6070*/  IABS R17, R16 ;  /* 0x0000001000117213 */ /* 0x000fe20000000000 */
[----:B------:R-:W-:Y:S01]  /*6080*/  @!P6 IMAD.MOV R6, RZ, RZ, -R6 ;  /* 0x000000ffff06e224 */ /* 0x000fe200078e0a06 */
[----:B------:R-:W-:Y:S01]  /*6090*/  ISETP.GT.U32.AND P6, PT, R27, R19, PT ;  /* 0x000000131b00720c */ /* 0x000fe20003fc4070 */
[----:B------:R-:W-:Y:S01]  /*60a0*/  IMAD.MOV.U32 R7, RZ, RZ, R12 ;  /* 0x000000ffff077224 */ /* 0x000fe200078e000c */
[----:B------:R-:W-:Y:S01]  /*60b0*/  IADD3 R15, R5, 0x118, RZ ;  /* 0x00000118050f7810 */ /* 0x000fe20007ffe0ff */
[----:B------:R-:W-:Y:S01]  /*60c0*/  @!P4 IMAD.IADD R20, R20, 0x1, -R27 ;  /* 0x000000011414c824 */ /* 0x000fe200078e0a1b */
[----:B------:R-:W-:Y:S01]  /*60d0*/  ISETP.GT.U32.AND P4, PT, R27, R18, PT ;  /* 0x000000121b00720c */ /* 0x000fe20003f84070 */
[----:B------:R-:W-:Y:S01]  /*60e0*/  @!P0 IMAD.MOV R7, RZ, RZ, -R7 ;  /* 0x000000ffff078224 */ /* 0x000fe200078e0a07 */
[----:B------:R-:W-:Y:S01]  /*60f0*/  ISETP.GE.AND P0, PT, R2, RZ, PT ;  /* 0x000000ff0200720c */ /* 0x000fe20003f06270 */
[--C-:B------:R-:W-:Y:S01]  /*6100*/  @!P5 IMAD.IADD R4, R4, 0x1, -R27.reuse ;  /* 0x000000010404d824 */ /* 0x100fe200078e0a1b */
[----:B------:R-:W-:Y:S01]  /*6110*/  IADD3 R2, R5, 0x11e, RZ ;  /* 0x0000011e05027810 */ /* 0x000fe20007ffe0ff */
[--C-:B------:R-:W-:Y:S01]  /*6120*/  @!P3 IMAD.IADD R14, R14, 0x1, -R27.reuse ;  /* 0x000000010e0eb824 */ /* 0x100fe200078e0a1b */
[----:B------:R-:W-:Y:S01]  /*6130*/  ISETP.GE.AND P5, PT, R3, RZ, PT ;  /* 0x000000ff0300720c */ /* 0x000fe20003fa6270 */
[----:B------:R-:W-:Y:S01]  /*6140*/  STL [R1+0x244], R7 ;  /* 0x0002440701007387 */ /* 0x000fe20000100800 */
[----:B------:R-:W-:Y:S01]  /*6150*/  IADD3 R3, R5, 0x11c, RZ ;  /* 0x0000011c05037810 */ /* 0x000fe20007ffe0ff */
[--C-:B------:R-:W-:Y:S01]  /*6160*/  @!P6 IMAD.IADD R19, R19, 0x1, -R27.reuse ;  /* 0x000000011313e824 */ /* 0x100fe200078e0a1b */
[----:B------:R-:W-:Y:S01]  /*6170*/  IABS R13, R2 ;  /* 0x00000002000d7213 */ /* 0x000fe20000000000 */
[----:B------:R0:W-:Y:S01]  /*6180*/  STL [R1+0x240], R6 ;  /* 0x0002400601007387 */ /* 0x0001e20000100800 */
[----:B------:R-:W-:Y:S01]  /*6190*/  ISETP.GE.AND P3, PT, R11, RZ, PT ;  /* 0x000000ff0b00720c */ /* 0x000fe20003f66270 */
[----:B------:R-:W-:Y:S01]  /*61a0*/  @!P4 IMAD.IADD R18, R18, 0x1, -R27 ;  /* 0x000000011212c824 */ /* 0x000fe200078e0a1b */
[----:B------:R-:W-:Y:S01]  /*61b0*/  IABS R11, R3 ;  /* 0x00000003000b7213 */ /* 0x000fe20000000000 */
[----:B------:R-:W-:Y:S01]  /*61c0*/  IMAD.HI.U32 R12, R0, R13, RZ ;  /* 0x0000000d000c7227 */ /* 0x000fe200078e00ff */
[----:B------:R-:W-:-:S02]  /*61d0*/  ISETP.GT.U32.AND P6, PT, R27, R14, PT ;  /* 0x0000000e1b00720c */ /* 0x000fc40003fc4070 */
[C---:B------:R-:W-:Y:S01]  /*61e0*/  ISETP.GT.U32.AND P4, PT, R27.reuse, R19, PT ;  /* 0x000000131b00720c */ /* 0x040fe20003f84070 */
[----:B------:R-:W-:Y:S01]  /*61f0*/  IMAD.MOV R12, RZ, RZ, -R12 ;  /* 0x000000ffff0c7224 */ /* 0x000fe200078e0a0c */
[----:B------:R-:W-:Y:S01]  /*6200*/  IABS R22, R15 ;  /* 0x0000000f00167213 */ /* 0x000fe20000000000 */
[----:B0-----:R-:W-:Y:S02]  /*6210*/  IMAD.MOV.U32 R6, RZ, RZ, R4 ;  /* 0x000000ffff067224 */ /* 0x001fe400078e0004 */
[----:B------:R-:W-:Y:S02]  /*6220*/  IMAD.MOV.U32 R4, RZ, RZ, R11 ;  /* 0x000000ffff047224 */ /* 0x000fe400078e000b */
[----:B------:R-:W-:Y:S01]  /*6230*/  @!P2 IMAD.MOV R6, RZ, RZ, -R6 ;  /* 0x000000ffff06a224 */ /* 0x000fe200078e0a06 */
[----:B------:R-:W-:Y:S01]  /*6240*/  ISETP.GT.U32.AND P2, PT, R27, R18, PT ;  /* 0x000000121b00720c */ /* 0x000fe20003f44070 */
[----:B------:R-:W-:-:S03]  /*6250*/  IMAD.HI.U32 R11, R0, R4, RZ ;  /* 0x00000004000b7227 */ /* 0x000fc600078e00ff */
[----:B------:R0:W-:Y:S01]  /*6260*/  STL [R1+0x210], R6 ;  /* 0x0002100601007387 */ /* 0x0001e20000100800 */
[C---:B------:R-:W-:Y:S02]  /*6270*/  IMAD R13, R27.reuse, R12, R13 ;  /* 0x0000000c1b0d7224 */ /* 0x040fe400078e020d */
[----:B------:R-:W-:Y:S02]  /*6280*/  IMAD.MOV R11, RZ, RZ, -R11 ;  /* 0x000000ffff0b7224 */ /* 0x000fe400078e0a0b */
[--C-:B------:R-:W-:Y:S01]  /*6290*/  @!P6 IMAD.IADD R14, R14, 0x1, -R27.reuse ;  /* 0x000000010e0ee824 */ /* 0x100fe200078e0a1b */
[C---:B------:R-:W-:Y:S01]  /*62a0*/  ISETP.GT.U32.AND P6, PT, R27.reuse, R13, PT ;  /* 0x0000000d1b00720c */ /* 0x040fe20003fc4070 */
[C---:B------:R-:W-:Y:S02]  /*62b0*/  IMAD R4, R27.reuse, R11, R4 ;  /* 0x0000000b1b047224 */ /* 0x040fe400078e0204 */
[----:B------:R-:W-:Y:S02]  /*62c0*/  @!P2 IMAD.IADD R18, R18, 0x1, -R27 ;  /* 0x000000011212a824 */ /* 0x000fe400078e0a1b */
[----:B------:R-:W-:Y:S01]  /*62d0*/  IMAD.HI.U32 R11, R0, R17, RZ ;  /* 0x00000011000b7227 */ /* 0x000fe200078e00ff */
[----:B------:R-:W-:-:S03]  /*62e0*/  ISETP.GT.U32.AND P2, PT, R27, R4, PT ;  /* 0x000000041b00720c */ /* 0x000fc60003f44070 */
[----:B------:R-:W-:Y:S02]  /*62f0*/  IMAD.MOV.U32 R7, RZ, RZ, R20 ;  /* 0x000000ffff077224 */ /* 0x000fe400078e0014 */
[--C-:B------:R-:W-:Y:S01]  /*6300*/  @!P4 IMAD.IADD R19, R19, 0x1, -R27.reuse ;  /* 0x000000011313c824 */ /* 0x100fe200078e0a1b */
[----:B------:R-:W-:Y:S01]  /*6310*/  ISETP.GE.AND P4, PT, R2, RZ, PT ;  /* 0x000000ff0200720c */ /* 0x000fe20003f86270 */
[----:B------:R-:W-:Y:S01]  /*6320*/  @!P6 IMAD.IADD R13, R13, 0x1, -R27 ;  /* 0x000000010d0de824 */ /* 0x000fe200078e0a1b */
[----:B------:R-:W-:Y:S01]  /*6330*/  IADD3 R2, R5, 0x116, RZ ;  /* 0x0000011605027810 */ /* 0x000fe20007ffe0ff */
[----:B------:R-:W-:Y:S01]  /*6340*/  IMAD.MOV R11, RZ, RZ, -R11 ;  /* 0x000000ffff0b7224 */ /* 0x000fe200078e0a0b */
[----:B------:R-:W-:Y:S01]  /*6350*/  ISETP.GE.AND P6, PT, R3, RZ, PT ;  /* 0x000000ff0300720c */ /* 0x000fe20003fc6270 */
[----:B------:R-:W-:Y:S01]  /*6360*/  @!P1 IMAD.MOV R7, RZ, RZ, -R7 ;  /* 0x000000ffff079224 */ /* 0x000fe200078e0a07 */
[----:B------:R-:W-:Y:S01]  /*6370*/  ISETP.GT.U32.AND P1, PT, R27, R13, PT ;  /* 0x0000000d1b00720c */ /* 0x000fe20003f24070 */
[----:B------:R-:W-:Y:S01]  /*6380*/  IMAD.HI.U32 R12, R0, R22, RZ ;  /* 0x00000016000c7227 */ /* 0x000fe200078e00ff */
[----:B------:R-:W-:-:S02]  /*6390*/  IADD3 R3, R5, 0x114, RZ ;  /* 0x0000011405037810 */ /* 0x000fc40007ffe0ff */
[----:B------:R1:W-:Y:S01]  /*63a0*/  STL [R1+0x214], R7 ;  /* 0x0002140701007387 */ /* 0x0003e20000100800 */
[----:B------:R-:W-:Y:S02]  /*63b0*/  @!P2 IMAD.IADD R4, R4, 0x1, -R27 ;  /* 0x000000010404a824 */ /* 0x000fe400078e0a1b */
[C---:B------:R-:W-:Y:S01]  /*63c0*/  IMAD R17, R27.reuse, R11, R17 ;  /* 0x0000000b1b117224 */ /* 0x040fe200078e0211 */
[----:B------:R-:W-:Y:S01]  /*63d0*/  IABS R11, R2 ;  /* 0x00000002000b7213 */ /* 0x000fe20000000000 */
[----:B0-----:R-:W-:Y:S01]  /*63e0*/  IMAD.MOV.U32 R6, RZ, RZ, R14 ;  /* 0x000000ffff067224 */ /* 0x001fe200078e000e */
[C---:B------:R-:W-:Y:S01]  /*63f0*/  ISETP.GT.U32.AND P2, PT, R27.reuse, R4, PT ;  /* 0x000000041b00720c */ /* 0x040fe20003f44070 */
[----:B------:R-:W-:Y:S02]  /*6400*/  IMAD.MOV R12, RZ, RZ, -R12 ;  /* 0x000000ffff0c7224 */ /* 0x000fe400078e0a0c */
[----:B------:R-:W-:Y:S01]  /*6410*/  @!P0 IMAD.MOV R6, RZ, RZ, -R6 ;  /* 0x000000ffff068224 */ /* 0x000fe200078e0a06 */
[----:B------:R-:W-:Y:S01]  /*6420*/  ISETP.GT.U32.AND P0, PT, R27, R17, PT ;  /* 0x000000111b00720c */ /* 0x000fe20003f04070 */
[----:B-1----:R-:W-:-:S02]  /*6430*/  IMAD.MOV.U32 R7, RZ, RZ, R19 ;  /* 0x000000ffff077224 */ /* 0x002fc400078e0013 */
[C---:B------:R-:W-:Y:S01]  /*6440*/  IMAD R22, R27.reuse, R12, R22 ;  /* 0x0000000c1b167224 */ /* 0x040fe200078e0216 */
[----:B------:R-:W-:Y:S01]  /*6450*/  IABS R12, R3 ;  /* 0x00000003000c7213 */ /* 0x000fe20000000000 */
[----:B------:R-:W-:Y:S01]  /*6460*/  IMAD.HI.U32 R14, R0, R11, RZ ;  /* 0x0000000b000e7227 */ /* 0x000fe200078e00ff */
[----:B------:R0:W-:Y:S03]  /*6470*/  STL [R1+0x238], R6 ;  /* 0x0002380601007387 */ /* 0x0001e60000100800 */
[----:B------:R-:W-:Y:S01]  /*6480*/  @!P5 IMAD.MOV R7, RZ, RZ, -R7 ;  /* 0x000000ffff07d224 */ /* 0x000fe200078e0a07 */
[----:B------:R-:W-:Y:S01]  /*6490*/  ISETP.GT.U32.AND P5, PT, R27, R22, PT ;  /* 0x000000161b00720c */ /* 0x000fe20003fa4070 */
[--C-:B------:R-:W-:Y:S01]  /*64a0*/  @!P1 IMAD.IADD R13, R13, 0x1, -R27.reuse ;  /* 0x000000010d0d9824 */ /* 0x100fe200078e0a1b */
[----:B------:R-:W-:Y:S01]  /*64b0*/  ISETP.GE.AND P1, PT, R15, RZ, PT ;  /* 0x000000ff0f00720c */ /* 0x000fe20003f26270 */
[----:B------:R-:W-:Y:S01]  /*64c0*/  IMAD.MOV R14, RZ, RZ, -R14 ;  /* 0x000000ffff0e7224 */ /* 0x000fe200078e0a0e */
[----:B------:R1:W-:Y:S01]  /*64d0*/  STL [R1+0x224], R7 ;  /* 0x0002240701007387 */ /* 0x0003e20000100800 */
[----:B------:R-:W-:Y:S01]  /*64e0*/  @!P2 IMAD.IADD R4, R4, 0x1, -R27 ;  /* 0x000000010404a824 */ /* 0x000fe200078e0a1b */
[----:B------:R-:W-:Y:S01]  /*64f0*/  ISETP.GE.AND P2, PT, R2, RZ, PT ;  /* 0x000000ff0200720c */ /* 0x000fe20003f46270 */
[----:B0-----:R-:W-:Y:S01]  /*6500*/  IMAD.MOV.U32 R6, RZ, RZ, R18 ;  /* 0x000000ffff067224 */ /* 0x001fe200078e0012 */
[----:B------:R-:W-:Y:S01]  /*6510*/  IADD3 R2, R5, 0x112, RZ ;  /* 0x0000011205027810 */ /* 0x000fe20007ffe0ff */
[----:B------:R-:W-:-:S03]  /*6520*/  IMAD.HI.U32 R18, R0, R12, RZ ;  /* 0x0000000c00127227 */ /* 0x000fc600078e00ff */
[----:B------:R-:W-:Y:S01]  /*6530*/  IABS R15, R2 ;  /* 0x00000002000f7213 */ /* 0x000fe20000000000 */
[----:B------:R-:W-:Y:S01]  /*6540*/  @!P3 IMAD.MOV R6, RZ, RZ, -R6 ;  /* 0x000000ffff06b224 */ /* 0x000fe200078e0a06 */
[----:B------:R-:W-:Y:S01]  /*6550*/  ISETP.GE.AND P3, PT, R16, RZ, PT ;  /* 0x000000ff1000720c */ /* 0x000fe20003f66270 */
[----:B------:R-:W-:Y:S01]  /*6560*/  IMAD R11, R27, R14, R11 ;  /* 0x0000000e1b0b7224 */ /* 0x000fe200078e020b */
[C---:B------:R-:W-:Y:S01]  /*6570*/  IADD3 R14, R5.reuse, 0x110, RZ ;  /* 0x00000110050e7810 */ /* 0x040fe20007ffe0ff */
[----:B-1----:R-:W-:Y:S01]  /*6580*/  IMAD.MOV.U32 R7, RZ, RZ, R13 ;  /* 0x000000ffff077224 */ /* 0x002fe200078e000d */
[----:B------:R0:W-:Y:S01]  /*6590*/  STL [R1+0x234], R6 ;  /* 0x0002340601007387 */ /* 0x0001e20000100800 */
[----:B------:R-:W-:Y:S01]  /*65a0*/  IMAD.MOV R18, RZ, RZ, -R18 ;  /* 0x000000ffff127224 */ /* 0x000fe200078e0a12 */
[----:B------:R-:W-:Y:S01]  /*65b0*/  IADD3 R13, R5, 0x10e, RZ ;  /* 0x0000010e050d7810 */ /* 0x000fe20007ffe0ff */
[----:B------:R-:W-:Y:S02]  /*65c0*/  @!P0 IMAD.IADD R17, R17, 0x1, -R27 ;  /* 0x0000000111118824 */ /* 0x000fe400078e0a1b */
[----:B------:R-:W-:Y:S01]  /*65d0*/  @!P4 IMAD.MOV R7, RZ, RZ, -R7 ;  /* 0x000000ffff07c224 */ /* 0x000fe200078e0a07 */
[C---:B------:R-:W-:Y:S01]  /*65e0*/  ISETP.GT.U32.AND P4, PT, R27.reuse, R11, PT ;  /* 0x0000000b1b00720c */ /* 0x040fe20003f84070 */
[C---:B------:R-:W-:Y:S01]  /*65f0*/  IMAD R12, R27.reuse, R18, R12 ;  /* 0x000000121b0c7224 */ /* 0x040fe200078e020c */
[C---:B------:R-:W-:Y:S01]  /*6600*/  ISETP.GT.U32.AND P0, PT, R27.reuse, R17, PT ;  /* 0x000000111b00720c */ /* 0x040fe20003f04070 */
[----:B------:R-:W-:Y:S01]  /*6610*/  @!P5 IMAD.IADD R22, R22, 0x1, -R27 ;  /* 0x000000011616d824 */ /* 0x000fe200078e0a1b */
[----:B------:R-:W-:Y:S01]  /*6620*/  STL [R1+0x228], R7 ;  /* 0x0002280701007387 */ /* 0x000fe20000100800 */
[----:B0-----:R-:W-:Y:S01]  /*6630*/  IMAD.MOV.U32 R6, RZ, RZ, R4 ;  /* 0x000000ffff067224 */ /* 0x001fe200078e0004 */
[----:B------:R-:W-:Y:S01]  /*6640*/  IABS R4, R14 ;  /* 0x0000000e00047213 */ /* 0x000fe20000000000 */
[----:B------:R-:W-:Y:S01]  /*6650*/  IMAD.HI.U32 R16, R0, R15, RZ ;  /* 0x0000000f00107227 */ /* 0x000fe200078e00ff */
[----:B------:R-:W-:-:S02]  /*6660*/  ISETP.GT.U32.AND P5, PT, R27, R22, PT ;  /* 0x000000161b00720c */ /* 0x000fc40003fa4070 */
[----:B------:R-:W-:Y:S01]  /*6670*/  IADD3 R18, R5, 0x10a, RZ ;  /* 0x0000010a05127810 */ /* 0x000fe20007ffe0ff */
[----:B------:R-:W-:Y:S01]  /*6680*/  @!P6 IMAD.MOV R6, RZ, RZ, -R6 ;  /* 0x000000ffff06e224 */ /* 0x000fe200078e0a06 */
[----:B------:R-:W-:Y:S01]  /*6690*/  ISETP.GT.U32.AND P6, PT, R27, R12, PT ;  /* 0x0000000c1b00720c */ /* 0x000fe20003fc4070 */
[--C-:B------:R-:W-:Y:S01]  /*66a0*/  @!P4 IMAD.IADD R11, R11, 0x1, -R27.reuse ;  /* 0x000000010b0bc824 */ /* 0x100fe200078e0a1b */
[----:B------:R-:W-:Y:S01]  /*66b0*/  IABS R19, R18 ;  /* 0x0000001200137213 */ /* 0x000fe20000000000 */
[----:B------:R-:W-:Y:S01]  /*66c0*/  @!P0 IMAD.IADD R17, R17, 0x1, -R27 ;  /* 0x0000000111118824 */ /* 0x000fe200078e0a1b */
[----:B------:R0:W-:Y:S01]  /*66d0*/  STL [R1+0x230], R6 ;  /* 0x0002300601007387 */ /* 0x0001e20000100800 */
[----:B------:R-:W-:Y:S01]  /*66e0*/  IMAD.MOV R16, RZ, RZ, -R16 ;  /* 0x000000ffff107224 */ /* 0x000fe200078e0a10 */
[----:B------:R-:W-:Y:S01]  /*66f0*/  ISETP.GT.U32.AND P4, PT, R27, R11, PT ;  /* 0x0000000b1b00720c */ /* 0x000fe20003f84070 */
[----:B------:R-:W-:Y:S01]  /*6700*/  IMAD.HI.U32 R21, R0, R19, RZ ;  /* 0x0000001300157227 */ /* 0x000fe200078e00ff */
[----:B------:R-:W-:-:S02]  /*6710*/  ISETP.GE.AND P0, PT, R3, RZ, PT ;  /* 0x000000ff0300720c */ /* 0x000fc40003f06270 */
[----:B------:R-:W-:Y:S01]  /*6720*/  IABS R3, R13 ;  /* 0x0000000d00037213 */ /* 0x000fe20000000000 */
[--C-:B------:R-:W-:Y:S01]  /*6730*/  @!P5 IMAD.IADD R22, R22, 0x1, -R27.reuse ;  /* 0x000000011616d824 */ /* 0x100fe200078e0a1b */
[----:B------:R-:W-:Y:S01]  /*6740*/  ISETP.GE.AND P5, PT, R2, RZ, PT ;  /* 0x000000ff0200720c */ /* 0x000fe20003fa6270 */
[----:B------:R-:W-:Y:S02]  /*6750*/  @!P6 IMAD.IADD R12, R12, 0x1, -R27 ;  /* 0x000000010c0ce824 */ /* 0x000fe400078e0a1b */
[----:B0-----:R-:W-:Y:S01]  /*6760*/  IMAD.MOV.U32 R6, RZ, RZ, R17 ;  /* 0x000000ffff067224 */ /* 0x001fe200078e0011 */
[----:B------:R-:W-:Y:S01]  /*6770*/  IADD3 R17, R5, 0x106, RZ ;  /* 0x0000010605117810 */ /* 0x000fe20007ffe0ff */
[----:B------:R-:W-:Y:S01]  /*6780*/  IMAD.HI.U32 R2, R0, R4, RZ ;  /* 0x0000000400027227 */ /* 0x000fe200078e00ff */
[----:B------:R-:W-:-:S03]  /*6790*/  ISETP.GT.U32.AND P6, PT, R27, R12, PT ;  /* 0x0000000c1b00720c */ /* 0x000fc60003fc4070 */
[----:B------:R-:W-:Y:S01]  /*67a0*/  @!P3 IMAD.MOV R6, RZ, RZ, -R6 ;  /* 0x000000ffff06b224 */ /* 0x000fe200078e0a06 */
[----:B------:R-:W-:Y:S01]  /*67b0*/  ISETP.GE.AND P3, PT, R14, RZ, PT ;  /* 0x000000ff0e00720c */ /* 0x000fe20003f66270 */
[----:B------:R-:W-:Y:S01]  /*67c0*/  IMAD R14, R27, R16, R15 ;  /* 0x000000101b0e7224 */ /* 0x000fe200078e020f */
[----:B------:R-:W-:Y:S01]  /*67d0*/  IADD3 R16, R5, 0x10c, RZ ;  /* 0x0000010c05107810 */ /* 0x000fe20007ffe0ff */
[----:B------:R-:W-:Y:S01]  /*67e0*/  IMAD.MOV R2, RZ, RZ, -R2 ;  /* 0x000000ffff027224 */ /* 0x000fe200078e0a02 */
[----:B------:R0:W-:Y:S01]  /*67f0*/  STL [R1+0x22c], R6 ;  /* 0x00022c0601007387 */ /* 0x0001e20000100800 */
[----:B------:R-:W-:Y:S01]  /*6800*/  @!P4 IMAD.IADD R11, R11, 0x1, -R27 ;  /* 0x000000010b0bc824 */ /* 0x000fe200078e0a1b */
[C---:B------:R-:W-:Y:S01]  /*6810*/  ISETP.GT.U32.AND P4, PT, R27.reuse, R14, PT ;  /* 0x0000000e1b00720c */ /* 0x040fe20003f84070 */
[----:B------:R-:W-:Y:S01]  /*6820*/  IMAD R4, R27, R2, R4 ;  /* 0x000000021b047224 */ /* 0x000fe200078e0204 */
[----:B------:R-:W-:Y:S01]  /*6830*/  IABS R20, R16 ;  /* 0x0000001000147213 */ /* 0x000fe20000000000 */
[----:B------:R-:W-:Y:S01]  /*6840*/  IMAD.HI.U32 R15, R0, R3, RZ ;  /* 0x00000003000f7227 */ /* 0x000fe200078e00ff */
[----:B------:R-:W-:-:S03]  /*6850*/  IADD3 R2, R5, 0x108, RZ ;  /* 0x0000010805027810 */ /* 0x000fc60007ffe0ff */
[----:B------:R-:W-:Y:S02]  /*6860*/  IMAD.MOV R15, RZ, RZ, -R15 ;  /* 0x000000ffff0f7224 */ /* 0x000fe400078e0a0f */
[----:B------:R-:W-:Y:S01]  /*6870*/  @!P6 IMAD.IADD R12, R12, 0x1, -R27 ;  /* 0x000000010c0ce824 */ /* 0x000fe200078e0a1b */
[C---:B------:R-:W-:Y:S01]  /*6880*/  ISETP.GT.U32.AND P6, PT, R27.reuse, R4, PT ;  /* 0x000000041b00720c */ /* 0x040fe20003fc4070 */
[C---:B------:R-:W-:Y:S01]  /*6890*/  IMAD R3, R27.reuse, R15, R3 ;  /* 0x0000000f1b037224 */ /* 0x040fe200078e0203 */
[----:B------:R-:W-:Y:S01]  /*68a0*/  IABS R15, R2 ;  /* 0x00000002000f7213 */ /* 0x000fe20000000000 */
[----:B------:R-:W-:Y:S02]  /*68b0*/  @!P4 IMAD.IADD R14, R14, 0x1, -R27 ;  /* 0x000000010e0ec824 */ /* 0x000fe400078e0a1b */
[----:B0-----:R-:W-:Y:S01]  /*68c0*/  IMAD.MOV.U32 R6, RZ, RZ, R22 ;  /* 0x000000ffff067224 */ /* 0x001fe200078e0016 */
[----:B------:R-:W-:Y:S01]  /*68d0*/  ISETP.GT.U32.AND P4, PT, R27, R3, PT ;  /* 0x000000031b00720c */ /* 0x000fe20003f84070 */
[----:B------:R-:W-:-:S04]  /*68e0*/  IMAD.HI.U32 R23, R0, R20, RZ ;  /* 0x0000001400177227 */ /* 0x000fc800078e00ff */
[----:B------:R-:W-:Y:S01]  /*68f0*/  @!P1 IMAD.MOV R6, RZ, RZ, -R6 ;  /* 0x000000ffff069224 */ /* 0x000fe200078e0a06 */
[----:B------:R-:W-:Y:S01]  /*6900*/  ISETP.GE.AND P1, PT, R13, RZ, PT ;  /* 0x000000ff0d00720c */ /* 0x000fe20003f26270 */
[----:B------:R-:W-:Y:S01]  /*6910*/  @!P6 IMAD.IADD R4, R4, 0x1, -R27 ;  /* 0x000000010404e824 */ /* 0x000fe200078e0a1b */
[----:B------:R-:W-:Y:S01]  /*6920*/  ISETP.GT.U32.AND P6, PT, R27, R14, PT ;  /* 0x0000000e1b00720c */ /* 0x000fe20003fc4070 */
[----:B------:R-:W-:Y:S01]  /*6930*/  IMAD.MOV R23, RZ, RZ, -R23 ;  /* 0x000000ffff177224 */ /* 0x000fe200078e0a17 */
[----:B------:R0:W-:Y:S01]  /*6940*/  STL [R1+0x218], R6 ;  /* 0x0002180601007387 */ /* 0x0001e20000100800 */
[----:B------:R-:W-:Y:S02]  /*6950*/  IMAD.MOV.U32 R22, RZ, RZ, R15 ;  /* 0x000000ffff167224 */ /* 0x000fe400078e000f */
[----:B------:R-:W-:Y:S01]  /*6960*/  @!P4 IMAD.IADD R3, R3, 0x1, -R27 ;  /* 0x000000010303c824 */ /* 0x000fe200078e0a1b */
[C---:B------:R-:W-:Y:S01]  /*6970*/  ISETP.GT.U32.AND P4, PT, R27.reuse, R4, PT ;  /* 0x000000041b00720c */ /* 0x040fe20003f84070 */
[----:B------:R-:W-:Y:S01]  /*6980*/  IMAD R13, R27, R23, R20 ;  /* 0x000000171b0d7224 */ /* 0x000fe200078e0214 */
[----:B------:R-:W-:Y:S01]  /*6990*/  IABS R20, R17 ;  /* 0x0000001100147213 */ /* 0x000fe20000000000 */
[----:B------:R-:W-:-:S02]  /*69a0*/  IMAD.MOV R21, RZ, RZ, -R21 ;  /* 0x000000ffff157224 */ /* 0x000fc400078e0a15 */
[----:B------:R-:W-:Y:S02]  /*69b0*/  IMAD.MOV.U32 R7, RZ, RZ, R12 ;  /* 0x000000ffff077224 */ /* 0x000fe400078e000c */
[----:B0-----:R-:W-:Y:S02]  /*69c0*/  IMAD.MOV.U32 R6, RZ, RZ, R11 ;  /* 0x000000ffff067224 */ /* 0x001fe400078e000b */
[----:B------:R-:W-:Y:S01]  /*69d0*/  @!P6 IMAD.IADD R14, R14, 0x1, -R27 ;  /* 0x000000010e0ee824 */ /* 0x000fe200078e0a1b */
[C---:B------:R-:W-:Y:S01]  /*69e0*/  ISETP.GT.U32.AND P6, PT, R27.reuse, R13, PT ;  /* 0x0000000d1b00720c */ /* 0x040fe20003fc4070 */
[----:B------:R-:W-:Y:S01]  /*69f0*/  @!P2 IMAD.MOV R6, RZ, RZ, -R6 ;  /* 0x000000ffff06a224 */ /* 0x000fe200078e0a06 */
[----:B------:R-:W-:Y:S01]  /*6a00*/  ISETP.GT.U32.AND P2, PT, R27, R3, PT ;  /* 0x000000031b00720c */ /* 0x000fe20003f44070 */
[----:B------:R-:W-:-:S03]  /*6a10*/  IMAD.HI.U32 R11, R0, R22, RZ ;  /* 0x00000016000b7227 */ /* 0x000fc600078e00ff */
[----:B------:R0:W-:Y:S01]  /*6a20*/  STL [R1+0x20c], R6 ;  /* 0x00020c0601007387 */ /* 0x0001e20000100800 */
[----:B------:R-:W-:Y:S01]  /*6a30*/  IMAD R15, R27, R21, R19 ;  /* 0x000000151b0f7224 */ /* 0x000fe200078e0213 */
[----:B------:R-:W-:Y:S01]  /*6a40*/  IADD3 R19, R5, 0x102, RZ ;  /* 0x0000010205137810 */ /* 0x000fe20007ffe0ff */
[----:B------:R-:W-:Y:S02]  /*6a50*/  IMAD.MOV R11, RZ, RZ, -R11 ;  /* 0x000000ffff0b7224 */ /* 0x000fe400078e0a0b */
[--C-:B------:R-:W-:Y:S01]  /*6a60*/  @!P4 IMAD.IADD R4, R4, 0x1, -R27.reuse ;  /* 0x000000010404c824 */ /* 0x100fe200078e0a1b */
[----:B------:R-:W-:Y:S01]  /*6a70*/  ISETP.GE.AND P4, PT, R18, RZ, PT ;  /* 0x000000ff1200720c */ /* 0x000fe20003f86270 */
[----:B------:R-:W-:Y:S01]  /*6a80*/  IMAD R18, R27, R11, R22 ;  /* 0x0000000b1b127224 */ /* 0x000fe200078e0216 */
[----:B------:R-:W-:Y:S01]  /*6a90*/  IADD3 R11, R5, 0xfe, RZ ;  /* 0x000000fe050b7810 */ /* 0x000fe20007ffe0ff */
[----:B------:R-:W-:Y:S01]  /*6aa0*/  @!P6 IMAD.IADD R13, R13, 0x1, -R27 ;  /* 0x000000010d0de824 */ /* 0x000fe200078e0a1b */
[----:B------:R-:W-:Y:S01]  /*6ab0*/  IABS R21, R19 ;  /* 0x0000001300157213 */ /* 0x000fe20000000000 */
[----:B0-----:R-:W-:Y:S01]  /*6ac0*/  IMAD.MOV.U32 R6, RZ, RZ, R14 ;  /* 0x000000ffff067224 */ /* 0x001fe200078e000e */
[C---:B------:R-:W-:Y:S01]  /*6ad0*/  ISETP.GT.U32.AND P6, PT, R27.reuse, R18, PT ;  /* 0x000000121b00720c */ /* 0x040fe20003fc4070 */
[----:B------:R-:W-:Y:S01]  /*6ae0*/  @!P0 IMAD.MOV R7, RZ, RZ, -R7 ;  /* 0x000000ffff078224 */ /* 0x000fe200078e0a07 */
[----:B------:R-:W-:Y:S01]  /*6af0*/  ISETP.GE.AND P0, PT, R16, RZ, PT ;  /* 0x000000ff1000720c */ /* 0x000fe20003f06270 */
[----:B------:R-:W-:Y:S01]  /*6b00*/  @!P5 IMAD.MOV R6, RZ, RZ, -R6 ;  /* 0x000000ffff06d224 */ /* 0x000fe200078e0a06 */
[----:B------:R-:W-:Y:S01]  /*6b10*/  ISETP.GT.U32.AND P5, PT, R27, R15, PT ;  /* 0x0000000f1b00720c */ /* 0x000fe20003fa4070 */
[----:B------:R-:W-:Y:S01]  /*6b20*/  IMAD.HI.U32 R12, R0, R20, RZ ;  /* 0x00000014000c7227 */ /* 0x000fe200078e00ff */
[----:B------:R-:W-:Y:S01]  /*6b30*/  STL [R1+0x208], R7 ;  /* 0x0002080701007387 */ /* 0x000fe20000100800 */
[----:B------:R-:W-:-:S02]  /*6b40*/  IADD3 R16, R5, 0x104, RZ ;  /* 0x0000010405107810 */ /* 0x000fc40007ffe0ff */
[----:B------:R-:W-:Y:S01]  /*6b50*/  IMAD.MOV R12, RZ, RZ, -R12 ;  /* 0x000000ffff0c7224 */ /* 0x000fe200078e0a0c */
[----:B------:R0:W-:Y:S01]  /*6b60*/  STL [R1+0x204], R6 ;  /* 0x0002040601007387 */ /* 0x0001e20000100800 */
[--C-:B------:R-:W-:Y:S01]  /*6b70*/  @!P2 IMAD.IADD R3, R3, 0x1, -R27.reuse ;  /* 0x000000010303a824 */ /* 0x100fe200078e0a1b */
[----:B------:R-:W-:Y:S01]  /*6b80*/  ISETP.GE.AND P2, PT, R2, RZ, PT ;  /* 0x000000ff0200720c */ /* 0x000fe20003f46270 */
[----:B------:R-:W-:Y:S01]  /*6b90*/  IMAD R2, R27, R12, R20 ;  /* 0x0000000c1b027224 */ /* 0x000fe200078e0214 */
[----:B------:R-:W-:Y:S01]  /*6ba0*/  IABS R20, R16 ;  /* 0x0000001000147213 */ /* 0x000fe20000000000 */
[--C-:B------:R-:W-:Y:S01]  /*6bb0*/  @!P6 IMAD.IADD R18, R18, 0x1, -R27.reuse ;  /* 0x000000011212e824 */ /* 0x100fe200078e0a1b */
[----:B------:R-:W-:Y:S01]  /*6bc0*/  IADD3 R14, R5, 0x100, RZ ;  /* 0x00000100050e7810 */ /* 0x000fe20007ffe0ff */
[----:B------:R-:W-:Y:S01]  /*6bd0*/  @!P5 IMAD.IADD R15, R15, 0x1, -R27 ;  /* 0x000000010f0fd824 */ /* 0x000fe200078e0a1b */
[----:B------:R-:W-:Y:S01]  /*6be0*/  IABS R12, R11 ;  /* 0x0000000b000c7213 */ /* 0x000fe20000000000 */
[----:B------:R-:W-:Y:S01]  /*6bf0*/  IMAD.HI.U32 R22, R0, R20, RZ ;  /* 0x0000001400167227 */ /* 0x000fe200078e00ff */
[----:B------:R-:W-:-:S02]  /*6c00*/  ISETP.GT.U32.AND P6, PT, R27, R18, PT ;  /* 0x000000121b00720c */ /* 0x000fc40003fc4070 */
[C---:B------:R-:W-:Y:S01]  /*6c10*/  ISETP.GT.U32.AND P5, PT, R27.reuse, R15, PT ;  /* 0x0000000f1b00720c */ /* 0x040fe20003fa4070 */
[----:B0-----:R-:W-:Y:S01]  /*6c20*/  IMAD.MOV.U32 R6, RZ, RZ, R4 ;  /* 0x000000ffff067224 */ /* 0x001fe200078e0004 */
[----:B------:R-:W-:Y:S01]  /*6c30*/  IABS R4, R14 ;  /* 0x0000000e00047213 */ /* 0x000fe20000000000 */
[----:B------:R-:W-:Y:S02]  /*6c40*/  IMAD.MOV R22, RZ, RZ, -R22 ;  /* 0x000000ffff167224 */ /* 0x000fe400078e0a16 */
[----:B------:R-:W-:Y:S01]  /*6c50*/  @!P3 IMAD.MOV R6, RZ, RZ, -R6 ;  /* 0x000000ffff06b224 */ /* 0x000fe200078e0a06 */
[----:B------:R-:W-:Y:S01]  /*6c60*/  ISETP.GT.U32.AND P3, PT, R27, R13, PT ;  /* 0x0000000d1b00720c */ /* 0x000fe20003f64070 */
[----:B------:R-:W-:-:S03]  /*6c70*/  IMAD.HI.U32 R23, R0, R4, RZ ;  /* 0x0000000400177227 */ /* 0x000fc600078e00ff */
[----:B------:R0:W-:Y:S01]  /*6c80*/  STL [R1+0x1fc], R6 ;  /* 0x0001fc0601007387 */ /* 0x0001e20000100800 */
[--C-:B------:R-:W-:Y:S02]  /*6c90*/  @!P6 IMAD.IADD R18, R18, 0x1, -R27.reuse ;  /* 0x000000011212e824 */ /* 0x100fe400078e0a1b */
[----:B------:R-:W-:Y:S01]  /*6ca0*/  @!P5 IMAD.IADD R15, R15, 0x1, -R27 ;  /* 0x000000010f0fd824 */ /* 0x000fe200078e0a1b */
[----:B------:R-:W-:Y:S01]  /*6cb0*/  ISETP.GE.AND P5, PT, R17, RZ, PT ;  /* 0x000000ff1100720c */ /* 0x000fe20003fa6270 */
[----:B------:R-:W-:Y:S02]  /*6cc0*/  IMAD R17, R27, R22, R20 ;  /* 0x000000161b117224 */ /* 0x000fe400078e0214 */
[----:B------:R-:W-:-:S03]  /*6cd0*/  IMAD.HI.U32 R20, R0, R21, RZ ;  /* 0x0000001500147227 */ /* 0x000fc600078e00ff */
[----:B------:R-:W-:Y:S01]  /*6ce0*/  ISETP.GT.U32.AND P6, PT, R27, R17, PT ;  /* 0x000000111b00720c */ /* 0x000fe20003fc4070 */
[----:B------:R-:W-:Y:S01]  /*6cf0*/  @!P3 IMAD.IADD R13, R13, 0x1, -R27 ;  /* 0x000000010d0db824 */ /* 0x000fe200078e0a1b */
[----:B------:R-:W-:Y:S01]  /*6d00*/  ISETP.GT.U32.AND P3, PT, R27, R2, PT ;  /* 0x000000021b00720c */ /* 0x000fe20003f64070 */
[----:B------:R-:W-:Y:S02]  /*6d10*/  @!P1 IMAD.MOV R3, RZ, RZ, -R3 ;  /* 0x000000ffff039224 */ /* 0x000fe400078e0a03 */
[----:B0-----:R-:W-:Y:S02]  /*6d20*/  IMAD.MOV.U32 R6, RZ, RZ, R13 ;  /* 0x000000ffff067224 */ /* 0x001fe400078e000d */
[----:B------:R-:W-:Y:S01]  /*6d30*/  IMAD.HI.U32 R22, R0, R12, RZ ;  /* 0x0000000c00167227 */ /* 0x000fe200078e00ff */
[----:B------:R-:W-:Y:S03]  /*6d40*/  STL [R1+0x1f4], R3 ;  /* 0x0001f40301007387 */ /* 0x000fe60000100800 */
[----:B------:R-:W-:-:S02]  /*6d50*/  IMAD.MOV R20, RZ, RZ, -R20 ;  /* 0x000000ffff147224 */ /* 0x000fc400078e0a14 */
[--C-:B------:R-:W-:Y:S02]  /*6d60*/  @!P6 IMAD.IADD R17, R17, 0x1, -R27.reuse ;  /* 0x000000011111e824 */ /* 0x100fe400078e0a1b */
[----:B------:R-:W-:Y:S01]  /*6d70*/  @!P3 IMAD.IADD R2, R2, 0x1, -R27 ;  /* 0x000000010202b824 */ /* 0x000fe200078e0a1b */
[----:B------:R-:W-:Y:S01]  /*6d80*/  ISETP.GE.AND P3, PT, R16, RZ, PT ;  /* 0x000000ff1000720c */ /* 0x000fe20003f66270 */
[----:B------:R-:W-:Y:S01]  /*6d90*/  @!P0 IMAD.MOV R6, RZ, RZ, -R6 ;  /* 0x000000ffff068224 */ /* 0x000fe200078e0a06 */
[----:B------:R-:W-:Y:S01]  /*6da0*/  IADD3 R16, R5, 0xfc, RZ ;  /* 0x000000fc05107810 */ /* 0x000fe20007ffe0ff */
[----:B------:R-:W-:Y:S01]  /*6db0*/  IMAD.MOV R23, RZ, RZ, -R23 ;  /* 0x000000ffff177224 */ /* 0x000fe200078e0a17 */
[C---:B------:R-:W-:Y:S01]  /*6dc0*/  ISETP.GT.U32.AND P6, PT, R27.reuse, R2, PT ;  /* 0x000000021b00720c */ /* 0x040fe20003fc4070 */
[----:B------:R-:W-:Y:S01]  /*6dd0*/  IMAD.MOV R22, RZ, RZ, -R22 ;  /* 0x000000ffff167224 */ /* 0x000fe200078e0a16 */
[----:B------:R0:W-:Y:S01]  /*6de0*/  STL [R1+0x1f0], R6 ;  /* 0x0001f00601007387 */ /* 0x0001e20000100800 */
[C---:B------:R-:W-:Y:S01]  /*6df0*/  IMAD R20, R27.reuse, R20, R21 ;  /* 0x000000141b147224 */ /* 0x040fe200078e0215 */
[----:B------:R-:W-:Y:S01]  /*6e00*/  ISETP.GT.U32.AND P1, PT, R27, R17, PT ;  /* 0x000000111b00720c */ /* 0x000fe20003f24070 */
[----:B------:R-:W-:Y:S01]  /*6e10*/  IMAD.MOV.U32 R7, RZ, RZ, R15 ;  /* 0x000000ffff077224 */ /* 0x000fe200078e000f */
[----:B------:R-:W-:Y:S01]  /*6e20*/  IADD3 R21, R5, 0xfa, RZ ;  /* 0x000000fa05157810 */ /* 0x000fe20007ffe0ff */
[C---:B------:R-:W-:Y:S01]  /*6e30*/  IMAD R4, R27.reuse, R23, R4 ;  /* 0x000000171b047224 */ /* 0x040fe200078e0204 */
[C---:B------:R-:W-:Y:S01]  /*6e40*/  ISETP.GT.U32.AND P0, PT, R27.reuse, R20, PT ;  /* 0x000000141b00720c */ /* 0x040fe20003f04070 */
[C---:B------:R-:W-:Y:S01]  /*6e50*/  IMAD R12, R27.reuse, R22, R12 ;  /* 0x000000161b0c7224 */ /* 0x040fe200078e020c */
[----:B------:R-:W-:Y:S01]  /*6e60*/  IABS R22, R16 ;  /* 0x0000001000167213 */ /* 0x000fe20000000000 */
[----:B------:R-:W-:Y:S01]  /*6e70*/  @!P4 IMAD.MOV R7, RZ, RZ, -R7 ;  /* 0x000000ffff07c224 */ /* 0x000fe200078e0a07 */
[C---:B------:R-:W-:Y:S01]  /*6e80*/  ISETP.GT.U32.AND P4, PT, R27.reuse, R4, PT ;  /* 0x000000041b00720c */ /* 0x040fe20003f84070 */
[----:B0-----:R-:W-:Y:S01]  /*6e90*/  IMAD.MOV.U32 R6, RZ, RZ, R18 ;  /* 0x000000ffff067224 */ /* 0x001fe200078e0012 */
[----:B------:R-:W-:Y:S01]  /*6ea0*/  IABS R3, R21 ;  /* 0x0000001500037213 */ /* 0x000fe20000000000 */
[--C-:B------:R-:W-:Y:S01]  /*6eb0*/  @!P6 IMAD.IADD R2, R2, 0x1, -R27.reuse ;  /* 0x000000010202e824 */ /* 0x100fe200078e0a1b */
[----:B------:R-:W-:Y:S01]  /*6ec0*/  STL [R1+0x1ec], R7 ;  /* 0x0001ec0701007387 */ /* 0x000fe20000100800 */
[----:B------:R-:W-:Y:S01]  /*6ed0*/  @!P2 IMAD.MOV R6, RZ, RZ, -R6 ;  /* 0x000000ffff06a224 */ /* 0x000fe200078e0a06 */
[----:B------:R-:W-:Y:S01]  /*6ee0*/  ISETP.GT.U32.AND P6, PT, R27, R12, PT ;  /* 0x0000000c1b00720c */ /* 0x000fe20003fc4070 */
[----:B------:R-:W-:Y:S01]  /*6ef0*/  IMAD.MOV.U32 R13, RZ, RZ, R22 ;  /* 0x000000ffff0d7224 */ /* 0x000fe200078e0016 */
[----:B------:R-:W-:Y:S01]  /*6f00*/  ISETP.GE.AND P2, PT, R19, RZ, PT ;  /* 0x000000ff1300720c */ /* 0x000fe20003f46270 */
[----:B------:R-:W-:Y:S01]  /*6f10*/  @!P1 IMAD.IADD R17, R17, 0x1, -R27 ;  /* 0x0000000111119824 */ /* 0x000fe200078e0a1b */
[----:B------:R0:W-:Y:S01]  /*6f20*/  STL [R1+0x1e8], R6 ;  /* 0x0001e80601007387 */ /* 0x0001e20000100800 */
[----:B------:R-:W-:Y:S01]  /*6f30*/  IMAD.HI.U32 R15, R0, R13, RZ ;  /* 0x0000000d000f7227 */ /* 0x000fe200078e00ff */
[----:B------:R-:W-:-:S02]  /*6f40*/  ISETP.GE.AND P1, PT, R14, RZ, PT ;  /* 0x000000ff0e00720c */ /* 0x000fc40003f26270 */
[----:B------:R-:W-:Y:S01]  /*6f50*/  IADD3 R18, R5, 0xf8, RZ ;  /* 0x000000f805127810 */ /* 0x000fe20007ffe0ff */
[----:B------:R-:W-:Y:S02]  /*6f60*/  IMAD.MOV R15, RZ, RZ, -R15 ;  /* 0x000000ffff0f7224 */ /* 0x000fe400078e0a0f */
[--C-:B------:R-:W-:Y:S01]  /*6f70*/  @!P0 IMAD.IADD R20, R20, 0x1, -R27.reuse ;  /* 0x0000000114148824 */ /* 0x100fe200078e0a1b */
[----:B------:R-:W-:Y:S01]  /*6f80*/  ISETP.GE.AND P0, PT, R11, RZ, PT ;  /* 0x000000ff0b00720c */ /* 0x000fe20003f06270 */
[----:B------:R-:W-:Y:S02]  /*6f90*/  @!P4 IMAD.IADD R4, R4, 0x1, -R27 ;  /* 0x000000010404c824 */ /* 0x000fe400078e0a1b */
[----:B0-----:R-:W-:Y:S01]  /*6fa0*/  IMAD.MOV.U32 R6, RZ, RZ, R2 ;  /* 0x000000ffff067224 */ /* 0x001fe200078e0002 */
[C---:B------:R-:W-:Y:S01]  /*6fb0*/  ISETP.GT.U32.AND P4, PT, R27.reuse, R20, PT ;  /* 0x000000141b00720c */ /* 0x040fe20003f84070 */
[----:B------:R-:W-:Y:S01]  /*6fc0*/  IMAD R11, R27, R15, R13 ;  /* 0x0000000f1b0b7224 */ /* 0x000fe200078e020d */
[----:B------:R-:W-:Y:S01]  /*6fd0*/  IADD3 R13, R5, 0xf6, RZ ;  /* 0x000000f6050d7810 */ /* 0x000fe20007ffe0ff */
[----:B------:R-:W-:Y:S01]  /*6fe0*/  @!P5 IMAD.MOV R6, RZ, RZ, -R6 ;  /* 0x000000ffff06d224 */ /* 0x000fe200078e0a06 */
[----:B------:R-:W-:Y:S01]  /*6ff0*/  ISETP.GT.U32.AND P5, PT, R27, R4, PT ;  /* 0x000000041b00720c */ /* 0x000fe20003fa4070 */
[----:B------:R-:W-:Y:S01]  /*7000*/  IMAD.HI.U32 R14, R0, R3, RZ ;  /* 0x00000003000e7227 */ /* 0x000fe200078e00ff */
[----:B------:R-:W-:-:S02]  /*7010*/  IABS R15, R13 ;  /* 0x0000000d000f7213 */ /* 0x000fc40000000000 */
[----:B------:R0:W-:Y:S01]  /*7020*/  STL [R1+0x1e4], R6 ;  /* 0x0001e40601007387 */ /* 0x0001e20000100800 */
[----:B------:R-:W-:Y:S02]  /*7030*/  IMAD.MOV R14, RZ, RZ, -R14 ;  /* 0x000000ffff0e7224 */ /* 0x000fe400078e0a0e */
[----:B------:R-:W-:Y:S02]  /*7040*/  @!P6 IMAD.IADD R12, R12, 0x1, -R27 ;  /* 0x000000010c0ce824 */ /* 0x000fe400078e0a1b */
[C---:B------:R-:W-:Y:S01]  /*7050*/  IMAD R2, R27.reuse, R14, R3 ;  /* 0x0000000e1b027224 */ /* 0x040fe200078e0203 */
[----:B------:R-:W-:Y:S01]  /*7060*/  IABS R3, R18 ;  /* 0x0000001200037213 */ /* 0x000fe20000000000 */
[--C-:B------:R-:W-:Y:S01]  /*7070*/  @!P4 IMAD.IADD R20, R20, 0x1, -R27.reuse ;  /* 0x000000011414c824 */ /* 0x100fe200078e0a1b */
[C---:B------:R-:W-:Y:S01]  /*7080*/  ISETP.GT.U32.AND P6, PT, R27.reuse, R12, PT ;  /* 0x0000000c1b00720c */ /* 0x040fe20003fc4070 */
[----:B------:R-:W-:Y:S01]  /*7090*/  @!P5 IMAD.IADD R4, R4, 0x1, -R27 ;  /* 0x000000010404d824 */ /* 0x000fe200078e0a1b */
[----:B------:R-:W-:Y:S01]  /*70a0*/  ISETP.GT.U32.AND P5, PT, R27, R2, PT ;  /* 0x000000021b00720c */ /* 0x000fe20003fa4070 */
[----:B0-----:R-:W-:Y:S01]  /*70b0*/  IMAD.MOV.U32 R6, RZ, RZ, R17 ;  /* 0x000000ffff067224 */ /* 0x001fe200078e0011 */
[----:B------:R-:W-:Y:S01]  /*70c0*/  IADD3 R14, R5, 0xf4, RZ ;  /* 0x000000f4050e7810 */ /* 0x000fe20007ffe0ff */
[----:B------:R-:W-:Y:S01]  /*70d0*/  IMAD.HI.U32 R19, R0, R3, RZ ;  /* 0x0000000300137227 */ /* 0x000fe200078e00ff */
[----:B------:R-:W-:-:S02]  /*70e0*/  ISETP.GE.AND P4, PT, R16, RZ, PT ;  /* 0x000000ff1000720c */ /* 0x000fc40003f86270 */
[----:B------:R-:W-:Y:S01]  /*70f0*/  IABS R16, R14 ;  /* 0x0000000e00107213 */ /* 0x000fe20000000000 */
[----:B------:R-:W-:Y:S01]  /*7100*/  @!P3 IMAD.MOV R6, RZ, RZ, -R6 ;  /* 0x000000ffff06b224 */ /* 0x000fe200078e0a06 */
[C---:B------:R-:W-:Y:S01]  /*7110*/  ISETP.GT.U32.AND P3, PT, R27.reuse, R11, PT ;  /* 0x0000000b1b00720c */ /* 0x040fe20003f64070 */
[----:B------:R-:W-:Y:S02]  /*7120*/  IMAD.MOV R19, RZ, RZ, -R19 ;  /* 0x000000ffff137224 */ /* 0x000fe400078e0a13 */
[----:B------:R-:W-:Y:S01]  /*7130*/  IMAD.MOV.U32 R7, RZ, RZ, R4 ;  /* 0x000000ffff077224 */ /* 0x000fe200078e0004 */
[----:B------:R0:W-:Y:S01]  /*7140*/  STL [R1+0x1e0], R6 ;  /* 0x0001e00601007387 */ /* 0x0001e20000100800 */
[----:B------:R-:W-:Y:S02]  /*7150*/  IMAD R3, R27, R19, R3 ;  /* 0x000000131b037224 */ /* 0x000fe400078e0203 */
[--C-:B------:R-:W-:Y:S01]  /*7160*/  @!P6 IMAD.IADD R12, R12, 0x1, -R27.reuse ;  /* 0x000000010c0ce824 */ /* 0x100fe200078e0a1b */
[----:B------:R-:W-:Y:S01]  /*7170*/  ISETP.GE.AND P6, PT, R21, RZ, PT ;  /* 0x000000ff1500720c */ /* 0x000fe20003fc6270 */
[----:B------:R-:W-:-:S02]  /*7180*/  @!P5 IMAD.IADD R2, R2, 0x1, -R27 ;  /* 0x000000010202d824 */ /* 0x000fc400078e0a1b */
[----:B------:R-:W-:Y:S01]  /*7190*/  @!P1 IMAD.MOV R7, RZ, RZ, -R7 ;  /* 0x000000ffff079224 */ /* 0x000fe200078e0a07 */
[----:B------:R-:W-:Y:S01]  /*71a0*/  ISETP.GT.U32.AND P1, PT, R27, R3, PT ;  /* 0x000000031b00720c */ /* 0x000fe20003f24070 */
[----:B------:R-:W-:Y:S01]  /*71b0*/  @!P3 IMAD.IADD R11, R11, 0x1, -R27 ;  /* 0x000000010b0bb824 */ /* 0x000fe200078e0a1b */
[----:B------:R-:W-:Y:S01]  /*71c0*/  ISETP.GT.U32.AND P5, PT, R27, R2, PT ;  /* 0x000000021b00720c */ /* 0x000fe20003fa4070 */
[----:B0-----:R-:W-:Y:S01]  /*71d0*/  IMAD.MOV.U32 R6, RZ, RZ, R20 ;  /* 0x000000ffff067224 */ /* 0x001fe200078e0014 */
[----:B------:R-:W-:Y:S01]  /*71e0*/  ISETP.GE.AND P3, PT, R18, RZ, PT ;  /* 0x000000ff1200720c */ /* 0x000fe20003f66270 */
[----:B------:R-:W-:Y:S01]  /*71f0*/  IMAD.HI.U32 R17, R0, R15, RZ ;  /* 0x0000000f00117227 */ /* 0x000fe200078e00ff */
[----:B------:R-:W-:-:S03]  /*7200*/  IADD3 R20, R5, 0xe8, RZ ;  /* 0x000000e805147810 */ /* 0x000fc60007ffe0ff */
[----:B------:R-:W-:Y:S01]  /*7210*/  @!P2 IMAD.MOV R6, RZ, RZ, -R6 ;  /* 0x000000ffff06a224 */ /* 0x000fe200078e0a06 */
[----:B------:R-:W-:Y:S01]  /*7220*/  ISETP.GT.U32.AND P2, PT, R27, R11, PT ;  /* 0x0000000b1b00720c */ /* 0x000fe20003f44070 */
[----:B------:R-:W-:Y:S02]  /*7230*/  IMAD.MOV R17, RZ, RZ, -R17 ;  /* 0x000000ffff117224 */ /* 0x000fe400078e0a11 */
[----:B------:R-:W-:Y:S01]  /*7240*/  @!P1 IMAD.IADD R3, R3, 0x1, -R27 ;  /* 0x0000000103039824 */ /* 0x000fe200078e0a1b */
[----:B------:R0:W-:Y:S01]  /*7250*/  STL [R1+0x1d8], R6 ;  /* 0x0001d80601007387 */ /* 0x0001e20000100800 */
[----:B------:R-:W-:Y:S01]  /*7260*/  IMAD R4, R27, R17, R15 ;  /* 0x000000111b047224 */ /* 0x000fe200078e020f */
[----:B------:R-:W-:Y:S01]  /*7270*/  IADD3 R15, R5, 0xf2, RZ ;  /* 0x000000f2050f7810 */ /* 0x000fe20007ffe0ff */
[----:B------:R-:W-:Y:S01]  /*7280*/  @!P5 IMAD.IADD R2, R2, 0x1, -R27 ;  /* 0x000000010202d824 */ /* 0x000fe200078e0a1b */
[----:B------:R1:W-:Y:S01]  /*7290*/  STL [R1+0x1bc], R7 ;  /* 0x0001bc0701007387 */ /* 0x0003e20000100800 */
[----:B------:R-:W-:-:S02]  /*72a0*/  ISETP.GT.U32.AND P1, PT, R27, R3, PT ;  /* 0x000000031b00720c */ /* 0x000fc40003f24070 */
[----:B------:R-:W-:Y:S02]  /*72b0*/  IABS R23, R15 ;  /* 0x0000000f00177213 */ /* 0x000fe40000000000 */
[----:B------:R-:W-:Y:S01]  /*72c0*/  @!P2 IMAD.IADD R11, R11, 0x1, -R27 ;  /* 0x000000010b0ba824 */ /* 0x000fe200078e0a1b */
[----:B------:R-:W-:Y:S01]  /*72d0*/  ISETP.GT.U32.AND P2, PT, R27, R4, PT ;  /* 0x000000041b00720c */ /* 0x000fe20003f44070 */
[----:B0-----:R-:W-:Y:S01]  /*72e0*/  IMAD.MOV.U32 R6, RZ, RZ, R12 ;  /* 0x000000ffff067224 */ /* 0x001fe200078e000c */
[----:B------:R-:W-:Y:S01]  /*72f0*/  ISETP.GE.AND P5, PT, R14, RZ, PT ;  /* 0x000000ff0e00720c */ /* 0x000fe20003fa6270 */
[----:B------:R-:W-:Y:S01]  /*7300*/  IMAD.HI.U32 R12, R0, R16, RZ ;  /* 0x00000010000c7227 */ /* 0x000fe200078e00ff */
[C---:B------:R-:W-:Y:S02]  /*7310*/  IADD3 R14, R5.reuse, 0xf0, RZ ;  /* 0x000000f0050e7810 */ /* 0x040fe40007ffe0ff */
[----:B------:R-:W-:Y:S01]  /*7320*/  IADD3 R17, R5, 0xe6, RZ ;  /* 0x000000e605117810 */ /* 0x000fe20007ffe0ff */
[----:B------:R-:W-:Y:S01]  /*7330*/  IMAD.MOV R12, RZ, RZ, -R12 ;  /* 0x000000ffff0c7224 */ /* 0x000fe200078e0a0c */
[----:B------:R-:W-:Y:S01]  /*7340*/  IABS R24, R14 ;  /* 0x0000000e00187213 */ /* 0x000fe20000000000 */
[----:B-1----:R-:W-:Y:S01]  /*7350*/  IMAD.MOV.U32 R7, RZ, RZ, R11 ;  /* 0x000000ffff077224 */ /* 0x002fe200078e000b */
[----:B------:R-:W-:Y:S01]  /*7360*/  IABS R19, R17 ;  /* 0x0000001100137213 */ /* 0x000fe20000000000 */
[----:B------:R-:W-:-:S02]  /*7370*/  IMAD R12, R27, R12, R16 ;  /* 0x0000000c1b0c7224 */ /* 0x000fc400078e0210 */
[----:B------:R-:W-:Y:S02]  /*7380*/  @!P4 IMAD.MOV R7, RZ, RZ, -R7 ;  /* 0x000000ffff07c224 */ /* 0x000fe400078e0a07 */
[----:B------:R-:W-:Y:S01]  /*7390*/  @!P0 IMAD.MOV R6, RZ, RZ, -R6 ;  /* 0x000000ffff068224 */ /* 0x000fe200078e0a06 */
[----:B------:R-:W-:Y:S01]  /*73a0*/  ISETP.GT.U32.AND P4, PT, R27, R12, PT ;  /* 0x0000000c1b00720c */ /* 0x000fe20003f84070 */
[--C-:B------:R-:W-:Y:S01]  /*73b0*/  @!P2 IMAD.IADD R4, R4, 0x1, -R27.reuse ;  /* 0x000000010404a824 */ /* 0x100fe200078e0a1b */
[----:B------:R-:W-:Y:S01]  /*73c0*/  ISETP.GE.AND P0, PT, R13, RZ, PT ;  /* 0x000000ff0d00720c */ /* 0x000fe20003f06270 */
[----:B------:R-:W-:Y:S01]  /*73d0*/  @!P1 IMAD.IADD R3, R3, 0x1, -R27 ;  /* 0x0000000103039824 */ /* 0x000fe200078e0a1b */
[----:B------:R0:W-:Y:S01]  /*73e0*/  STL [R1+0x1c0], R6 ;  /* 0x0001c00601007387 */ /* 0x0001e20000100800 */
[----:B------:R-:W-:Y:S02]  /*73f0*/  IADD3 R13, R5, 0xee, RZ ;  /* 0x000000ee050d7810 */ /* 0x000fe40007ffe0ff */
[----:B------:R-:W-:Y:S01]  /*7400*/  ISETP.GT.U32.AND P2, PT, R27, R4, PT ;  /* 0x000000041b00720c */ /* 0x000fe20003f44070 */
[----:B------:R1:W-:Y:S01]  /*7410*/  STL [R1+0x1c4], R7 ;  /* 0x0001c40701007387 */ /* 0x0003e20000100800 */
[----:B------:R-:W-:-:S02]  /*7420*/  IABS R16, R13 ;  /* 0x0000000d00107213 */ /* 0x000fc40000000000 */
[----:B------:R-:W-:Y:S02]  /*7430*/  ISETP.GE.AND P1, PT, R14, RZ, PT ;  /* 0x000000ff0e00720c */ /* 0x000fe40003f26270 */
[----:B------:R-:W-:Y:S02]  /*7440*/  @!P4 IMAD.IADD R12, R12, 0x1, -R27 ;  /* 0x000000010c0cc824 */ /* 0x000fe400078e0a1b */
[----:B0-----:R-:W-:Y:S02]  /*7450*/  IMAD.MOV.U32 R6, RZ, RZ, R2 ;  /* 0x000000ffff067224 */ /* 0x001fe400078e0002 */
[----:B------:R-:W-:Y:S01]  /*7460*/  IMAD.MOV.U32 R11, RZ, RZ, R16 ;  /* 0x000000ffff0b7224 */ /* 0x000fe200078e0010 */
[----:B------:R-:W-:Y:S01]  /*7470*/  ISETP.GT.U32.AND P4, PT, R27, R12, PT ;  /* 0x0000000c1b00720c */ /* 0x000fe20003f84070 */
[----:B------:R-:W-:Y:S01]  /*7480*/  @!P6 IMAD.MOV R6, RZ, RZ, -R6 ;  /* 0x000000ffff06e224 */ /* 0x000fe200078e0a06 */
[----:B------:R-:W-:Y:S01]  /*7490*/  ISETP.GE.AND P6, PT, R15, RZ, PT ;  /* 0x000000ff0f00720c */ /* 0x000fe20003fc6270 */
[----:B------:R-:W-:-:S03]  /*74a0*/  IMAD.HI.U32 R15, R0, R23, RZ ;  /* 0x00000017000f7227 */ /* 0x000fc600078e00ff */
[----:B------:R0:W-:Y:S01]  /*74b0*/  STL [R1+0x1cc], R6 ;  /* 0x0001cc0601007387 */ /* 0x0001e20000100800 */
[----:B------:R-:W-:Y:S02]  /*74c0*/  IMAD.MOV R15, RZ, RZ, -R15 ;  /* 0x000000ffff0f7224 */ /* 0x000fe400078e0a0f */
[----:B------:R-:W-:-:S04]  /*74d0*/  IMAD.HI.U32 R16, R0, R24, RZ ;  /* 0x0000001800107227 */ /* 0x000fc800078e00ff */
[----:B------:R-:W-:Y:S01]  /*74e0*/  IMAD R23, R27, R15, R23 ;  /* 0x0000000f1b177224 */ /* 0x000fe200078e0217 */
[----:B------:R-:W-:Y:S01]  /*74f0*/  IABS R15, R20 ;  /* 0x00000014000f7213 */ /* 0x000fe20000000000 */
[----:B-1----:R-:W-:Y:S01]  /*7500*/  IMAD.MOV.U32 R7, RZ, RZ, R3 ;  /* 0x000000ffff077224 */ /* 0x002fe200078e0003 */
[----:B------:R-:W-:Y:S01]  /*7510*/  IADD3 R3, R5, 0xea, RZ ;  /* 0x000000ea05037810 */ /* 0x000fe20007ffe0ff */
[----:B------:R-:W-:Y:S02]  /*7520*/  IMAD.MOV R14, RZ, RZ, -R16 ;  /* 0x000000ffff0e7224 */ /* 0x000fe400078e0a10 */
[----:B------:R-:W-:Y:S01]  /*7530*/  @!P3 IMAD.MOV R7, RZ, RZ, -R7 ;  /* 0x000000ffff07b224 */ /* 0x000fe200078e0a07 */
[C---:B------:R-:W-:Y:S01]  /*7540*/  ISETP.GT.U32.AND P3, PT, R27.reuse, R23, PT ;  /* 0x000000171b00720c */ /* 0x040fe20003f64070 */
[----:B------:R-:W-:Y:S01]  /*7550*/  IMAD R24, R27, R14, R24 ;  /* 0x0000000e1b187224 */ /* 0x000fe200078e0218 */
[----:B------:R-:W-:Y:S01]  /*7560*/  IADD3 R14, R5, 0xec, RZ ;  /* 0x000000ec050e7810 */ /* 0x000fe20007ffe0ff */
[--C-:B------:R-:W-:Y:S01]  /*7570*/  @!P4 IMAD.IADD R12, R12, 0x1, -R27.reuse ;  /* 0x000000010c0cc824 */ /* 0x100fe200078e0a1b */
[----:B------:R-:W-:Y:S01]  /*7580*/  STL [R1+0x1d0], R7 ;  /* 0x0001d00701007387 */ /* 0x000fe20000100800 */
[----:B------:R-:W-:Y:S01]  /*7590*/  @!P2 IMAD.IADD R4, R4, 0x1, -R27 ;  /* 0x000000010404a824 */ /* 0x000fe200078e0a1b */
[----:B------:R-:W-:Y:S01]  /*75a0*/  ISETP.GT.U32.AND P4, PT, R27, R24, PT ;  /* 0x000000181b00720c */ /* 0x000fe20003f84070 */
[----:B------:R-:W-:Y:S01]  /*75b0*/  IMAD.HI.U32 R2, R0, R11, RZ ;  /* 0x0000000b00027227 */ /* 0x000fe200078e00ff */
[----:B------:R-:W-:-:S03]  /*75c0*/  ISETP.GE.AND P2, PT, R13, RZ, PT ;  /* 0x000000ff0d00720c */ /* 0x000fc60003f46270 */
[----:B0-----:R-:W-:Y:S01]  /*75d0*/  IMAD.MOV.U32 R6, RZ, RZ, R4 ;  /* 0x000000ffff067224 */ /* 0x001fe200078e0004 */
[----:B------:R-:W-:Y:S01]  /*75e0*/  IABS R4, R3 ;  /* 0x0000000300047213 */ /* 0x000fe20000000000 */
[--C-:B------:R-:W-:Y:S02]  /*75f0*/  @!P3 IMAD.IADD R23, R23, 0x1, -R27.reuse ;  /* 0x000000011717b824 */ /* 0x100fe400078e0a1b */
[----:B------:R-:W-:Y:S01]  /*7600*/  @!P0 IMAD.MOV R6, RZ, RZ, -R6 ;  /* 0x000000ffff068224 */ /* 0x000fe200078e0a06 */
[----:B------:R-:W-:Y:S01]  /*7610*/  ISETP.GE.AND P0, PT, R14, RZ, PT ;  /* 0x000000ff0e00720c */ /* 0x000fe20003f06270 */
[----:B------:R-:W-:Y:S01]  /*7620*/  IMAD.MOV R2, RZ, RZ, -R2 ;  /* 0x000000ffff027224 */ /* 0x000fe200078e0a02 */
[C---:B------:R-:W-:Y:S01]  /*7630*/  ISETP.GT.U32.AND P3, PT, R27.reuse, R23, PT ;  /* 0x000000171b00720c */ /* 0x040fe20003f64070 */
[----:B------:R-:W-:Y:S01]  /*7640*/  @!P4 IMAD.IADD R24, R24, 0x1, -R27 ;  /* 0x000000011818c824 */ /* 0x000fe200078e0a1b */
[----:B------:R-:W-:Y:S01]  /*7650*/  IABS R14, R14 ;  /* 0x0000000e000e7213 */ /* 0x000fe20000000000 */
[----:B------:R0:W-:Y:S01]  /*7660*/  STL [R1+0x1d4], R6 ;  /* 0x0001d40601007387 */ /* 0x0001e20000100800 */
[----:B------:R-:W-:-:S02]  /*7670*/  IMAD R2, R27, R2, R11 ;  /* 0x000000021b027224 */ /* 0x000fc400078e020b */
[----:B------:R-:W-:Y:S01]  /*7680*/  ISETP.GT.U32.AND P4, PT, R27, R24, PT ;  /* 0x000000181b00720c */ /* 0x000fe20003f84070 */
[----:B------:R-:W-:-:S04]  /*7690*/  IMAD.HI.U32 R16, R0, R14, RZ ;  /* 0x0000000e00107227 */ /* 0x000fc800078e00ff */
[----:B------:R-:W-:-:S04]  /*76a0*/  IMAD.HI.U32 R13, R0, R4, RZ ;  /* 0x00000004000d7227 */ /* 0x000fc800078e00ff */
[----:B0-----:R-:W-:Y:S02]  /*76b0*/  IMAD.MOV.U32 R6, RZ, RZ, R12 ;  /* 0x000000ffff067224 */ /* 0x001fe400078e000c */
[----:B------:R-:W-:Y:S02]  /*76c0*/  IMAD.MOV R16, RZ, RZ, -R16 ;  /* 0x000000ffff107224 */ /* 0x000fe400078e0a10 */
[----:B------:R-:W-:Y:S01]  /*76d0*/  @!P5 IMAD.MOV R6, RZ, RZ, -R6 ;  /* 0x000000ffff06d224 */ /* 0x000fe200078e0a06 */
[----:B------:R-:W-:Y:S01]  /*76e0*/  ISETP.GT.U32.AND P5, PT, R27, R2, PT ;  /* 0x000000021b00720c */ /* 0x000fe20003fa4070 */
[----:B------:R-:W-:Y:S01]  /*76f0*/  @!P3 IMAD.IADD R23, R23, 0x1, -R27 ;  /* 0x000000011717b824 */ /* 0x000fe200078e0a1b */
[----:B------:R-:W-:Y:S01]  /*7700*/  ISETP.GE.AND P3, PT, R3, RZ, PT ;  /* 0x000000ff0300720c */ /* 0x000fe20003f66270 */
[----:B------:R-:W-:Y:S01]  /*7710*/  IMAD.MOV R13, RZ, RZ, -R13 ;  /* 0x000000ffff0d7224 */ /* 0x000fe200078e0a0d */
[----:B------:R0:W-:Y:S01]  /*7720*/  STL [R1+0x1c8], R6 ;  /* 0x0001c80601007387 */ /* 0x0001e20000100800 */
[----:B------:R-:W-:Y:S01]  /*7730*/  IMAD R3, R27, R16, R14 ;  /* 0x000000101b037224 */ /* 0x000fe200078e020e */
[----:B------:R-:W-:Y:S01]  /*7740*/  IADD3 R14, R5, 0xe2, RZ ;  /* 0x000000e2050e7810 */ /* 0x000fe20007ffe0ff */
[----:B------:R-:W-:Y:S01]  /*7750*/  IMAD R4, R27, R13, R4 ;  /* 0x0000000d1b047224 */ /* 0x000fe200078e0204 */
[----:B------:R-:W-:Y:S01]  /*7760*/  IADD3 R13, R5, 0xe4, RZ ;  /* 0x000000e4050d7810 */ /* 0x000fe20007ffe0ff */
[----:B------:R-:W-:Y:S01]  /*7770*/  @!P4 IMAD.IADD R24, R24, 0x1, -R27 ;  /* 0x000000011818c824 */ /* 0x000fe200078e0a1b */
[----:B------:R-:W-:Y:S01]  /*7780*/  ISETP.GT.U32.AND P4, PT, R27, R3, PT ;  /* 0x000000031b00720c */ /* 0x000fe20003f84070 */
[----:B------:R-:W-:Y:S01]  /*7790*/  IMAD.HI.U32 R18, R0, R15, RZ ;  /* 0x0000000f00127227 */ /* 0x000fe200078e00ff */
[----:B------:R-:W-:-:S02]  /*77a0*/  IABS R16, R13 ;  /* 0x0000000d00107213 */ /* 0x000fc40000000000 */
[----:B------:R-:W-:Y:S01]  /*77b0*/  IABS R21, R14 ;  /* 0x0000000e00157213 */ /* 0x000fe20000000000 */
[----:B------:R-:W-:Y:S01]  /*77c0*/  @!P5 IMAD.IADD R2, R2, 0x1, -R27 ;  /* 0x000000010202d824 */ /* 0x000fe200078e0a1b */
[----:B------:R-:W-:Y:S01]  /*77d0*/  ISETP.GT.U32.AND P5, PT, R27, R4, PT ;  /* 0x000000041b00720c */ /* 0x000fe20003fa4070 */
[----:B0-----:R-:W-:Y:S02]  /*77e0*/  IMAD.MOV.U32 R6, RZ, RZ, R23 ;  /* 0x000000ffff067224 */ /* 0x001fe400078e0017 */
[----:B------:R-:W-:-:S04]  /*77f0*/  IMAD.HI.U32 R11, R0, R19, RZ ;  /* 0x00000013000b7227 */ /* 0x000fc800078e00ff */
[--C-:B------:R-:W-:Y:S01]  /*7800*/  @!P4 IMAD.IADD R3, R3, 0x1, -R27.reuse ;  /* 0x000000010303c824 */ /* 0x100fe200078e0a1b */
[C---:B------:R-:W-:Y:S01]  /*7810*/  ISETP.GT.U32.AND P4, PT, R27.reuse, R2, PT ;  /* 0x000000021b00720c */ /* 0x040fe20003f84070 */
[----:B------:R-:W-:Y:S02]  /*7820*/  @!P6 IMAD.MOV R6, RZ, RZ, -R6 ;  /* 0x000000ffff06e224 */ /* 0x000fe400078e0a06 */
[----:B------:R-:W-:Y:S01]  /*7830*/  IMAD.MOV R12, RZ, RZ, -R18 ;  /* 0x000000ffff0c7224 */ /* 0x000fe200078e0a12 */
[----:B------:R-:W-:Y:S01]  /*7840*/  ISETP.GT.U32.AND P6, PT, R27, R3, PT ;  /* 0x000000031b00720c */ /* 0x000fe20003fc4070 */
[----:B------:R-:W-:Y:S01]  /*7850*/  @!P5 IMAD.IADD R4, R4, 0x1, -R27 ;  /* 0x000000010404d824 */ /* 0x000fe200078e0a1b */
[----:B------:R0:W-:Y:S01]  /*7860*/  STL [R1+0x1b8], R6 ;  /* 0x0001b80601007387 */ /* 0x0001e20000100800 */
[----:B------:R-:W-:-:S03]  /*7870*/  IMAD.HI.U32 R25, R0, R16, RZ ;  /* 0x0000001000197227 */ /* 0x000fc600078e00ff */
[C---:B------:R-:W-:Y:S01]  /*7880*/  ISETP.GT.U32.AND P5, PT, R27.reuse, R4, PT ;  /* 0x000000041b00720c */ /* 0x040fe20003fa4070 */
[----:B------:R-:W-:Y:S02]  /*7890*/  IMAD.MOV R11, RZ, RZ, -R11 ;  /* 0x000000ffff0b7224 */ /* 0x000fe400078e0a0b */
[----:B------:R-:W-:Y:S01]  /*78a0*/  IMAD R15, R27, R12, R15 ;  /* 0x0000000c1b0f7224 */ /* 0x000fe200078e020f */
[----:B------:R-:W-:Y:S01]  /*78b0*/  IADD3 R12, R5, 0xde, RZ ;  /* 0x000000de050c7810 */ /* 0x000fe20007ffe0ff */
[----:B------:R-:W-:-:S03]  /*78c0*/  IMAD.HI.U32 R23, R0, R21, RZ ;  /* 0x0000001500177227 */ /* 0x000fc600078e00ff */
[----:B------:R-:W-:Y:S01]  /*78d0*/  IABS R18, R12 ;  /* 0x0000000c00127213 */ /* 0x000fe20000000000 */
[----:B0-----:R-:W-:Y:S02]  /*78e0*/  IMAD.MOV.U32 R6, RZ, RZ, R24 ;  /* 0x000000ffff067224 */ /* 0x001fe400078e0018 */
[----:B------:R-:W-:Y:S02]  /*78f0*/  IMAD.MOV R25, RZ, RZ, -R25 ;  /* 0x000000ffff197224 */ /* 0x000fe400078e0a19 */
[----:B------:R-:W-:Y:S01]  /*7900*/  IMAD R19, R27, R11, R19 ;  /* 0x0000000b1b137224 */ /* 0x000fe200078e0213 */
[----:B------:R-:W-:Y:S01]  /*7910*/  IADD3 R11, R5, 0xe0, RZ ;  /* 0x000000e0050b7810 */ /* 0x000fe20007ffe0ff */
[----:B------:R-:W-:Y:S02]  /*7920*/  IMAD.MOV R23, RZ, RZ, -R23 ;  /* 0x000000ffff177224 */ /* 0x000fe400078e0a17 */
[----:B------:R-:W-:Y:S01]  /*7930*/  @!P1 IMAD.MOV R6, RZ, RZ, -R6 ;  /* 0x000000ffff069224 */ /* 0x000fe200078e0a06 */
[C---:B------:R-:W-:Y:S01]  /*7940*/  ISETP.GT.U32.AND P1, PT, R27.reuse, R15, PT ;  /* 0x0000000f1b00720c */ /* 0x040fe20003f24070 */
[C---:B------:R-:W-:Y:S01]  /*7950*/  IMAD R16, R27.reuse, R25, R16 ;  /* 0x000000191b107224 */ /* 0x040fe200078e0210 */
[----:B------:R-:W-:Y:S01]  /*7960*/  IABS R22, R11 ;  /* 0x0000000b00167213 */ /* 0x000fe20000000000 */
[----:B------:R-:W-:Y:S01]  /*7970*/  @!P4 IMAD.IADD R2, R2, 0x1, -R27 ;  /* 0x000000010202c824 */ /* 0x000fe200078e0a1b */
[C---:B------:R-:W-:Y:S01]  /*7980*/  ISETP.GT.U32.AND P4, PT, R27.reuse, R19, PT ;  /* 0x000000131b00720c */ /* 0x040fe20003f84070 */
[----:B------:R-:W-:Y:S01]  /*7990*/  IMAD R21, R27, R23, R21 ;  /* 0x000000171b157224 */ /* 0x000fe200078e0215 */
[----:B------:R0:W-:Y:S01]  /*79a0*/  STL [R1+0x1b4], R6 ;  /* 0x0001b40601007387 */ /* 0x0001e20000100800 */
[--C-:B------:R-:W-:Y:S01]  /*79b0*/  @!P6 IMAD.IADD R3, R3, 0x1, -R27.reuse ;  /* 0x000000010303e824 */ /* 0x100fe200078e0a1b */
[C---:B------:R-:W-:Y:S01]  /*79c0*/  ISETP.GT.U32.AND P6, PT, R27.reuse, R16, PT ;  /* 0x000000101b00720c */ /* 0x040fe20003fc4070 */
[----:B------:R-:W-:Y:S01]  /*79d0*/  @!P5 IMAD.IADD R4, R4, 0x1, -R27 ;  /* 0x000000010404d824 */ /* 0x000fe200078e0a1b */
[----:B------:R-:W-:Y:S01]  /*79e0*/  ISETP.GT.U32.AND P5, PT, R27, R21, PT ;  /* 0x000000151b00720c */ /* 0x000fe20003fa4070 */
[----:B------:R-:W-:-:S02]  /*79f0*/  IMAD.MOV.U32 R7, RZ, RZ, R2 ;  /* 0x000000ffff077224 */ /* 0x000fc400078e0002 */
[----:B------:R-:W-:Y:S01]  /*7a00*/  @!P1 IMAD.IADD R15, R15, 0x1, -R27 ;  /* 0x000000010f0f9824 */ /* 0x000fe200078e0a1b */
[----:B------:R-:W-:Y:S01]  /*7a10*/  ISETP.GE.AND P1, PT, R20, RZ, PT ;  /* 0x000000ff1400720c */ /* 0x000fe20003f26270 */
[----:B------:R-:W-:Y:S01]  /*7a20*/  IMAD.HI.U32 R24, R0, R22, RZ ;  /* 0x0000001600187227 */ /* 0x000fe200078e00ff */
[----:B------:R-:W-:-:S03]  /*7a30*/  IADD3 R20, R5, 0xdc, RZ ;  /* 0x000000dc05147810 */ /* 0x000fc60007ffe0ff */
[--C-:B------:R-:W-:Y:S01]  /*7a40*/  @!P4 IMAD.IADD R19, R19, 0x1, -R27.reuse ;  /* 0x000000011313c824 */ /* 0x100fe200078e0a1b */
[----:B------:R-:W-:Y:S01]  /*7a50*/  ISETP.GE.AND P4, PT, R17, RZ, PT ;  /* 0x000000ff1100720c */ /* 0x000fe20003f86270 */
[----:B------:R-:W-:Y:S01]  /*7a60*/  @!P6 IMAD.IADD R16, R16, 0x1, -R27 ;  /* 0x000000011010e824 */ /* 0x000fe200078e0a1b */
[----:B------:R-:W-:Y:S01]  /*7a70*/  ISETP.GT.U32.AND P6, PT, R27, R15, PT ;  /* 0x0000000f1b00720c */ /* 0x000fe20003fc4070 */
        /* <DEDUP_REMOVED lines=10> */
[----:B------:R-:W-:Y:S01]  /*7b20*/  IABS R3, R17 ;  /* 0x0000001100037213 */ /* 0x000fe20000000000 */
[----:B------:R-:W-:Y:S01]  /*7b30*/  @!P0 IMAD.MOV R6, RZ, RZ, -R6 ;  /* 0x000000ffff068224 */ /* 0x000fe200078e0a06 */
[C---:B------:R-:W-:Y:S01]  /*7b40*/  ISETP.GT.U32.AND P0, PT, R27.reuse, R21, PT ;  /* 0x000000151b00720c */ /* 0x040fe20003f04070 */
[----:B------:R-:W-:Y:S02]  /*7b50*/  IMAD.MOV R25, RZ, RZ, -R25 ;  /* 0x000000ffff197224 */ /* 0x000fe400078e0a19 */
[----:B------:R-:W-:Y:S01]  /*7b60*/  IMAD R22, R27, R24, R22 ;  /* 0x000000181b167224 */ /* 0x000fe200078e0216 */
[----:B------:R1:W-:Y:S01]  /*7b70*/  STL [R1+0x1ac], R6 ;  /* 0x0001ac0601007387 */ /* 0x0003e20000100800 */
[----:B------:R-:W-:Y:S01]  /*7b80*/  @!P6 IMAD.IADD R15, R15, 0x1, -R27 ;  /* 0x000000010f0fe824 */ /* 0x000fe200078e0a1b */
[----:B------:R-:W-:Y:S01]  /*7b90*/  ISETP.GE.AND P6, PT, R13, RZ, PT ;  /* 0x000000ff0d00720c */ /* 0x000fe20003fc6270 */
[----:B------:R-:W-:-:S02]  /*7ba0*/  IMAD R18, R27, R25, R18 ;  /* 0x000000191b127224 */ /* 0x000fc400078e0212 */
[----:B------:R-:W-:Y:S01]  /*7bb0*/  @!P3 IMAD.MOV R4, RZ, RZ, -R4 ;  /* 0x000000ffff04b224 */ /* 0x000fe200078e0a04 */
[----:B------:R-:W-:Y:S01]  /*7bc0*/  ISETP.GT.U32.AND P3, PT, R27, R22, PT ;  /* 0x000000161b00720c */ /* 0x000fe20003f64070 */
[----:B------:R-:W-:Y:S01]  /*7bd0*/  @!P2 IMAD.IADD R19, R19, 0x1, -R27 ;  /* 0x000000011313a824 */ /* 0x000fe200078e0a1b */
[----:B------:R-:W-:Y:S01]  /*7be0*/  ISETP.GT.U32.AND P2, PT, R27, R18, PT ;  /* 0x000000121b00720c */ /* 0x000fe20003f44070 */
[----:B0-----:R-:W-:Y:S01]  /*7bf0*/  IMAD.MOV.U32 R7, RZ, RZ, R15 ;  /* 0x000000ffff077224 */ /* 0x001fe200078e000f */
[----:B------:R0:W-:Y:S01]  /*7c00*/  STL [R1+0x1a8], R4 ;  /* 0x0001a80401007387 */ /* 0x0001e20000100800 */
[----:B------:R-:W-:Y:S01]  /*7c10*/  IMAD.HI.U32 R13, R0, R2, RZ ;  /* 0x00000002000d7227 */ /* 0x000fe200078e00ff */
[----:B------:R-:W-:-:S03]  /*7c20*/  IADD3 R15, R5, 0xd0, RZ ;  /* 0x000000d0050f7810 */ /* 0x000fc60007ffe0ff */
[--C-:B------:R-:W-:Y:S01]  /*7c30*/  @!P5 IMAD.IADD R16, R16, 0x1, -R27.reuse ;  /* 0x000000011010d824 */ /* 0x100fe200078e0a1b */
[----:B------:R-:W-:Y:S01]  /*7c40*/  ISETP.GE.AND P5, PT, R14, RZ, PT ;  /* 0x000000ff0e00720c */ /* 0x000fe20003fa6270 */
[----:B------:R-:W-:Y:S01]  /*7c50*/  @!P0 IMAD.IADD R21, R21, 0x1, -R27 ;  /* 0x0000000115158824 */ /* 0x000fe200078e0a1b */
[----:B------:R-:W-:Y:S01]  /*7c60*/  ISETP.GE.AND P0, PT, R11, RZ, PT ;  /* 0x000000ff0b00720c */ /* 0x000fe20003f06270 */
[----:B-1----:R-:W-:Y:S01]  /*7c70*/  IMAD.MOV.U32 R6, RZ, RZ, R19 ;  /* 0x000000ffff067224 */ /* 0x002fe200078e0013 */
[----:B------:R-:W-:Y:S01]  /*7c80*/  IADD3 R19, R5, 0xca, RZ ;  /* 0x000000ca05137810 */ /* 0x000fe20007ffe0ff */
[----:B------:R-:W-:Y:S02]  /*7c90*/  @!P1 IMAD.MOV R7, RZ, RZ, -R7 ;  /* 0x000000ffff079224 */ /* 0x000fe400078e0a07 */
[----:B0-----:R-:W-:-:S03]  /*7ca0*/  IMAD.HI.U32 R4, R0, R3, RZ ;  /* 0x0000000300047227 */ /* 0x001fc600078e00ff */
[----:B------:R0:W-:Y:S01]  /*7cb0*/  STL [R1+0x1a4], R7 ;  /* 0x0001a40701007387 */ /* 0x0001e20000100800 */
[----:B------:R-:W-:Y:S01]  /*7cc0*/  IMAD.MOV R11, RZ, RZ, -R13 ;  /* 0x000000ffff0b7224 */ /* 0x000fe200078e0a0d */
[----:B------:R-:W-:Y:S01]  /*7cd0*/  IADD3 R13, R5, 0xd2, RZ ;  /* 0x000000d2050d7810 */ /* 0x000fe20007ffe0ff */
[----:B------:R-:W-:Y:S01]  /*7ce0*/  @!P4 IMAD.MOV R6, RZ, RZ, -R6 ;  /* 0x000000ffff06c224 */ /* 0x000fe200078e0a06 */
[----:B------:R-:W-:Y:S01]  /*7cf0*/  ISETP.GE.AND P4, PT, R20, RZ, PT ;  /* 0x000000ff1400720c */ /* 0x000fe20003f86270 */
[----:B------:R-:W-:Y:S02]  /*7d00*/  IMAD.MOV R4, RZ, RZ, -R4 ;  /* 0x000000ffff047224 */ /* 0x000fe400078e0a04 */
[----:B------:R-:W-:Y:S01]  /*7d10*/  IMAD R11, R27, R11, R2 ;  /* 0x0000000b1b0b7224 */ /* 0x000fe200078e0202 */
[----:B------:R1:W-:Y:S01]  /*7d20*/  STL [R1+0x1a0], R6 ;  /* 0x0001a00601007387 */ /* 0x0003e20000100800 */
[----:B------:R-:W-:Y:S01]  /*7d30*/  @!P3 IMAD.IADD R22, R22, 0x1, -R27 ;  /* 0x000000011616b824 */ /* 0x000fe200078e0a1b */
[----:B------:R-:W-:Y:S01]  /*7d40*/  IADD3 R2, R5, 0xd6, RZ ;  /* 0x000000d605027810 */ /* 0x000fe20007ffe0ff */
[----:B0-----:R-:W-:Y:S01]  /*7d50*/  IMAD.MOV.U32 R7, RZ, RZ, R16 ;  /* 0x000000ffff077224 */ /* 0x001fe200078e0010 */
[----:B------:R-:W-:Y:S01]  /*7d60*/  ISETP.GE.AND P3, PT, R12, RZ, PT ;  /* 0x000000ff0c00720c */ /* 0x000fe20003f66270 */
[C---:B------:R-:W-:Y:S01]  /*7d70*/  IMAD R3, R27.reuse, R4, R3 ;  /* 0x000000041b037224 */ /* 0x040fe200078e0203 */
[C---:B------:R-:W-:Y:S01]  /*7d80*/  ISETP.GT.U32.AND P1, PT, R27.reuse, R22, PT ;  /* 0x000000161b00720c */ /* 0x040fe20003f24070 */
[----:B------:R-:W-:Y:S01]  /*7d90*/  @!P6 IMAD.MOV R7, RZ, RZ, -R7 ;  /* 0x000000ffff07e224 */ /* 0x000fe200078e0a07 */
[----:B------:R-:W-:Y:S01]  /*7da0*/  ISETP.GT.U32.AND P6, PT, R27, R11, PT ;  /* 0x0000000b1b00720c */ /* 0x000fe20003fc4070 */
[----:B------:R-:W-:Y:S01]  /*7db0*/  @!P2 IMAD.IADD R18, R18, 0x1, -R27 ;  /* 0x000000011212a824 */ /* 0x000fe200078e0a1b */
[----:B------:R-:W-:Y:S01]  /*7dc0*/  IADD3 R4, R5, 0xd8, RZ ;  /* 0x000000d805047810 */ /* 0x000fe20007ffe0ff */
[----:B-1----:R-:W-:Y:S01]  /*7dd0*/  IMAD.MOV.U32 R6, RZ, RZ, R21 ;  /* 0x000000ffff067224 */ /* 0x002fe200078e0015 */
[----:B------:R-:W-:Y:S01]  /*7de0*/  IABS R12, R2 ;  /* 0x00000002000c7213 */ /* 0x000fe20000000000 */
[----:B------:R-:W-:Y:S01]  /*7df0*/  STL [R1+0x19c], R7 ;  /* 0x00019c0701007387 */ /* 0x000fe20000100800 */
[C---:B------:R-:W-:Y:S01]  /*7e00*/  ISETP.GT.U32.AND P2, PT, R27.reuse, R18, PT ;  /* 0x000000121b00720c */ /* 0x040fe20003f44070 */
[----:B------:R-:W-:Y:S01]  /*7e10*/  @!P5 IMAD.MOV R6, RZ, RZ, -R6 ;  /* 0x000000ffff06d224 */ /* 0x000fe200078e0a06 */
[----:B------:R-:W-:-:S02]  /*7e20*/  ISETP.GT.U32.AND P5, PT, R27, R3, PT ;  /* 0x000000031b00720c */ /* 0x000fc40003fa4070 */
[----:B------:R-:W-:Y:S01]  /*7e30*/  IADD3 R16, R5, 0xd4, RZ ;  /* 0x000000d405107810 */ /* 0x000fe20007ffe0ff */
[--C-:B------:R-:W-:Y:S01]  /*7e40*/  @!P1 IMAD.IADD R22, R22, 0x1, -R27.reuse ;  /* 0x0000000116169824 */ /* 0x100fe200078e0a1b */
[----:B------:R-:W-:Y:S01]  /*7e50*/  ISETP.GE.AND P1, PT, R17, RZ, PT ;  /* 0x000000ff1100720c */ /* 0x000fe20003f26270 */
[----:B------:R-:W-:Y:S01]  /*7e60*/  @!P6 IMAD.IADD R11, R11, 0x1, -R27 ;  /* 0x000000010b0be824 */ /* 0x000fe200078e0a1b */
[----:B------:R-:W-:Y:S01]  /*7e70*/  IABS R17, R4 ;  /* 0x0000000400117213 */ /* 0x000fe20000000000 */
[----:B------:R0:W-:Y:S01]  /*7e80*/  STL [R1+0x180], R6 ;  /* 0x0001800601007387 */ /* 0x0001e20000100800 */
[----:B------:R-:W-:-:S03]  /*7e90*/  ISETP.GE.AND P6, PT, R2, RZ, PT ;  /* 0x000000ff0200720c */ /* 0x000fc60003fc6270 */
[--C-:B------:R-:W-:Y:S01]  /*7ea0*/  @!P2 IMAD.IADD R18, R18, 0x1, -R27.reuse ;  /* 0x000000011212a824 */ /* 0x100fe200078e0a1b */
[----:B------:R-:W-:Y:S01]  /*7eb0*/  ISETP.GE.AND P2, PT, R4, RZ, PT ;  /* 0x000000ff0400720c */ /* 0x000fe20003f46270 */
[----:B------:R-:W-:Y:S01]  /*7ec0*/  @!P5 IMAD.IADD R3, R3, 0x1, -R27 ;  /* 0x000000010303d824 */ /* 0x000fe200078e0a1b */
[----:B------:R-:W-:Y:S01]  /*7ed0*/  ISETP.GT.U32.AND P5, PT, R27, R11, PT ;  /* 0x0000000b1b00720c */ /* 0x000fe20003fa4070 */
[----:B------:R-:W-:Y:S02]  /*7ee0*/  IMAD.MOV.U32 R4, RZ, RZ, R12 ;  /* 0x000000ffff047224 */ /* 0x000fe400078e000c */
[----:B------:R-:W-:-:S04]  /*7ef0*/  IMAD.HI.U32 R12, R0, R17, RZ ;  /* 0x00000011000c7227 */ /* 0x000fc800078e00ff */
[----:B0-----:R-:W-:Y:S01]  /*7f00*/  IMAD.MOV.U32 R6, RZ, RZ, R22 ;  /* 0x000000ffff067224 */ /* 0x001fe200078e0016 */
[----:B------:R-:W-:Y:S01]  /*7f10*/  IADD3 R22, R5, 0xcc, RZ ;  /* 0x000000cc05167810 */ /* 0x000fe20007ffe0ff */
[----:B------:R-:W-:Y:S02]  /*7f20*/  IMAD.MOV R12, RZ, RZ, -R12 ;  /* 0x000000ffff0c7224 */ /* 0x000fe400078e0a0c */
[----:B------:R-:W-:-:S04]  /*7f30*/  IMAD.HI.U32 R2, R0, R4, RZ ;  /* 0x0000000400027227 */ /* 0x000fc800078e00ff */
[----:B------:R-:W-:Y:S01]  /*7f40*/  @!P0 IMAD.MOV R6, RZ, RZ, -R6 ;  /* 0x000000ffff068224 */ /* 0x000fe200078e0a06 */
[C---:B------:R-:W-:Y:S01]  /*7f50*/  ISETP.GT.U32.AND P0, PT, R27.reuse, R3, PT ;  /* 0x000000031b00720c */ /* 0x040fe20003f04070 */
[----:B------:R-:W-:Y:S02]  /*7f60*/  IMAD R17, R27, R12, R17 ;  /* 0x0000000c1b117224 */ /* 0x000fe400078e0211 */
[----:B------:R-:W-:Y:S01]  /*7f70*/  IMAD.MOV R2, RZ, RZ, -R2 ;  /* 0x000000ffff027224 */ /* 0x000fe200078e0a02 */
[----:B------:R0:W-:Y:S01]  /*7f80*/  STL [R1+0x184], R6 ;  /* 0x0001840601007387 */ /* 0x0001e20000100800 */
[----:B------:R-:W-:Y:S01]  /*7f90*/  @!P5 IMAD.IADD R11, R11, 0x1, -R27 ;  /* 0x000000010b0bd824 */ /* 0x000fe200078e0a1b */
[C---:B------:R-:W-:Y:S01]  /*7fa0*/  ISETP.GT.U32.AND P5, PT, R27.reuse, R17, PT ;  /* 0x000000111b00720c */ /* 0x040fe20003fa4070 */
[----:B------:R-:W-:Y:S01]  /*7fb0*/  IMAD R4, R27, R2, R4 ;  /* 0x000000021b047224 */ /* 0x000fe200078e0204 */
[----:B------:R-:W-:Y:S01]  /*7fc0*/  IADD3 R2, R5, 0xce, RZ ;  /* 0x000000ce05027810 */ /* 0x000fe20007ffe0ff */
[----:B------:R-:W-:-:S03]  /*7fd0*/  IMAD.MOV.U32 R7, RZ, RZ, R11 ;  /* 0x000000ffff077224 */ /* 0x000fc600078e000b */
[----:B------:R-:W-:Y:S01]  /*7fe0*/  IABS R14, R2 ;  /* 0x00000002000e7213 */ /* 0x000fe20000000000 */
[----:B------:R-:W-:Y:S01]  /*7ff0*/  @!P4 IMAD.MOV R7, RZ, RZ, -R7 ;  /* 0x000000ffff07c224 */ /* 0x000fe200078e0a07 */
[----:B------:R-:W-:Y:S01]  /*8000*/  ISETP.GT.U32.AND P4, PT, R27, R4, PT ;  /* 0x000000041b00720c */ /* 0x000fe20003f84070 */
[----:B0-----:R-:W-:Y:S01]  /*8010*/  IMAD.MOV.U32 R6, RZ, RZ, R18 ;  /* 0x000000ffff067224 */ /* 0x001fe200078e0012 */
[----:B------:R-:W-:Y:S01]  /*8020*/  IABS R18, R19 ;  /* 0x0000001300127213 */ /* 0x000fe20000000000 */
[--C-:B------:R-:W-:Y:S01]  /*8030*/  @!P0 IMAD.IADD R3, R3, 0x1, -R27.reuse ;  /* 0x0000000103038824 */ /* 0x100fe200078e0a1b */
[----:B------:R-:W-:Y:S01]  /*8040*/  ISETP.GE.AND P0, PT, R13, RZ, PT ;  /* 0x000000ff0d00720c */ /* 0x000fe20003f06270 */
[----:B------:R-:W-:Y:S01]  /*8050*/  @!P3 IMAD.MOV R6, RZ, RZ, -R6 ;  /* 0x000000ffff06b224 */ /* 0x000fe200078e0a06 */
[----:B------:R-:W-:Y:S01]  /*8060*/  ISETP.GE.AND P3, PT, R16, RZ, PT ;  /* 0x000000ff1000720c */ /* 0x000fe20003f66270 */
[----:B------:R-:W-:Y:S01]  /*8070*/  @!P5 IMAD.IADD R17, R17, 0x1, -R27 ;  /* 0x000000011111d824 */ /* 0x000fe200078e0a1b */
[----:B------:R-:W-:-:S02]  /*8080*/  IABS R16, R16 ;  /* 0x0000001000107213 */ /* 0x000fc40000000000 */
[----:B------:R0:W-:Y:S01]  /*8090*/  STL [R1+0x188], R6 ;  /* 0x0001880601007387 */ /* 0x0001e20000100800 */
[----:B------:R-:W-:Y:S02]  /*80a0*/  IABS R13, R13 ;  /* 0x0000000d000d7213 */ /* 0x000fe40000000000 */
[----:B------:R-:W-:Y:S01]  /*80b0*/  IMAD.HI.U32 R12, R0, R16, RZ ;  /* 0x00000010000c7227 */ /* 0x000fe200078e00ff */
[C---:B------:R-:W-:Y:S01]  /*80c0*/  ISETP.GT.U32.AND P5, PT, R27.reuse, R17, PT ;  /* 0x000000111b00720c */ /* 0x040fe20003fa4070 */
[----:B------:R-:W-:Y:S02]  /*80d0*/  STL [R1+0x18c], R7 ;  /* 0x00018c0701007387 */ /* 0x000fe40000100800 */
[----:B------:R-:W-:Y:S02]  /*80e0*/  @!P4 IMAD.IADD R4, R4, 0x1, -R27 ;  /* 0x000000010404c824 */ /* 0x000fe400078e0a1b */
[----:B------:R-:W-:Y:S02]  /*80f0*/  IMAD.MOV R11, RZ, RZ, -R12 ;  /* 0x000000ffff0b7224 */ /* 0x000fe400078e0a0c */
[----:B0-----:R-:W-:Y:S01]  /*8100*/  IMAD.MOV.U32 R6, RZ, RZ, R3 ;  /* 0x000000ffff067224 */ /* 0x001fe200078e0003 */
[C---:B------:R-:W-:Y:S01]  /*8110*/  ISETP.GT.U32.AND P4, PT, R27.reuse, R4, PT ;  /* 0x000000041b00720c */ /* 0x040fe20003f84070 */
[----:B------:R-:W-:-:S02]  /*8120*/  IMAD R16, R27, R11, R16 ;  /* 0x0000000b1b107224 */ /* 0x000fc400078e0210 */
[----:B------:R-:W-:Y:S01]  /*8130*/  @!P1 IMAD.MOV R6, RZ, RZ, -R6 ;  /* 0x000000ffff069224 */ /* 0x000fe200078e0a06 */
[----:B------:R-:W-:Y:S01]  /*8140*/  ISETP.GE.AND P1, PT, R15, RZ, PT ;  /* 0x000000ff0f00720c */ /* 0x000fe20003f26270 */
[C---:B------:R-:W-:Y:S01]  /*8150*/  IMAD.HI.U32 R3, R0.reuse, R13, RZ ;  /* 0x0000000d00037227 */ /* 0x040fe200078e00ff */
[----:B------:R-:W-:Y:S02]  /*8160*/  IABS R15, R15 ;  /* 0x0000000f000f7213 */ /* 0x000fe40000000000 */
[----:B------:R0:W-:Y:S01]  /*8170*/  STL [R1+0x198], R6 ;  /* 0x0001980601007387 */ /* 0x0001e20000100800 */
[----:B------:R-:W-:Y:S01]  /*8180*/  @!P5 IMAD.IADD R17, R17, 0x1, -R27 ;  /* 0x000000011111d824 */ /* 0x000fe200078e0a1b */
[----:B------:R-:W-:Y:S01]  /*8190*/  ISETP.GT.U32.AND P5, PT, R27, R16, PT ;  /* 0x000000101b00720c */ /* 0x000fe20003fa4070 */
[----:B------:R-:W-:-:S04]  /*81a0*/  IMAD.HI.U32 R11, R0, R15, RZ ;  /* 0x0000000f000b7227 */ /* 0x000fc800078e00ff */
[----:B------:R-:W-:Y:S02]  /*81b0*/  IMAD.MOV R11, RZ, RZ, -R11 ;  /* 0x000000ffff0b7224 */ /* 0x000fe400078e0a0b */
[----:B------:R-:W-:Y:S02]  /*81c0*/  IMAD.MOV R3, RZ, RZ, -R3 ;  /* 0x000000ffff037224 */ /* 0x000fe400078e0a03 */
[----:B------:R-:W-:Y:S02]  /*81d0*/  IMAD R15, R27, R11, R15 ;  /* 0x0000000b1b0f7224 */ /* 0x000fe400078e020f */
[----:B------:R-:W-:-:S04]  /*81e0*/  IMAD.HI.U32 R12, R0, R14, RZ ;  /* 0x0000000e000c7227 */ /* 0x000fc800078e00ff */
[C---:B------:R-:W-:Y:S01]  /*81f0*/  IMAD R13, R27.reuse, R3, R13 ;  /* 0x000000031b0d7224 */ /* 0x040fe200078e020d */
[----:B------:R-:W-:Y:S01]  /*8200*/  IABS R3, R22 ;  /* 0x0000001600037213 */ /* 0x000fe20000000000 */
[----:B0-----:R-:W-:Y:S02]  /*8210*/  IMAD.MOV.U32 R6, RZ, RZ, R17 ;  /* 0x000000ffff067224 */ /* 0x001fe400078e0011 */
[--C-:B------:R-:W-:Y:S01]  /*8220*/  @!P4 IMAD.IADD R4, R4, 0x1, -R27.reuse ;  /* 0x000000010404c824 */ /* 0x100fe200078e0a1b */
[C---:B------:R-:W-:Y:S01]  /*8230*/  ISETP.GT.U32.AND P4, PT, R27.reuse, R15, PT ;  /* 0x0000000f1b00720c */ /* 0x040fe20003f84070 */
[----:B------:R-:W-:Y:S02]  /*8240*/  IMAD.MOV R12, RZ, RZ, -R12 ;  /* 0x000000ffff0c7224 */ /* 0x000fe400078e0a0c */
[----:B------:R-:W-:Y:S01]  /*8250*/  @!P2 IMAD.MOV R6, RZ, RZ, -R6 ;  /* 0x000000ffff06a224 */ /* 0x000fe200078e0a06 */
[C---:B------:R-:W-:Y:S01]  /*8260*/  ISETP.GT.U32.AND P2, PT, R27.reuse, R13, PT ;  /* 0x0000000d1b00720c */ /* 0x040fe20003f44070 */
[----:B------:R-:W-:Y:S01]  /*8270*/  IMAD R14, R27, R12, R14 ;  /* 0x0000000c1b0e7224 */ /* 0x000fe200078e020e */
[----:B------:R-:W-:Y:S01]  /*8280*/  IADD3 R12, R5, 0xc8, RZ ;  /* 0x000000c8050c7810 */ /* 0x000fe20007ffe0ff */
[----:B------:R-:W-:Y:S01]  /*8290*/  @!P5 IMAD.IADD R16, R16, 0x1, -R27 ;  /* 0x000000011010d824 */ /* 0x000fe200078e0a1b */
[----:B------:R0:W-:Y:S01]  /*82a0*/  STL [R1+0x194], R6 ;  /* 0x0001940601007387 */ /* 0x0001e20000100800 */
[----:B------:R-:W-:Y:S01]  /*82b0*/  IMAD.HI.U32 R11, R0, R3, RZ ;  /* 0x00000003000b7227 */ /* 0x000fe200078e00ff */
[----:B------:R-:W-:-:S02]  /*82c0*/  ISETP.GT.U32.AND P5, PT, R27, R14, PT ;  /* 0x0000000e1b00720c */ /* 0x000fc40003fa4070 */
[----:B------:R-:W-:Y:S01]  /*82d0*/  IABS R21, R12 ;  /* 0x0000000c00157213 */ /* 0x000fe20000000000 */
[----:B------:R-:W-:Y:S02]  /*82e0*/  @!P4 IMAD.IADD R15, R15, 0x1, -R27 ;  /* 0x000000010f0fc824 */ /* 0x000fe400078e0a1b */
[----:B------:R-:W-:Y:S02]  /*82f0*/  IMAD.MOV R11, RZ, RZ, -R11 ;  /* 0x000000ffff0b7224 */ /* 0x000fe400078e0a0b */
[----:B------:R-:W-:Y:S01]  /*8300*/  @!P2 IMAD.IADD R13, R13, 0x1, -R27 ;  /* 0x000000010d0da824 */ /* 0x000fe200078e0a1b */
[C---:B------:R-:W-:Y:S01]  /*8310*/  ISETP.GT.U32.AND P2, PT, R27.reuse, R16, PT ;  /* 0x000000101b00720c */ /* 0x040fe20003f44070 */
[----:B0-----:R-:W-:Y:S02]  /*8320*/  IMAD.MOV.U32 R6, RZ, RZ, R4 ;  /* 0x000000ffff067224 */ /* 0x001fe400078e0004 */
[----:B------:R-:W-:Y:S01]  /*8330*/  IMAD.HI.U32 R4, R0, R18, RZ ;  /* 0x0000001200047227 */ /* 0x000fe200078e00ff */
[----:B------:R-:W-:-:S03]  /*8340*/  ISETP.GT.U32.AND P4, PT, R27, R13, PT ;  /* 0x0000000d1b00720c */ /* 0x000fc60003f84070 */
[----:B------:R-:W-:Y:S01]  /*8350*/  @!P6 IMAD.MOV R6, RZ, RZ, -R6 ;  /* 0x000000ffff06e224 */ /* 0x000fe200078e0a06 */
[C---:B------:R-:W-:Y:S01]  /*8360*/  ISETP.GT.U32.AND P6, PT, R27.reuse, R15, PT ;  /* 0x0000000f1b00720c */ /* 0x040fe20003fc4070 */
[----:B------:R-:W-:Y:S02]  /*8370*/  @!P5 IMAD.IADD R14, R14, 0x1, -R27 ;  /* 0x000000010e0ed824 */ /* 0x000fe400078e0a1b */
[----:B------:R-:W-:Y:S01]  /*8380*/  IMAD.MOV R4, RZ, RZ, -R4 ;  /* 0x000000ffff047224 */ /* 0x000fe200078e0a04 */
[----:B------:R0:W-:Y:S01]  /*8390*/  STL [R1+0x190], R6 ;  /* 0x0001900601007387 */ /* 0x0001e20000100800 */
[C---:B------:R-:W-:Y:S01]  /*83a0*/  IMAD R3, R27.reuse, R11, R3 ;  /* 0x0000000b1b037224 */ /* 0x040fe200078e0203 */
[C---:B------:R-:W-:Y:S01]  /*83b0*/  ISETP.GT.U32.AND P5, PT, R27.reuse, R14, PT ;  /* 0x0000000e1b00720c */ /* 0x040fe20003fa4070 */
[----:B------:R-:W-:Y:S01]  /*83c0*/  IMAD R18, R27, R4, R18 ;  /* 0x000000041b127224 */ /* 0x000fe200078e0212 */
[----:B------:R-:W-:Y:S01]  /*83d0*/  IADD3 R4, R5, 0xc4, RZ ;  /* 0x000000c405047810 */ /* 0x000fe20007ffe0ff */
[--C-:B------:R-:W-:Y:S01]  /*83e0*/  @!P2 IMAD.IADD R16, R16, 0x1, -R27.reuse ;  /* 0x000000011010a824 */ /* 0x100fe200078e0a1b */
[----:B------:R-:W-:Y:S01]  /*83f0*/  ISETP.GT.U32.AND P2, PT, R27, R3, PT ;  /* 0x000000031b00720c */ /* 0x000fe20003f44070 */
[--C-:B------:R-:W-:Y:S01]  /*8400*/  @!P4 IMAD.IADD R13, R13, 0x1, -R27.reuse ;  /* 0x000000010d0dc824 */ /* 0x100fe200078e0a1b */
[----:B------:R-:W-:Y:S01]  /*8410*/  IADD3 R11, R5, 0xc6, RZ ;  /* 0x000000c6050b7810 */ /* 0x000fe20007ffe0ff */
[----:B------:R-:W-:Y:S01]  /*8420*/  @!P6 IMAD.IADD R15, R15, 0x1, -R27 ;  /* 0x000000010f0fe824 */ /* 0x000fe200078e0a1b */
[----:B------:R-:W-:Y:S01]  /*8430*/  ISETP.GT.U32.AND P6, PT, R27, R18, PT ;  /* 0x000000121b00720c */ /* 0x000fe20003fc4070 */
[----:B------:R-:W-:Y:S01]  /*8440*/  IMAD.HI.U32 R17, R0, R21, RZ ;  /* 0x0000001500117227 */ /* 0x000fe200078e00ff */
[----:B------:R-:W-:-:S02]  /*8450*/  ISETP.GE.AND P4, PT, R2, RZ, PT ;  /* 0x000000ff0200720c */ /* 0x000fc40003f86270 */
[----:B------:R-:W-:Y:S01]  /*8460*/  IABS R20, R11 ;  /* 0x0000000b00147213 */ /* 0x000fe20000000000 */
[--C-:B------:R-:W-:Y:S01]  /*8470*/  @!P5 IMAD.IADD R14, R14, 0x1, -R27.reuse ;  /* 0x000000010e0ed824 */ /* 0x100fe200078e0a1b */
[----:B------:R-:W-:Y:S01]  /*8480*/  ISETP.GE.AND P5, PT, R22, RZ, PT ;  /* 0x000000ff1600720c */ /* 0x000fe20003fa6270 */
[----:B------:R-:W-:Y:S01]  /*8490*/  IMAD.MOV.U32 R7, RZ, RZ, R16 ;  /* 0x000000ffff077224 */ /* 0x000fe200078e0010 */
[----:B------:R-:W-:Y:S01]  /*84a0*/  IABS R22, R4 ;  /* 0x0000000400167213 */ /* 0x000fe20000000000 */
[----:B------:R-:W-:Y:S01]  /*84b0*/  @!P2 IMAD.IADD R3, R3, 0x1, -R27 ;  /* 0x000000010303a824 */ /* 0x000fe200078e0a1b */
[----:B------:R-:W-:Y:S01]  /*84c0*/  ISETP.GE.AND P2, PT, R19, RZ, PT ;  /* 0x000000ff1300720c */ /* 0x000fe20003f46270 */
[----:B------:R-:W-:Y:S02]  /*84d0*/  IMAD.MOV R17, RZ, RZ, -R17 ;  /* 0x000000ffff117224 */ /* 0x000fe400078e0a11 */
[----:B------:R-:W-:Y:S02]  /*84e0*/  @!P6 IMAD.IADD R18, R18, 0x1, -R27 ;  /* 0x000000011212e824 */ /* 0x000fe400078e0a1b */
[----:B------:R-:W-:-:S02]  /*84f0*/  IMAD.MOV.U32 R19, RZ, RZ, R22 ;  /* 0x000000ffff137224 */ /* 0x000fc400078e0016 */
[----:B0-----:R-:W-:Y:S01]  /*8500*/  IMAD.MOV.U32 R6, RZ, RZ, R13 ;  /* 0x000000ffff067224 */ /* 0x001fe200078e000d */
[----:B------:R-:W-:Y:S01]  /*8510*/  ISETP.GT.U32.AND P6, PT, R27, R18, PT ;  /* 0x000000121b00720c */ /* 0x000fe20003fc4070 */
[----:B------:R-:W-:-:S04]  /*8520*/  IMAD.HI.U32 R16, R0, R19, RZ ;  /* 0x0000001300107227 */ /* 0x000fc800078e00ff */
[----:B------:R-:W-:Y:S02]  /*8530*/  IMAD.MOV R13, RZ, RZ, -R16 ;  /* 0x000000ffff0d7224 */ /* 0x000fe400078e0a10 */
[C---:B------:R-:W-:Y:S02]  /*8540*/  IMAD R21, R27.reuse, R17, R21 ;  /* 0x000000111b157224 */ /* 0x040fe400078e0215 */
[----:B------:R-:W-:Y:S01]  /*8550*/  @!P3 IMAD.MOV R7, RZ, RZ, -R7 ;  /* 0x000000ffff07b224 */ /* 0x000fe200078e0a07 */
[C---:B------:R-:W-:Y:S01]  /*8560*/  ISETP.GT.U32.AND P3, PT, R27.reuse, R3, PT ;  /* 0x000000031b00720c */ /* 0x040fe20003f64070 */
[C---:B------:R-:W-:Y:S02]  /*8570*/  IMAD R19, R27.reuse, R13, R19 ;  /* 0x0000000d1b137224 */ /* 0x040fe400078e0213 */
[----:B------:R-:W-:Y:S01]  /*8580*/  @!P0 IMAD.MOV R6, RZ, RZ, -R6 ;  /* 0x000000ffff068224 */ /* 0x000fe200078e0a06 */
[C---:B------:R-:W-:Y:S01]  /*8590*/  ISETP.GT.U32.AND P0, PT, R27.reuse, R21, PT ;  /* 0x000000151b00720c */ /* 0x040fe20003f04070 */
[--C-:B------:R-:W-:Y:S01]  /*85a0*/  @!P6 IMAD.IADD R18, R18, 0x1, -R27.reuse ;  /* 0x000000011212e824 */ /* 0x100fe200078e0a1b */
[----:B------:R-:W-:Y:S01]  /*85b0*/  ISETP.GT.U32.AND P6, PT, R27, R19, PT ;  /* 0x000000131b00720c */ /* 0x000fe20003fc4070 */
[----:B------:R-:W-:Y:S01]  /*85c0*/  IMAD.HI.U32 R2, R0, R20, RZ ;  /* 0x0000001400027227 */ /* 0x000fe200078e00ff */
[----:B------:R0:W-:Y:S03]  /*85d0*/  STL [R1+0x164], R7 ;  /* 0x0001640701007387 */ /* 0x0001e60000100800 */
[----:B------:R-:W-:Y:S01]  /*85e0*/  IMAD.MOV R2, RZ, RZ, -R2 ;  /* 0x000000ffff027224 */ /* 0x000fe200078e0a02 */
[----:B------:R1:W-:Y:S01]  /*85f0*/  STL [R1+0x168], R6 ;  /* 0x0001680601007387 */ /* 0x0003e20000100800 */
[--C-:B------:R-:W-:Y:S01]  /*8600*/  @!P3 IMAD.IADD R3, R3, 0x1, -R27.reuse ;  /* 0x000000010303b824 */ /* 0x100fe200078e0a1b */
[----:B------:R-:W-:Y:S01]  /*8610*/  ISETP.GE.AND P3, PT, R11, RZ, PT ;  /* 0x000000ff0b00720c */ /* 0x000fe20003f66270 */
[----:B------:R-:W-:Y:S01]  /*8620*/  IMAD R20, R27, R2, R20 ;  /* 0x000000021b147224 */ /* 0x000fe200078e0214 */
[----:B------:R-:W-:Y:S01]  /*8630*/  IADD3 R11, R5, 0xc0, RZ ;  /* 0x000000c0050b7810 */ /* 0x000fe20007ffe0ff */
[----:B------:R-:W-:Y:S01]  /*8640*/  @!P0 IMAD.IADD R21, R21, 0x1, -R27 ;  /* 0x0000000115158824 */ /* 0x000fe200078e0a1b */
[----:B------:R-:W-:Y:S01]  /*8650*/  ISETP.GE.AND P0, PT, R4, RZ, PT ;  /* 0x000000ff0400720c */ /* 0x000fe20003f06270 */
[----:B0-----:R-:W-:Y:S01]  /*8660*/  IMAD.MOV.U32 R7, RZ, RZ, R15 ;  /* 0x000000ffff077224 */ /* 0x001fe200078e000f */
[----:B------:R-:W-:Y:S01]  /*8670*/  IABS R4, R11 ;  /* 0x0000000b00047213 */ /* 0x000fe20000000000 */
[----:B------:R-:W-:Y:S01]  /*8680*/  @!P6 IMAD.IADD R19, R19, 0x1, -R27 ;  /* 0x000000011313e824 */ /* 0x000fe200078e0a1b */
[C---:B------:R-:W-:Y:S01]  /*8690*/  IADD3 R2, R5.reuse, 0xc2, RZ ;  /* 0x000000c205027810 */ /* 0x040fe20007ffe0ff */
[----:B-1----:R-:W-:Y:S01]  /*86a0*/  IMAD.MOV.U32 R6, RZ, RZ, R14 ;  /* 0x000000ffff067224 */ /* 0x002fe200078e000e */
[----:B------:R-:W-:Y:S01]  /*86b0*/  IADD3 R14, R5, 0xbe, RZ ;  /* 0x000000be050e7810 */ /* 0x000fe20007ffe0ff */
[----:B------:R-:W-:Y:S01]  /*86c0*/  @!P1 IMAD.MOV R7, RZ, RZ, -R7 ;  /* 0x000000ffff079224 */ /* 0x000fe200078e0a07 */
[----:B------:R-:W-:Y:S01]  /*86d0*/  ISETP.GE.AND P1, PT, R12, RZ, PT ;  /* 0x000000ff0c00720c */ /* 0x000fe20003f26270 */
[----:B------:R-:W-:Y:S01]  /*86e0*/  @!P4 IMAD.MOV R6, RZ, RZ, -R6 ;  /* 0x000000ffff06c224 */ /* 0x000fe200078e0a06 */
[C---:B------:R-:W-:Y:S01]  /*86f0*/  ISETP.GT.U32.AND P4, PT, R27.reuse, R20, PT ;  /* 0x000000141b00720c */ /* 0x040fe20003f84070 */
[----:B------:R-:W-:Y:S01]  /*8700*/  IMAD.HI.U32 R12, R0, R4, RZ ;  /* 0x00000004000c7227 */ /* 0x000fe200078e00ff */
[----:B------:R-:W-:Y:S01]  /*8710*/  STL [R1+0x16c], R7 ;  /* 0x00016c0701007387 */ /* 0x000fe20000100800 */
[----:B------:R-:W-:-:S02]  /*8720*/  ISETP.GT.U32.AND P6, PT, R27, R19, PT ;  /* 0x000000131b00720c */ /* 0x000fc40003fc4070 */
[----:B------:R-:W-:Y:S01]  /*8730*/  IABS R16, R2 ;  /* 0x0000000200107213 */ /* 0x000fe20000000000 */
[----:B------:R0:W-:Y:S01]  /*8740*/  STL [R1+0x170], R6 ;  /* 0x0001700601007387 */ /* 0x0001e20000100800 */
[----:B------:R-:W-:Y:S01]  /*8750*/  IMAD.MOV R12, RZ, RZ, -R12 ;  /* 0x000000ffff0c7224 */ /* 0x000fe200078e0a0c */
[----:B------:R-:W-:Y:S02]  /*8760*/  IABS R17, R14 ;  /* 0x0000000e00117213 */ /* 0x000fe40000000000 */
[----:B------:R-:W-:-:S04]  /*8770*/  IMAD.HI.U32 R13, R0, R16, RZ ;  /* 0x00000010000d7227 */ /* 0x000fc800078e00ff */
[----:B------:R-:W-:Y:S01]  /*8780*/  IMAD R4, R27, R12, R4 ;  /* 0x0000000c1b047224 */ /* 0x000fe200078e0204 */
[C---:B------:R-:W-:Y:S01]  /*8790*/  IADD3 R12, R5.reuse, 0xba, RZ ;  /* 0x000000ba050c7810 */ /* 0x040fe20007ffe0ff */
[----:B0-----:R-:W-:Y:S01]  /*87a0*/  IMAD.MOV.U32 R6, RZ, RZ, R3 ;  /* 0x000000ffff067224 */ /* 0x001fe200078e0003 */
[----:B------:R-:W-:Y:S01]  /*87b0*/  IADD3 R3, R5, 0xbc, RZ ;  /* 0x000000bc05037810 */ /* 0x000fe20007ffe0ff */
[----:B------:R-:W-:Y:S01]  /*87c0*/  IMAD.MOV R13, RZ, RZ, -R13 ;  /* 0x000000ffff0d7224 */ /* 0x000fe200078e0a0d */
[----:B------:R-:W-:Y:S01]  /*87d0*/  IABS R15, R12 ;  /* 0x0000000c000f7213 */ /* 0x000fe20000000000 */
[----:B------:R-:W-:Y:S01]  /*87e0*/  @!P5 IMAD.MOV R6, RZ, RZ, -R6 ;  /* 0x000000ffff06d224 */ /* 0x000fe200078e0a06 */
[----:B------:R-:W-:Y:S01]  /*87f0*/  ISETP.GT.U32.AND P5, PT, R27, R21, PT ;  /* 0x000000151b00720c */ /* 0x000fe20003fa4070 */
[--C-:B------:R-:W-:Y:S02]  /*8800*/  @!P4 IMAD.IADD R20, R20, 0x1, -R27.reuse ;  /* 0x000000011414c824 */ /* 0x100fe400078e0a1b */
[----:B------:R-:W-:Y:S01]  /*8810*/  @!P6 IMAD.IADD R19, R19, 0x1, -R27 ;  /* 0x000000011313e824 */ /* 0x000fe200078e0a1b */
[C---:B------:R-:W-:Y:S01]  /*8820*/  ISETP.GT.U32.AND P6, PT, R27.reuse, R4, PT ;  /* 0x000000041b00720c */ /* 0x040fe20003fc4070 */
[C---:B------:R-:W-:Y:S01]  /*8830*/  IMAD R16, R27.reuse, R13, R16 ;  /* 0x0000000d1b107224 */ /* 0x040fe200078e0210 */
[----:B------:R-:W-:Y:S01]  /*8840*/  ISETP.GT.U32.AND P4, PT, R27, R20, PT ;  /* 0x000000141b00720c */ /* 0x000fe20003f84070 */
[----:B------:R-:W-:Y:S01]  /*8850*/  IMAD.MOV.U32 R7, RZ, RZ, R18 ;  /* 0x000000ffff077224 */ /* 0x000fe200078e0012 */
[----:B------:R0:W-:Y:S01]  /*8860*/  STL [R1+0x174], R6 ;  /* 0x0001740601007387 */ /* 0x0001e20000100800 */
[----:B------:R-:W-:Y:S01]  /*8870*/  IMAD.HI.U32 R18, R0, R15, RZ ;  /* 0x0000000f00127227 */ /* 0x000fe200078e00ff */
[----:B------:R-:W-:-:S03]  /*8880*/  IABS R13, R3 ;  /* 0x00000003000d7213 */ /* 0x000fc60000000000 */
[----:B------:R-:W-:Y:S01]  /*8890*/  @!P5 IMAD.IADD R21, R21, 0x1, -R27 ;  /* 0x000000011515d824 */ /* 0x000fe200078e0a1b */
[C---:B------:R-:W-:Y:S01]  /*88a0*/  ISETP.GT.U32.AND P5, PT, R27.reuse, R16, PT ;  /* 0x000000101b00720c */ /* 0x040fe20003fa4070 */
[----:B------:R-:W-:Y:S02]  /*88b0*/  @!P2 IMAD.MOV R7, RZ, RZ, -R7 ;  /* 0x000000ffff07a224 */ /* 0x000fe400078e0a07 */
[----:B------:R-:W-:Y:S02]  /*88c0*/  @!P6 IMAD.IADD R4, R4, 0x1, -R27 ;  /* 0x000000010404e824 */ /* 0x000fe400078e0a1b */
[----:B0-----:R-:W-:Y:S01]  /*88d0*/  IMAD.MOV.U32 R6, RZ, RZ, R21 ;  /* 0x000000ffff067224 */ /* 0x001fe200078e0015 */
[----:B------:R0:W-:Y:S01]  /*88e0*/  STL [R1+0xe0], R7 ;  /* 0x0000e00701007387 */ /* 0x0001e20000100800 */
[----:B------:R-:W-:Y:S01]  /*88f0*/  @!P4 IMAD.IADD R20, R20, 0x1, -R27 ;  /* 0x000000011414c824 */ /* 0x000fe200078e0a1b */
[----:B------:R-:W-:Y:S01]  /*8900*/  ISETP.GE.AND P4, PT, R2, RZ, PT ;  /* 0x000000ff0200720c */ /* 0x000fe20003f86270 */
[----:B------:R-:W-:Y:S01]  /*8910*/  @!P1 IMAD.MOV R6, RZ, RZ, -R6 ;  /* 0x000000ffff069224 */ /* 0x000fe200078e0a06 */
[----:B------:R-:W-:Y:S01]  /*8920*/  ISETP.GT.U32.AND P1, PT, R27, R4, PT ;  /* 0x000000041b00720c */ /* 0x000fe20003f24070 */
[----:B------:R-:W-:-:S03]  /*8930*/  IMAD.HI.U32 R22, R0, R17, RZ ;  /* 0x0000001100167227 */ /* 0x000fc600078e00ff */
[----:B------:R1:W-:Y:S01]  /*8940*/  STL [R1+0xe4], R6 ;  /* 0x0000e40601007387 */ /* 0x0003e20000100800 */
[----:B------:R-:W-:Y:S01]  /*8950*/  @!P5 IMAD.IADD R16, R16, 0x1, -R27 ;  /* 0x000000011010d824 */ /* 0x000fe200078e0a1b */
[----:B------:R-:W-:Y:S01]  /*8960*/  ISETP.GE.AND P5, PT, R11, RZ, PT ;  /* 0x000000ff0b00720c */ /* 0x000fe20003fa6270 */
[----:B0-----:R-:W-:Y:S01]  /*8970*/  IMAD.MOV.U32 R7, RZ, RZ, R20 ;  /* 0x000000ffff077224 */ /* 0x001fe200078e0014 */
[----:B------:R-:W-:Y:S01]  /*8980*/  IADD3 R11, R5, 0xb8, RZ ;  /* 0x000000b8050b7810 */ /* 0x000fe20007ffe0ff */
[----:B------:R-:W-:Y:S01]  /*8990*/  IMAD.MOV R18, RZ, RZ, -R18 ;  /* 0x000000ffff127224 */ /* 0x000fe200078e0a12 */
[C---:B------:R-:W-:Y:S01]  /*89a0*/  ISETP.GT.U32.AND P2, PT, R27.reuse, R16, PT ;  /* 0x000000101b00720c */ /* 0x040fe20003f44070 */
[----:B------:R-:W-:Y:S02]  /*89b0*/  IMAD.MOV R22, RZ, RZ, -R22 ;  /* 0x000000ffff167224 */ /* 0x000fe400078e0a16 */
[----:B------:R-:W-:Y:S01]  /*89c0*/  @!P3 IMAD.MOV R7, RZ, RZ, -R7 ;  /* 0x000000ffff07b224 */ /* 0x000fe200078e0a07 */
[----:B------:R-:W-:Y:S01]  /*89d0*/  ISETP.GE.AND P3, PT, R14, RZ, PT ;  /* 0x000000ff0e00720c */ /* 0x000fe20003f66270 */
[----:B------:R-:W-:-:S02]  /*89e0*/  IMAD R14, R27, R18, R15 ;  /* 0x000000121b0e7224 */ /* 0x000fc400078e020f */
[----:B------:R-:W-:Y:S01]  /*89f0*/  IMAD.HI.U32 R2, R0, R13, RZ ;  /* 0x0000000d00027227 */ /* 0x000fe200078e00ff */
[----:B------:R-:W-:Y:S03]  /*8a00*/  STL [R1+0xf4], R7 ;  /* 0x0000f40701007387 */ /* 0x000fe60000100800 */
[----:B------:R-:W-:Y:S01]  /*8a10*/  IMAD R17, R27, R22, R17 ;  /* 0x000000161b117224 */ /* 0x000fe200078e0211 */
[----:B------:R-:W-:Y:S01]  /*8a20*/  IADD3 R22, R5, 0x8e, RZ ;  /* 0x0000008e05167810 */ /* 0x000fe20007ffe0ff */
[----:B-1----:R-:W-:Y:S02]  /*8a30*/  IMAD.MOV.U32 R6, RZ, RZ, R19 ;  /* 0x000000ffff067224 */ /* 0x002fe400078e0013 */
        /* <DEDUP_REMOVED lines=38> */
[----:B------:R-:W-:Y:S01]  /*8ca0*/  @!P5 IMAD.MOV R6, RZ, RZ, -R6 ;  /* 0x000000ffff06d224 */ /* 0x000fe200078e0a06 */
[----:B------:R-:W-:Y:S01]  /*8cb0*/  ISETP.GE.AND P5, PT, R11, RZ, PT ;  /* 0x000000ff0b00720c */ /* 0x000fe20003fa6270 */
[----:B------:R-:W-:Y:S01]  /*8cc0*/  IMAD R16, R27, R4, R16 ;  /* 0x000000041b107224 */ /* 0x000fe200078e0210 */
[----:B------:R-:W-:Y:S01]  /*8cd0*/  IADD3 R4, R5, 0xb0, RZ ;  /* 0x000000b005047810 */ /* 0x000fe20007ffe0ff */
[----:B------:R-:W-:Y:S01]  /*8ce0*/  @!P0 IMAD.IADD R13, R13, 0x1, -R27 ;  /* 0x000000010d0d8824 */ /* 0x000fe200078e0a1b */
[----:B------:R-:W-:Y:S01]  /*8cf0*/  ISETP.GE.AND P0, PT, R3, RZ, PT ;  /* 0x000000ff0300720c */ /* 0x000fe20003f06270 */
[----:B------:R-:W-:Y:S01]  /*8d00*/  IMAD.HI.U32 R19, R0, R15, RZ ;  /* 0x0000000f00137227 */ /* 0x000fe200078e00ff */
[----:B------:R-:W-:Y:S01]  /*8d10*/  ISETP.GT.U32.AND P1, PT, R27, R16, PT ;  /* 0x000000101b00720c */ /* 0x000fe20003f24070 */
[----:B------:R0:W-:Y:S01]  /*8d20*/  STL [R1+0x160], R6 ;  /* 0x0001600601007387 */ /* 0x0001e20000100800 */
[----:B------:R-:W-:Y:S01]  /*8d30*/  IADD3 R3, R5, 0xb2, RZ ;  /* 0x000000b205037810 */ /* 0x000fe20007ffe0ff */
[----:B------:R-:W-:Y:S01]  /*8d40*/  IMAD.MOV R19, RZ, RZ, -R19 ;  /* 0x000000ffff137224 */ /* 0x000fe200078e0a13 */
[----:B------:R-:W-:Y:S01]  /*8d50*/  IABS R18, R4 ;  /* 0x0000000400127213 */ /* 0x000fe20000000000 */
[----:B------:R-:W-:Y:S01]  /*8d60*/  @!P4 IMAD.IADD R2, R2, 0x1, -R27 ;  /* 0x000000010202c824 */ /* 0x000fe200078e0a1b */
[----:B------:R-:W-:Y:S01]  /*8d70*/  IABS R11, R3 ;  /* 0x00000003000b7213 */ /* 0x000fe20000000000 */
[----:B------:R-:W-:-:S02]  /*8d80*/  IMAD R15, R27, R19, R15 ;  /* 0x000000131b0f7224 */ /* 0x000fc400078e020f */
[----:B------:R-:W-:Y:S01]  /*8d90*/  IMAD.MOV.U32 R7, RZ, RZ, R13 ;  /* 0x000000ffff077224 */ /* 0x000fe200078e000d */
[C---:B------:R-:W-:Y:S01]  /*8da0*/  ISETP.GT.U32.AND P4, PT, R27.reuse, R2, PT ;  /* 0x000000021b00720c */ /* 0x040fe20003f84070 */
[----:B0-----:R-:W-:Y:S02]  /*8db0*/  IMAD.MOV.U32 R6, RZ, RZ, R17 ;  /* 0x000000ffff067224 */ /* 0x001fe400078e0011 */
[----:B------:R-:W-:Y:S02]  /*8dc0*/  @!P1 IMAD.IADD R16, R16, 0x1, -R27 ;  /* 0x0000000110109824 */ /* 0x000fe400078e0a1b */
[----:B------:R-:W-:Y:S01]  /*8dd0*/  @!P3 IMAD.MOV R6, RZ, RZ, -R6 ;  /* 0x000000ffff06b224 */ /* 0x000fe200078e0a06 */
[----:B------:R-:W-:Y:S01]  /*8de0*/  ISETP.GE.AND P3, PT, R12, RZ, PT ;  /* 0x000000ff0c00720c */ /* 0x000fe20003f66270 */
[----:B------:R-:W-:Y:S01]  /*8df0*/  IMAD.HI.U32 R12, R0, R11, RZ ;  /* 0x0000000b000c7227 */ /* 0x000fe200078e00ff */
[C---:B------:R-:W-:Y:S02]  /*8e00*/  ISETP.GT.U32.AND P1, PT, R27.reuse, R16, PT ;  /* 0x000000101b00720c */ /* 0x040fe40003f24070 */
[----:B------:R0:W-:Y:S01]  /*8e10*/  STL [R1+0x15c], R6 ;  /* 0x00015c0601007387 */ /* 0x0001e20000100800 */
[----:B------:R-:W-:Y:S01]  /*8e20*/  @!P2 IMAD.MOV R7, RZ, RZ, -R7 ;  /* 0x000000ffff07a224 */ /* 0x000fe200078e0a07 */
[----:B------:R-:W-:Y:S01]  /*8e30*/  ISETP.GT.U32.AND P2, PT, R27, R15, PT ;  /* 0x0000000f1b00720c */ /* 0x000fe20003f44070 */
[----:B------:R-:W-:-:S02]  /*8e40*/  IMAD.MOV R12, RZ, RZ, -R12 ;  /* 0x000000ffff0c7224 */ /* 0x000fc400078e0a0c */
[----:B------:R-:W-:Y:S01]  /*8e50*/  IMAD.HI.U32 R13, R0, R18, RZ ;  /* 0x00000012000d7227 */ /* 0x000fe200078e00ff */
[----:B------:R1:W-:Y:S03]  /*8e60*/  STL [R1+0x12c], R7 ;  /* 0x00012c0701007387 */ /* 0x0003e60000100800 */
[C---:B------:R-:W-:Y:S02]  /*8e70*/  IMAD R11, R27.reuse, R12, R11 ;  /* 0x0000000c1b0b7224 */ /* 0x040fe400078e020b */
[----:B------:R-:W-:Y:S02]  /*8e80*/  @!P1 IMAD.IADD R16, R16, 0x1, -R27 ;  /* 0x0000000110109824 */ /* 0x000fe400078e0a1b */
[----:B------:R-:W-:Y:S01]  /*8e90*/  IMAD.MOV R13, RZ, RZ, -R13 ;  /* 0x000000ffff0d7224 */ /* 0x000fe200078e0a0d */
[----:B------:R-:W-:Y:S01]  /*8ea0*/  ISETP.GT.U32.AND P1, PT, R27, R11, PT ;  /* 0x0000000b1b00720c */ /* 0x000fe20003f24070 */
[--C-:B------:R-:W-:Y:S01]  /*8eb0*/  @!P4 IMAD.IADD R2, R2, 0x1, -R27.reuse ;  /* 0x000000010202c824 */ /* 0x100fe200078e0a1b */
[----:B------:R-:W-:Y:S01]  /*8ec0*/  ISETP.GE.AND P4, PT, R4, RZ, PT ;  /* 0x000000ff0400720c */ /* 0x000fe20003f86270 */
[----:B------:R-:W-:-:S02]  /*8ed0*/  @!P2 IMAD.IADD R15, R15, 0x1, -R27 ;  /* 0x000000010f0fa824 */ /* 0x000fc400078e0a1b */
[----:B0-----:R-:W-:Y:S01]  /*8ee0*/  IMAD.MOV.U32 R6, RZ, RZ, R14 ;  /* 0x000000ffff067224 */ /* 0x001fe200078e000e */
[----:B------:R-:W-:Y:S01]  /*8ef0*/  IADD3 R14, R5, 0xae, RZ ;  /* 0x000000ae050e7810 */ /* 0x000fe20007ffe0ff */
[C---:B------:R-:W-:Y:S01]  /*8f00*/  IMAD R18, R27.reuse, R13, R18 ;  /* 0x0000000d1b127224 */ /* 0x040fe200078e0212 */
[----:B------:R-:W-:Y:S01]  /*8f10*/  ISETP.GT.U32.AND P2, PT, R27, R15, PT ;  /* 0x0000000f1b00720c */ /* 0x000fe20003f44070 */
[----:B-1----:R-:W-:Y:S01]  /*8f20*/  IMAD.MOV.U32 R7, RZ, RZ, R2 ;  /* 0x000000ffff077224 */ /* 0x002fe200078e0002 */
[----:B------:R-:W-:Y:S01]  /*8f30*/  IABS R4, R14 ;  /* 0x0000000e00047213 */ /* 0x000fe20000000000 */
[----:B------:R-:W-:Y:S01]  /*8f40*/  @!P6 IMAD.MOV R6, RZ, RZ, -R6 ;  /* 0x000000ffff06e224 */ /* 0x000fe200078e0a06 */
[----:B------:R-:W-:Y:S01]  /*8f50*/  IADD3 R13, R5, 0xac, RZ ;  /* 0x000000ac050d7810 */ /* 0x000fe20007ffe0ff */
        /* <DEDUP_REMOVED lines=14> */
[----:B------:R-:W-:-:S04]  /*9040*/  IMAD.HI.U32 R16, R0, R4, RZ ;  /* 0x0000000400107227 */ /* 0x000fc800078e00ff */
[----:B------:R-:W-:Y:S01]  /*9050*/  @!P0 IMAD.MOV R6, RZ, RZ, -R6 ;  /* 0x000000ffff068224 */ /* 0x000fe200078e0a06 */
[----:B------:R-:W-:Y:S01]  /*9060*/  ISETP.GE.AND P0, PT, R14, RZ, PT ;  /* 0x000000ff0e00720c */ /* 0x000fe20003f06270 */
[----:B------:R-:W-:Y:S02]  /*9070*/  @!P5 IMAD.IADD R18, R18, 0x1, -R27 ;  /* 0x000000011212d824 */ /* 0x000fe400078e0a1b */
[----:B------:R-:W-:Y:S01]  /*9080*/  IMAD.MOV R16, RZ, RZ, -R16 ;  /* 0x000000ffff107224 */ /* 0x000fe200078e0a10 */
[----:B------:R0:W-:Y:S01]  /*9090*/  STL [R1+0x140], R6 ;  /* 0x0001400601007387 */ /* 0x0001e20000100800 */
[----:B------:R-:W-:Y:S01]  /*90a0*/  IMAD.MOV R13, RZ, RZ, -R13 ;  /* 0x000000ffff0d7224 */ /* 0x000fe200078e0a0d */
[C---:B------:R-:W-:Y:S01]  /*90b0*/  ISETP.GT.U32.AND P5, PT, R27.reuse, R18, PT ;  /* 0x000000121b00720c */ /* 0x040fe20003fa4070 */
[----:B------:R-:W-:Y:S02]  /*90c0*/  IMAD R4, R27, R16, R4 ;  /* 0x000000101b047224 */ /* 0x000fe400078e0204 */
[----:B------:R-:W-:-:S02]  /*90d0*/  @!P1 IMAD.IADD R11, R11, 0x1, -R27 ;  /* 0x000000010b0b9824 */ /* 0x000fc400078e0a1b */
[----:B------:R-:W-:Y:S01]  /*90e0*/  IMAD.HI.U32 R14, R0, R2, RZ ;  /* 0x00000002000e7227 */ /* 0x000fe200078e00ff */
[----:B------:R-:W-:-:S03]  /*90f0*/  ISETP.GT.U32.AND P1, PT, R27, R4, PT ;  /* 0x000000041b00720c */ /* 0x000fc60003f24070 */
        /* <DEDUP_REMOVED lines=15> */
[----:B------:R-:W-:Y:S02]  /*91f0*/  IADD3 R11, R5, 0xa6, RZ ;  /* 0x000000a6050b7810 */ /* 0x000fe40007ffe0ff */
[----:B------:R-:W-:Y:S01]  /*9200*/  IABS R14, R14 ;  /* 0x0000000e000e7213 */ /* 0x000fe20000000000 */
        /* <DEDUP_REMOVED lines=9> */
[----:B------:R-:W-:Y:S02]  /*92a0*/  IMAD.MOV R19, RZ, RZ, -R19 ;  /* 0x000000ffff137224 */ /* 0x000fe400078e0a13 */
        /* <DEDUP_REMOVED lines=8> */
[C---:B------:R-:W-:Y:S02]  /*9330*/  IMAD R19, R27.reuse, R19, R15 ;  /* 0x000000131b137224 */ /* 0x040fe400078e020f */
[----:B------:R-:W-:Y:S02]  /*9340*/  IMAD.MOV.U32 R7, RZ, RZ, R4 ;  /* 0x000000ffff077224 */ /* 0x000fe400078e0004 */
[----:B------:R-:W-:Y:S02]  /*9350*/  IMAD R14, R27, R18, R14 ;  /* 0x000000121b0e7224 */ /* 0x000fe400078e020e */
[--C-:B------:R-:W-:Y:S02]  /*9360*/  @!P4 IMAD.IADD R2, R2, 0x1, -R27.reuse ;  /* 0x000000010202c824 */ /* 0x100fe400078e0a1b */
[----:B------:R-:W-:Y:S01]  /*9370*/  @!P6 IMAD.IADD R3, R3, 0x1, -R27 ;  /* 0x000000010303e824 */ /* 0x000fe200078e0a1b */
[C---:B------:R-:W-:Y:S01]  /*9380*/  ISETP.GT.U32.AND P6, PT, R27.reuse, R14, PT ;  /* 0x0000000e1b00720c */ /* 0x040fe20003fc4070 */
[----:B------:R-:W-:Y:S01]  /*9390*/  @!P0 IMAD.MOV R7, RZ, RZ, -R7 ;  /* 0x000000ffff078224 */ /* 0x000fe200078e0a07 */
[C---:B------:R-:W-:Y:S01]  /*93a0*/  ISETP.GT.U32.AND P4, PT, R27.reuse, R2, PT ;  /* 0x000000021b00720c */ /* 0x040fe20003f84070 */
[----:B0-----:R-:W-:Y:S01]  /*93b0*/  IMAD.MOV.U32 R6, RZ, RZ, R3 ;  /* 0x000000ffff067224 */ /* 0x001fe200078e0003 */
[----:B------:R-:W-:Y:S01]  /*93c0*/  ISETP.GT.U32.AND P0, PT, R27, R19, PT ;  /* 0x000000131b00720c */ /* 0x000fe20003f04070 */
[----:B------:R-:W-:Y:S01]  /*93d0*/  IMAD.HI.U32 R11, R0, R17, RZ ;  /* 0x00000011000b7227 */ /* 0x000fe200078e00ff */
[----:B------:R-:W-:Y:S01]  /*93e0*/  STL [R1+0x124], R7 ;  /* 0x0001240701007387 */ /* 0x000fe20000100800 */
[----:B------:R-:W-:-:S02]  /*93f0*/  IADD3 R3, R5, 0xa0, RZ ;  /* 0x000000a005037810 */ /* 0x000fc40007ffe0ff */
[----:B------:R-:W-:Y:S01]  /*9400*/  @!P2 IMAD.MOV R6, RZ, RZ, -R6 ;  /* 0x000000ffff06a224 */ /* 0x000fe200078e0a06 */
[----:B------:R-:W-:Y:S01]  /*9410*/  ISETP.GE.AND P2, PT, R12, RZ, PT ;  /* 0x000000ff0c00720c */ /* 0x000fe20003f46270 */
[----:B------:R-:W-:Y:S01]  /*9420*/  IMAD.MOV R4, RZ, RZ, -R11 ;  /* 0x000000ffff047224 */ /* 0x000fe200078e0a0b */
[----:B------:R-:W-:Y:S01]  /*9430*/  IADD3 R11, R5, 0x9c, RZ ;  /* 0x0000009c050b7810 */ /* 0x000fe20007ffe0ff */
[--C-:B------:R-:W-:Y:S01]  /*9440*/  @!P6 IMAD.IADD R14, R14, 0x1, -R27.reuse ;  /* 0x000000010e0ee824 */ /* 0x100fe200078e0a1b */
[----:B------:R0:W-:Y:S01]  /*9450*/  STL [R1+0x120], R6 ;  /* 0x0001200601007387 */ /* 0x0001e20000100800 */
[----:B------:R-:W-:Y:S01]  /*9460*/  @!P4 IMAD.IADD R2, R2, 0x1, -R27 ;  /* 0x000000010202c824 */ /* 0x000fe200078e0a1b */
[----:B------:R-:W-:Y:S01]  /*9470*/  IABS R15, R3 ;  /* 0x00000003000f7213 */ /* 0x000fe20000000000 */
[C---:B------:R-:W-:Y:S01]  /*9480*/  IMAD R17, R27.reuse, R4, R17 ;  /* 0x000000041b117224 */ /* 0x040fe200078e0211 */
[----:B------:R-:W-:Y:S01]  /*9490*/  ISETP.GT.U32.AND P6, PT, R27, R14, PT ;  /* 0x0000000e1b00720c */ /* 0x000fe20003fc4070 */
[----:B------:R-:W-:Y:S01]  /*94a0*/  @!P0 IMAD.IADD R19, R19, 0x1, -R27 ;  /* 0x0000000113138824 */ /* 0x000fe200078e0a1b */
[----:B------:R-:W-:Y:S01]  /*94b0*/  IADD3 R4, R5, 0x9e, RZ ;  /* 0x0000009e05047810 */ /* 0x000fe20007ffe0ff */
[----:B------:R-:W-:-:S03]  /*94c0*/  IMAD.HI.U32 R20, R0, R16, RZ ;  /* 0x0000001000147227 */ /* 0x000fc600078e00ff */
[C---:B------:R-:W-:Y:S01]  /*94d0*/  ISETP.GT.U32.AND P0, PT, R27.reuse, R19, PT ;  /* 0x000000131b00720c */ /* 0x040fe20003f04070 */
[----:B0-----:R-:W-:Y:S01]  /*94e0*/  IMAD.MOV.U32 R6, RZ, RZ, R2 ;  /* 0x000000ffff067224 */ /* 0x001fe200078e0002 */
[----:B------:R-:W-:Y:S01]  /*94f0*/  IABS R12, R4 ;  /* 0x00000004000c7213 */ /* 0x000fe20000000000 */
[----:B------:R-:W-:Y:S01]  /*9500*/  IMAD.MOV R20, RZ, RZ, -R20 ;  /* 0x000000ffff147224 */ /* 0x000fe200078e0a14 */
[----:B------:R-:W-:Y:S01]  /*9510*/  IABS R2, R11 ;  /* 0x0000000b00027213 */ /* 0x000fe20000000000 */
[----:B------:R-:W-:Y:S01]  /*9520*/  @!P3 IMAD.MOV R6, RZ, RZ, -R6 ;  /* 0x000000ffff06b224 */ /* 0x000fe200078e0a06 */
[----:B------:R-:W-:Y:S01]  /*9530*/  ISETP.GT.U32.AND P3, PT, R27, R17, PT ;  /* 0x000000111b00720c */ /* 0x000fe20003f64070 */
[--C-:B------:R-:W-:Y:S01]  /*9540*/  @!P6 IMAD.IADD R14, R14, 0x1, -R27.reuse ;  /* 0x000000010e0ee824 */ /* 0x100fe200078e0a1b */
[----:B------:R-:W-:Y:S01]  /*9550*/  ISETP.GE.AND P6, PT, R13, RZ, PT ;  /* 0x000000ff0d00720c */ /* 0x000fe20003fc6270 */
[----:B------:R-:W-:Y:S01]  /*9560*/  IMAD.HI.U32 R13, R0, R12, RZ ;  /* 0x0000000c000d7227 */ /* 0x000fe200078e00ff */
[----:B------:R0:W-:Y:S03]  /*9570*/  STL [R1+0x11c], R6 ;  /* 0x00011c0601007387 */ /* 0x0001e60000100800 */
[----:B------:R-:W-:-:S02]  /*9580*/  @!P0 IMAD.IADD R19, R19, 0x1, -R27 ;  /* 0x0000000113138824 */ /* 0x000fc400078e0a1b */
[----:B------:R-:W-:Y:S02]  /*9590*/  IMAD.MOV.U32 R7, RZ, RZ, R14 ;  /* 0x000000ffff077224 */ /* 0x000fe400078e000e */
[----:B------:R-:W-:-:S04]  /*95a0*/  IMAD.HI.U32 R14, R0, R2, RZ ;  /* 0x00000002000e7227 */ /* 0x000fc800078e00ff */
[----:B------:R-:W-:Y:S02]  /*95b0*/  @!P3 IMAD.IADD R17, R17, 0x1, -R27 ;  /* 0x000000011111b824 */ /* 0x000fe400078e0a1b */
[----:B0-----:R-:W-:Y:S02]  /*95c0*/  IMAD.MOV.U32 R6, RZ, RZ, R19 ;  /* 0x000000ffff067224 */ /* 0x001fe400078e0013 */
[----:B------:R-:W-:Y:S01]  /*95d0*/  IMAD.MOV R13, RZ, RZ, -R13 ;  /* 0x000000ffff0d7224 */ /* 0x000fe200078e0a0d */
[C---:B------:R-:W-:Y:S01]  /*95e0*/  ISETP.GT.U32.AND P3, PT, R27.reuse, R17, PT ;  /* 0x000000111b00720c */ /* 0x040fe20003f64070 */
[----:B------:R-:W-:Y:S01]  /*95f0*/  @!P1 IMAD.MOV R6, RZ, RZ, -R6 ;  /* 0x000000ffff069224 */ /* 0x000fe200078e0a06 */
[----:B------:R-:W-:Y:S01]  /*9600*/  ISETP.GE.AND P1, PT, R4, RZ, PT ;  /* 0x000000ff0400720c */ /* 0x000fe20003f26270 */
[----:B------:R-:W-:Y:S02]  /*9610*/  IMAD.MOV R4, RZ, RZ, -R14 ;  /* 0x000000ffff047224 */ /* 0x000fe400078e0a0e */
[----:B------:R-:W-:Y:S01]  /*9620*/  IMAD R16, R27, R20, R16 ;  /* 0x000000141b107224 */ /* 0x000fe200078e0210 */
[----:B------:R-:W-:Y:S01]  /*9630*/  IADD3 R20, R5, 0x90, RZ ;  /* 0x0000009005147810 */ /* 0x000fe20007ffe0ff */
[----:B------:R-:W-:Y:S01]  /*9640*/  IMAD R14, R27, R13, R12 ;  /* 0x0000000d1b0e7224 */ /* 0x000fe200078e020c */
[----:B------:R-:W-:Y:S01]  /*9650*/  IADD3 R12, R5, 0x94, RZ ;  /* 0x00000094050c7810 */ /* 0x000fe20007ffe0ff */
[----:B------:R-:W-:Y:S01]  /*9660*/  IMAD.HI.U32 R18, R0, R15, RZ ;  /* 0x0000000f00127227 */ /* 0x000fe200078e00ff */
[----:B------:R-:W-:-:S02]  /*9670*/  ISETP.GT.U32.AND P4, PT, R27, R16, PT ;  /* 0x000000101b00720c */ /* 0x000fc40003f84070 */
[----:B------:R-:W-:Y:S01]  /*9680*/  IABS R25, R20 ;  /* 0x0000001400197213 */ /* 0x000fe20000000000 */
[----:B------:R-:W-:Y:S01]  /*9690*/  @!P3 IMAD.IADD R17, R17, 0x1, -R27 ;  /* 0x000000011111b824 */ /* 0x000fe200078e0a1b */
[C---:B------:R-:W-:Y:S01]  /*96a0*/  ISETP.GT.U32.AND P3, PT, R27.reuse, R14, PT ;  /* 0x0000000e1b00720c */ /* 0x040fe20003f64070 */
[----:B------:R-:W-:Y:S02]  /*96b0*/  IMAD.MOV R18, RZ, RZ, -R18 ;  /* 0x000000ffff127224 */ /* 0x000fe400078e0a12 */
[----:B------:R-:W-:Y:S01]  /*96c0*/  IMAD R4, R27, R4, R2 ;  /* 0x000000041b047224 */ /* 0x000fe200078e0202 */
[----:B------:R-:W-:Y:S01]  /*96d0*/  IADD3 R2, R5, 0x9a, RZ ;  /* 0x0000009a05027810 */ /* 0x000fe20007ffe0ff */
[C---:B------:R-:W-:Y:S01]  /*96e0*/  IMAD R15, R27.reuse, R18, R15 ;  /* 0x000000121b0f7224 */ /* 0x040fe200078e020f */
[----:B------:R-:W-:Y:S01]  /*96f0*/  IABS R18, R12 ;  /* 0x0000000c00127213 */ /* 0x000fe20000000000 */
[----:B------:R-:W-:Y:S01]  /*9700*/  @!P5 IMAD.MOV R7, RZ, RZ, -R7 ;  /* 0x000000ffff07d224 */ /* 0x000fe200078e0a07 */
[----:B------:R-:W-:Y:S01]  /*9710*/  IABS R19, R2 ;  /* 0x0000000200137213 */ /* 0x000fe20000000000 */
[--C-:B------:R-:W-:Y:S01]  /*9720*/  @!P4 IMAD.IADD R16, R16, 0x1, -R27.reuse ;  /* 0x000000011010c824 */ /* 0x100fe200078e0a1b */
[----:B------:R-:W-:Y:S01]  /*9730*/  ISETP.GT.U32.AND P0, PT, R27, R15, PT ;  /* 0x0000000f1b00720c */ /* 0x000fe20003f04070 */
[----:B------:R-:W-:Y:S01]  /*9740*/  IMAD.HI.U32 R24, R0, R25, RZ ;  /* 0x0000001900187227 */ /* 0x000fe200078e00ff */
[----:B------:R-:W-:Y:S01]  /*9750*/  ISETP.GE.AND P5, PT, R3, RZ, PT ;  /* 0x000000ff0300720c */ /* 0x000fe20003fa6270 */
[----:B------:R-:W-:Y:S01]  /*9760*/  STL [R1+0x118], R7 ;  /* 0x0001180701007387 */ /* 0x000fe20000100800 */
[----:B------:R-:W-:Y:S01]  /*9770*/  ISETP.GT.U32.AND P4, PT, R27, R16, PT ;  /* 0x000000101b00720c */ /* 0x000fe20003f84070 */
[----:B------:R-:W-:Y:S01]  /*9780*/  @!P3 IMAD.IADD R14, R14, 0x1, -R27 ;  /* 0x000000010e0eb824 */ /* 0x000fe200078e0a1b */
[----:B------:R-:W-:Y:S01]  /*9790*/  IADD3 R3, R5, 0x98, RZ ;  /* 0x0000009805037810 */ /* 0x000fe20007ffe0ff */
[----:B------:R-:W-:Y:S01]  /*97a0*/  IMAD.HI.U32 R13, R0, R19, RZ ;  /* 0x00000013000d7227 */ /* 0x000fe200078e00ff */
[----:B------:R0:W-:Y:S02]  /*97b0*/  STL [R1+0xf8], R6 ;  /* 0x0000f80601007387 */ /* 0x0001e40000100800 */
[----:B------:R-:W-:Y:S01]  /*97c0*/  ISETP.GT.U32.AND P3, PT, R27, R14, PT ;  /* 0x0000000e1b00720c */ /* 0x000fe20003f64070 */
[----:B------:R-:W-:-:S02]  /*97d0*/  IMAD.MOV R13, RZ, RZ, -R13 ;  /* 0x000000ffff0d7224 */ /* 0x000fc400078e0a0d */
[----:B------:R-:W-:Y:S02]  /*97e0*/  @!P0 IMAD.IADD R15, R15, 0x1, -R27 ;  /* 0x000000010f0f8824 */ /* 0x000fe400078e0a1b */
[C---:B------:R-:W-:Y:S02]  /*97f0*/  IMAD R19, R27.reuse, R13, R19 ;  /* 0x0000000d1b137224 */ /* 0x040fe400078e0213 */
[----:B------:R-:W-:Y:S01]  /*9800*/  @!P4 IMAD.IADD R16, R16, 0x1, -R27 ;  /* 0x000000011010c824 */ /* 0x000fe200078e0a1b */
[----:B------:R-:W-:Y:S01]  /*9810*/  ISETP.GT.U32.AND P0, PT, R27, R15, PT ;  /* 0x0000000f1b00720c */ /* 0x000fe20003f04070 */
[----:B0-----:R-:W-:Y:S01]  /*9820*/  IMAD.MOV.U32 R6, RZ, RZ, R17 ;  /* 0x000000ffff067224 */ /* 0x001fe200078e0011 */
[----:B------:R-:W-:Y:S01]  /*9830*/  IABS R17, R3 ;  /* 0x0000000300117213 */ /* 0x000fe20000000000 */
[----:B------:R-:W-:Y:S01]  /*9840*/  IMAD.MOV.U32 R7, RZ, RZ, R16 ;  /* 0x000000ffff077224 */ /* 0x000fe200078e0010 */
[----:B------:R-:W-:Y:S01]  /*9850*/  ISETP.GE.AND P4, PT, R11, RZ, PT ;  /* 0x000000ff0b00720c */ /* 0x000fe20003f86270 */
[----:B------:R-:W-:Y:S01]  /*9860*/  @!P3 IMAD.IADD R14, R14, 0x1, -R27 ;  /* 0x000000010e0eb824 */ /* 0x000fe200078e0a1b */
[----:B------:R-:W-:Y:S01]  /*9870*/  ISETP.GT.U32.AND P3, PT, R27, R19, PT ;  /* 0x000000131b00720c */ /* 0x000fe20003f64070 */
[----:B------:R-:W-:Y:S01]  /*9880*/  @!P6 IMAD.MOV R6, RZ, RZ, -R6 ;  /* 0x000000ffff06e224 */ /* 0x000fe200078e0a06 */
[----:B------:R-:W-:Y:S01]  /*9890*/  ISETP.GE.AND P6, PT, R3, RZ, PT ;  /* 0x000000ff0300720c */ /* 0x000fe20003fc6270 */
[----:B------:R-:W-:-:S04]  /*98a0*/  IMAD.HI.U32 R3, R0, R17, RZ ;  /* 0x0000001100037227 */ /* 0x000fc800078e00ff */
[----:B------:R-:W-:Y:S01]  /*98b0*/  @!P2 IMAD.MOV R7, RZ, RZ, -R7 ;  /* 0x000000ffff07a224 */ /* 0x000fe200078e0a07 */
[----:B------:R-:W-:Y:S01]  /*98c0*/  ISETP.GE.AND P2, PT, R2, RZ, PT ;  /* 0x000000ff0200720c */ /* 0x000fe20003f46270 */
[----:B------:R-:W-:Y:S01]  /*98d0*/  @!P0 IMAD.IADD R15, R15, 0x1, -R27 ;  /* 0x000000010f0f8824 */ /* 0x000fe200078e0a1b */
[----:B------:R-:W-:Y:S01]  /*98e0*/  IADD3 R2, R5, 0x96, RZ ;  /* 0x0000009605027810 */ /* 0x000fe20007ffe0ff */
[----:B------:R-:W-:Y:S01]  /*98f0*/  IMAD.MOV R3, RZ, RZ, -R3 ;  /* 0x000000ffff037224 */ /* 0x000fe200078e0a03 */
[----:B------:R0:W-:Y:S01]  /*9900*/  STL [R1+0x110], R7 ;  /* 0x0001100701007387 */ /* 0x0001e20000100800 */
[----:B------:R-:W-:Y:S01]  /*9910*/  @!P3 IMAD.IADD R19, R19, 0x1, -R27 ;  /* 0x000000011313b824 */ /* 0x000fe200078e0a1b */
[C---:B------:R-:W-:Y:S01]  /*9920*/  ISETP.GT.U32.AND P0, PT, R27.reuse, R4, PT ;  /* 0x000000041b00720c */ /* 0x040fe20003f04070 */
[C---:B------:R-:W-:Y:S01]  /*9930*/  IMAD R17, R27.reuse, R3, R17 ;  /* 0x000000031b117224 */ /* 0x040fe200078e0211 */
[----:B------:R-:W-:Y:S01]  /*9940*/  IABS R11, R2 ;  /* 0x00000002000b7213 */ /* 0x000fe20000000000 */
[C---:B------:R-:W-:Y:S01]  /*9950*/  IMAD.HI.U32 R3, R0.reuse, R18, RZ ;  /* 0x0000001200037227 */ /* 0x040fe200078e00ff */
[----:B------:R-:W-:Y:S01]  /*9960*/  ISETP.GT.U32.AND P3, PT, R27, R19, PT ;  /* 0x000000131b00720c */ /* 0x000fe20003f64070 */
[----:B------:R1:W-:Y:S02]  /*9970*/  STL [R1+0x114], R6 ;  /* 0x0001140601007387 */ /* 0x0003e40000100800 */
[----:B------:R-:W-:-:S04]  /*9980*/  IMAD.HI.U32 R13, R0, R11, RZ ;  /* 0x0000000b000d7227 */ /* 0x000fc800078e00ff */
[----:B0-----:R-:W-:Y:S01]  /*9990*/  IMAD.MOV.U32 R7, RZ, RZ, R15 ;  /* 0x000000ffff077224 */ /* 0x001fe200078e000f */
[----:B------:R-:W-:Y:S01]  /*99a0*/  IADD3 R15, R5, 0x92, RZ ;  /* 0x00000092050f7810 */ /* 0x000fe20007ffe0ff */
[----:B------:R-:W-:Y:S02]  /*99b0*/  IMAD.MOV R13, RZ, RZ, -R13 ;  /* 0x000000ffff0d7224 */ /* 0x000fe400078e0a0d */
[----:B------:R-:W-:Y:S01]  /*99c0*/  @!P5 IMAD.MOV R7, RZ, RZ, -R7 ;  /* 0x000000ffff07d224 */ /* 0x000fe200078e0a07 */
[----:B------:R-:W-:Y:S01]  /*99d0*/  ISETP.GT.U32.AND P5, PT, R27, R17, PT ;  /* 0x000000111b00720c */ /* 0x000fe20003fa4070 */
[----:B-1----:R-:W-:Y:S02]  /*99e0*/  IMAD.MOV.U32 R6, RZ, RZ, R14 ;  /* 0x000000ffff067224 */ /* 0x002fe400078e000e */
[----:B------:R-:W-:Y:S01]  /*99f0*/  IMAD.MOV R3, RZ, RZ, -R3 ;  /* 0x000000ffff037224 */ /* 0x000fe200078e0a03 */
[----:B------:R-:W-:Y:S01]  /*9a00*/  STL [R1+0xfc], R7 ;  /* 0x0000fc0701007387 */ /* 0x000fe20000100800 */
[----:B------:R-:W-:Y:S01]  /*9a10*/  @!P1 IMAD.MOV R6, RZ, RZ, -R6 ;  /* 0x000000ffff069224 */ /* 0x000fe200078e0a06 */
[----:B------:R-:W-:Y:S01]  /*9a20*/  ISETP.GE.AND P1, PT, R2, RZ, PT ;  /* 0x000000ff0200720c */ /* 0x000fe20003f26270 */
[----:B------:R-:W-:-:S02]  /*9a30*/  @!P0 IMAD.IADD R4, R4, 0x1, -R27 ;  /* 0x0000000104048824 */ /* 0x000fc400078e0a1b */
[C---:B------:R-:W-:Y:S01]  /*9a40*/  IMAD R2, R27.reuse, R13, R11 ;  /* 0x0000000d1b027224 */ /* 0x040fe200078e020b */
[----:B------:R0:W-:Y:S01]  /*9a50*/  STL [R1+0x10c], R6 ;  /* 0x00010c0601007387 */ /* 0x0001e20000100800 */
[----:B------:R-:W-:Y:S01]  /*9a60*/  IMAD R18, R27, R3, R18 ;  /* 0x000000031b127224 */ /* 0x000fe200078e0212 */
[----:B------:R-:W-:Y:S01]  /*9a70*/  IABS R3, R15 ;  /* 0x0000000f00037213 */ /* 0x000fe20000000000 */
[--C-:B------:R-:W-:Y:S01]  /*9a80*/  @!P5 IMAD.IADD R17, R17, 0x1, -R27.reuse ;  /* 0x000000011111d824 */ /* 0x100fe200078e0a1b */
[----:B------:R-:W-:Y:S01]  /*9a90*/  ISETP.GT.U32.AND P0, PT, R27, R4, PT ;  /* 0x000000041b00720c */ /* 0x000fe20003f04070 */
[----:B------:R-:W-:Y:S01]  /*9aa0*/  @!P3 IMAD.IADD R19, R19, 0x1, -R27 ;  /* 0x000000011313b824 */ /* 0x000fe200078e0a1b */
[C---:B------:R-:W-:Y:S01]  /*9ab0*/  ISETP.GT.U32.AND P3, PT, R27.reuse, R2, PT ;  /* 0x000000021b00720c */ /* 0x040fe20003f64070 */
[----:B------:R-:W-:Y:S01]  /*9ac0*/  IMAD.HI.U32 R16, R0, R3, RZ ;  /* 0x0000000300107227 */ /* 0x000fe200078e00ff */
[----:B------:R-:W-:Y:S02]  /*9ad0*/  ISETP.GT.U32.AND P5, PT, R27, R17, PT ;  /* 0x000000111b00720c */ /* 0x000fe40003fa4070 */
[----:B------:R-:W-:Y:S01]  /*9ae0*/  IADD3 R13, R5, 0x8a, RZ ;  /* 0x0000008a050d7810 */ /* 0x000fe20007ffe0ff */
[----:B------:R-:W-:-:S02]  /*9af0*/  IMAD.MOV R16, RZ, RZ, -R16 ;  /* 0x000000ffff107224 */ /* 0x000fc400078e0a10 */
[----:B------:R-:W-:Y:S01]  /*9b00*/  IMAD.MOV R24, RZ, RZ, -R24 ;  /* 0x000000ffff187224 */ /* 0x000fe200078e0a18 */
[----:B------:R-:W-:Y:S01]  /*9b10*/  IABS R14, R13 ;  /* 0x0000000d000e7213 */ /* 0x000fe20000000000 */
[C---:B------:R-:W-:Y:S02]  /*9b20*/  IMAD R3, R27.reuse, R16, R3 ;  /* 0x000000101b037224 */ /* 0x040fe400078e0203 */
[--C-:B------:R-:W-:Y:S01]  /*9b30*/  @!P0 IMAD.IADD R4, R4, 0x1, -R27.reuse ;  /* 0x0000000104048824 */ /* 0x100fe200078e0a1b */
[----:B------:R-:W-:Y:S01]  /*9b40*/  ISETP.GE.AND P0, PT, R12, RZ, PT ;  /* 0x000000ff0c00720c */ /* 0x000fe20003f06270 */
[--C-:B------:R-:W-:Y:S01]  /*9b50*/  @!P3 IMAD.IADD R2, R2, 0x1, -R27.reuse ;  /* 0x000000010202b824 */ /* 0x100fe200078e0a1b */
[----:B------:R-:W-:Y:S01]  /*9b60*/  ISETP.GT.U32.AND P3, PT, R27, R3, PT ;  /* 0x000000031b00720c */ /* 0x000fe20003f64070 */
[----:B------:R-:W-:Y:S01]  /*9b70*/  @!P5 IMAD.IADD R17, R17, 0x1, -R27 ;  /* 0x000000011111d824 */ /* 0x000fe200078e0a1b */
[----:B------:R-:W-:Y:S01]  /*9b80*/  ISETP.GT.U32.AND P5, PT, R27, R18, PT ;  /* 0x000000121b00720c */ /* 0x000fe20003fa4070 */
[----:B0-----:R-:W-:Y:S01]  /*9b90*/  IMAD.MOV.U32 R6, RZ, RZ, R4 ;  /* 0x000000ffff067224 */ /* 0x001fe200078e0004 */
[----:B------:R-:W-:Y:S01]  /*9ba0*/  IADD3 R12, R5, 0x8c, RZ ;  /* 0x0000008c050c7810 */ /* 0x000fe20007ffe0ff */
[----:B------:R-:W-:Y:S01]  /*9bb0*/  IMAD R24, R27, R24, R25 ;  /* 0x000000181b187224 */ /* 0x000fe200078e0219 */
[----:B------:R-:W-:Y:S01]  /*9bc0*/  IADD3 R4, R5, 0x86, RZ ;  /* 0x0000008605047810 */ /* 0x000fe20007ffe0ff */
[----:B------:R-:W-:Y:S01]  /*9bd0*/  @!P4 IMAD.MOV R6, RZ, RZ, -R6 ;  /* 0x000000ffff06c224 */ /* 0x000fe200078e0a06 */
[----:B------:R-:W-:Y:S01]  /*9be0*/  IABS R11, R12 ;  /* 0x0000000c000b7213 */ /* 0x000fe20000000000 */
[----:B------:R-:W-:-:S03]  /*9bf0*/  IMAD.HI.U32 R16, R0, R14, RZ ;  /* 0x0000000e00107227 */ /* 0x000fc600078e00ff */
[----:B------:R0:W-:Y:S01]  /*9c00*/  STL [R1+0xf0], R6 ;  /* 0x0000f00601007387 */ /* 0x0001e20000100800 */
[--C-:B------:R-:W-:Y:S01]  /*9c10*/  @!P3 IMAD.IADD R3, R3, 0x1, -R27.reuse ;  /* 0x000000010303b824 */ /* 0x100fe200078e0a1b */
[C---:B------:R-:W-:Y:S01]  /*9c20*/  ISETP.GT.U32.AND P3, PT, R27.reuse, R2, PT ;  /* 0x000000021b00720c */ /* 0x040fe20003f64070 */
[----:B------:R-:W-:Y:S01]  /*9c30*/  @!P5 IMAD.IADD R18, R18, 0x1, -R27 ;  /* 0x000000011212d824 */ /* 0x000fe200078e0a1b */
[C---:B------:R-:W-:Y:S01]  /*9c40*/  ISETP.GT.U32.AND P5, PT, R27.reuse, R24, PT ;  /* 0x000000181b00720c */ /* 0x040fe20003fa4070 */
[----:B------:R-:W-:Y:S02]  /*9c50*/  IMAD.MOV R16, RZ, RZ, -R16 ;  /* 0x000000ffff107224 */ /* 0x000fe400078e0a10 */
[----:B------:R-:W-:Y:S01]  /*9c60*/  IMAD.HI.U32 R21, R0, R11, RZ ;  /* 0x0000000b00157227 */ /* 0x000fe200078e00ff */
[----:B------:R-:W-:-:S03]  /*9c70*/  ISETP.GT.U32.AND P4, PT, R27, R18, PT ;  /* 0x000000121b00720c */ /* 0x000fc60003f84070 */
[----:B0-----:R-:W-:Y:S01]  /*9c80*/  IMAD.MOV.U32 R6, RZ, RZ, R19 ;  /* 0x000000ffff067224 */ /* 0x001fe200078e0013 */
[----:B------:R-:W-:Y:S01]  /*9c90*/  IABS R19, R4 ;  /* 0x0000000400137213 */ /* 0x000fe20000000000 */
[C---:B------:R-:W-:Y:S02]  /*9ca0*/  IMAD R14, R27.reuse, R16, R14 ;  /* 0x000000101b0e7224 */ /* 0x040fe400078e020e */
[----:B------:R-:W-:Y:S01]  /*9cb0*/  @!P2 IMAD.MOV R6, RZ, RZ, -R6 ;  /* 0x000000ffff06a224 */ /* 0x000fe200078e0a06 */
[C---:B------:R-:W-:Y:S01]  /*9cc0*/  ISETP.GT.U32.AND P2, PT, R27.reuse, R3, PT ;  /* 0x000000031b00720c */ /* 0x040fe20003f44070 */
[----:B------:R-:W-:Y:S02]  /*9cd0*/  IMAD.MOV R21, RZ, RZ, -R21 ;  /* 0x000000ffff157224 */ /* 0x000fe400078e0a15 */
[----:B------:R-:W-:Y:S01]  /*9ce0*/  @!P5 IMAD.IADD R24, R24, 0x1, -R27 ;  /* 0x000000011818d824 */ /* 0x000fe200078e0a1b */
[----:B------:R0:W-:Y:S01]  /*9cf0*/  STL [R1+0xec], R6 ;  /* 0x0000ec0601007387 */ /* 0x0001e20000100800 */
[----:B------:R-:W-:Y:S01]  /*9d00*/  IMAD R11, R27, R21, R11 ;  /* 0x000000151b0b7224 */ /* 0x000fe200078e020b */
[----:B------:R-:W-:Y:S01]  /*9d10*/  IADD3 R21, R5, 0x88, RZ ;  /* 0x0000008805157810 */ /* 0x000fe20007ffe0ff */
[--C-:B------:R-:W-:Y:S01]  /*9d20*/  @!P3 IMAD.IADD R2, R2, 0x1, -R27.reuse ;  /* 0x000000010202b824 */ /* 0x100fe200078e0a1b */
[C---:B------:R-:W-:Y:S01]  /*9d30*/  ISETP.GT.U32.AND P5, PT, R27.reuse, R24, PT ;  /* 0x000000181b00720c */ /* 0x040fe20003fa4070 */
[--C-:B------:R-:W-:Y:S01]  /*9d40*/  @!P4 IMAD.IADD R18, R18, 0x1, -R27.reuse ;  /* 0x000000011212c824 */ /* 0x100fe200078e0a1b */
[----:B------:R-:W-:Y:S01]  /*9d50*/  ISETP.GT.U32.AND P3, PT, R27, R11, PT ;  /* 0x0000000b1b00720c */ /* 0x000fe20003f64070 */
[----:B------:R-:W-:Y:S01]  /*9d60*/  IMAD.MOV.U32 R7, RZ, RZ, R2 ;  /* 0x000000ffff077224 */ /* 0x000fe200078e0002 */
[----:B------:R-:W-:Y:S01]  /*9d70*/  IABS R16, R21 ;  /* 0x0000001500107213 */ /* 0x000fe20000000000 */
        /* <DEDUP_REMOVED lines=8> */
[----:B------:R-:W-:Y:S02]  /*9e00*/  @!P1 IMAD.MOV R7, RZ, RZ, -R7 ;  /* 0x000000ffff079224 */ /* 0x000fe400078e0a07 */
[----:B------:R-:W-:Y:S01]  /*9e10*/  IMAD.HI.U32 R17, R0, R19, RZ ;  /* 0x0000001300117227 */ /* 0x000fe200078e00ff */
[----:B------:R0:W-:Y:S03]  /*9e20*/  STL [R1+0xe8], R6 ;  /* 0x0000e80601007387 */ /* 0x0001e60000100800 */
[----:B------:R-:W-:Y:S01]  /*9e30*/  @!P2 IMAD.IADD R14, R14, 0x1, -R27 ;  /* 0x000000010e0ea824 */ /* 0x000fe200078e0a1b */
[----:B------:R1:W-:Y:S01]  /*9e40*/  STL [R1+0xdc], R7 ;  /* 0x0000dc0701007387 */ /* 0x0003e20000100800 */
[----:B------:R-:W-:-:S02]  /*9e50*/  IMAD.MOV R15, RZ, RZ, -R15 ;  /* 0x000000ffff0f7224 */ /* 0x000fc400078e0a0f */
[--C-:B------:R-:W-:Y:S01]  /*9e60*/  @!P5 IMAD.IADD R24, R24, 0x1, -R27.reuse ;  /* 0x000000011818d824 */ /* 0x100fe200078e0a1b */
[----:B------:R-:W-:Y:S01]  /*9e70*/  ISETP.GE.AND P5, PT, R20, RZ, PT ;  /* 0x000000ff1400720c */ /* 0x000fe20003fa6270 */
        /* <DEDUP_REMOVED lines=8> */
[----:B------:R-:W-:Y:S01]  /*9f00*/  IMAD.MOV R17, RZ, RZ, -R17 ;  /* 0x000000ffff117224 */ /* 0x000fe200078e0a11 */
[C---:B------:R-:W-:Y:S01]  /*9f10*/  ISETP.GT.U32.AND P2, PT, R27.reuse, R11, PT ;  /* 0x0000000b1b00720c */ /* 0x040fe20003f44070 */
[C---:B------:R-:W-:Y:S01]  /*9f20*/  IMAD R15, R27.reuse, R15, R16 ;  /* 0x0000000f1b0f7224 */ /* 0x040fe200078e0210 */
[----:B------:R0:W-:Y:S01]  /*9f30*/  STL [R1+0xd8], R6 ;  /* 0x0000d80601007387 */ /* 0x0001e20000100800 */
[----:B-1----:R-:W-:Y:S01]  /*9f40*/  IMAD.MOV.U32 R7, RZ, RZ, R3 ;  /* 0x000000ffff077224 */ /* 0x002fe200078e0003 */
[----:B------:R-:W-:Y:S01]  /*9f50*/  ISETP.GE.AND P3, PT, R12, RZ, PT ;  /* 0x000000ff0c00720c */ /* 0x000fe20003f66270 */
[----:B------:R-:W-:Y:S01]  /*9f60*/  IMAD R17, R27, R17, R19 ;  /* 0x000000111b117224 */ /* 0x000fe200078e0213 */
[----:B------:R-:W-:Y:S01]  /*9f70*/  IADD3 R3, R5, 0x82, RZ ;  /* 0x0000008205037810 */ /* 0x000fe20007ffe0ff */
[----:B------:R-:W-:Y:S01]  /*9f80*/  @!P4 IMAD.MOV R7, RZ, RZ, -R7 ;  /* 0x000000ffff07c224 */ /* 0x000fe200078e0a07 */
[----:B------:R-:W-:Y:S01]  /*9f90*/  ISETP.GT.U32.AND P4, PT, R27, R15, PT ;  /* 0x0000000f1b00720c */ /* 0x000fe20003f84070 */
[--C-:B------:R-:W-:Y:S01]  /*9fa0*/  @!P1 IMAD.IADD R23, R23, 0x1, -R27.reuse ;  /* 0x0000000117179824 */ /* 0x100fe200078e0a1b */
[----:B------:R-:W-:Y:S01]  /*9fb0*/  ISETP.GT.U32.AND P1, PT, R27, R17, PT ;  /* 0x000000111b00720c */ /* 0x000fe20003f24070 */
[----:B------:R-:W-:Y:S01]  /*9fc0*/  @!P0 IMAD.IADD R14, R14, 0x1, -R27 ;  /* 0x000000010e0e8824 */ /* 0x000fe200078e0a1b */
[----:B------:R-:W-:Y:S01]  /*9fd0*/  ISETP.GE.AND P0, PT, R4, RZ, PT ;  /* 0x000000ff0400720c */ /* 0x000fe20003f06270 */
[----:B0-----:R-:W-:Y:S01]  /*9fe0*/  IMAD.MOV.U32 R6, RZ, RZ, R24 ;  /* 0x000000ffff067224 */ /* 0x001fe200078e0018 */
[----:B------:R0:W-:Y:S01]  /*9ff0*/  STL [R1+0xd4], R7 ;  /* 0x0000d40701007387 */ /* 0x0001e20000100800 */
[----:B------:R-:W-:Y:S01]  /*a000*/  IMAD.HI.U32 R4, R0, R18, RZ ;  /* 0x0000001200047227 */ /* 0x000fe200078e00ff */
[----:B------:R-:W-:-:S02]  /*a010*/  IABS R12, R3 ;  /* 0x00000003000c7213 */ /* 0x000fc40000000000 */
[----:B------:R-:W-:Y:S01]  /*a020*/  IADD3 R19, R5, 0x80, RZ ;  /* 0x0000008005137810 */ /* 0x000fe20007ffe0ff */
[----:B------:R-:W-:Y:S01]  /*a030*/  @!P5 IMAD.MOV R6, RZ, RZ, -R6 ;  /* 0x000000ffff06d224 */ /* 0x000fe200078e0a06 */
[----:B------:R-:W-:Y:S01]  /*a040*/  ISETP.GE.AND P5, PT, R13, RZ, PT ;  /* 0x000000ff0d00720c */ /* 0x000fe20003fa6270 */
[--C-:B------:R-:W-:Y:S01]  /*a050*/  @!P2 IMAD.IADD R11, R11, 0x1, -R27.reuse ;  /* 0x000000010b0ba824 */ /* 0x100fe200078e0a1b */
[----:B------:R-:W-:Y:S01]  /*a060*/  ISETP.GE.AND P2, PT, R21, RZ, PT ;  /* 0x000000ff1500720c */ /* 0x000fe20003f46270 */
[--C-:B------:R-:W-:Y:S01]  /*a070*/  @!P4 IMAD.IADD R15, R15, 0x1, -R27.reuse ;  /* 0x000000010f0fc824 */ /* 0x100fe200078e0a1b */
[----:B------:R1:W-:Y:S01]  /*a080*/  STL [R1+0xcc], R6 ;  /* 0x0000cc0601007387 */ /* 0x0003e20000100800 */
[----:B------:R-:W-:Y:S01]  /*a090*/  IMAD.MOV R4, RZ, RZ, -R4 ;  /* 0x000000ffff047224 */ /* 0x000fe200078e0a04 */
[----:B------:R-:W-:Y:S01]  /*a0a0*/  ISETP.GE.AND P4, PT, R2, RZ, PT ;  /* 0x000000ff0200720c */ /* 0x000fe20003f86270 */
[----:B------:R-:W-:Y:S01]  /*a0b0*/  @!P1 IMAD.IADD R17, R17, 0x1, -R27 ;  /* 0x0000000111119824 */ /* 0x000fe200078e0a1b */
[C---:B------:R-:W-:Y:S01]  /*a0c0*/  ISETP.GT.U32.AND P1, PT, R27.reuse, R15, PT ;  /* 0x0000000f1b00720c */ /* 0x040fe20003f24070 */
[----:B------:R-:W-:Y:S01]  /*a0d0*/  IMAD R18, R27, R4, R18 ;  /* 0x000000041b127224 */ /* 0x000fe200078e0212 */
[C---:B------:R-:W-:Y:S01]  /*a0e0*/  IADD3 R16, R5.reuse, 0x78, RZ ;  /* 0x0000007805107810 */ /* 0x040fe20007ffe0ff */
[----:B------:R-:W-:Y:S01]  /*a0f0*/  IMAD.MOV.U32 R21, RZ, RZ, R12 ;  /* 0x000000ffff157224 */ /* 0x000fe200078e000c */
[----:B------:R-:W-:Y:S01]  /*a100*/  IADD3 R24, R5, 0x3c, RZ ;  /* 0x0000003c05187810 */ /* 0x000fe20007ffe0ff */
[----:B0-----:R-:W-:Y:S01]  /*a110*/  IMAD.MOV.U32 R7, RZ, RZ, R23 ;  /* 0x000000ffff077224 */ /* 0x001fe200078e0017 */
[----:B------:R-:W-:Y:S01]  /*a120*/  IABS R20, R16 ;  /* 0x0000001000147213 */ /* 0x000fe20000000000 */
[----:B-1----:R-:W-:-:S02]  /*a130*/  IMAD.MOV.U32 R6, RZ, RZ, R11 ;  /* 0x000000ffff067224 */ /* 0x002fc400078e000b */
[----:B------:R-:W-:Y:S02]  /*a140*/  IMAD.MOV.U32 R11, RZ, RZ, R14 ;  /* 0x000000ffff0b7224 */ /* 0x000fe400078e000e */
[----:B------:R-:W-:Y:S01]  /*a150*/  @!P3 IMAD.MOV R6, RZ, RZ, -R6 ;  /* 0x000000ffff06b224 */ /* 0x000fe200078e0a06 */
[C---:B------:R-:W-:Y:S01]  /*a160*/  ISETP.GT.U32.AND P3, PT, R27.reuse, R17, PT ;  /* 0x000000111b00720c */ /* 0x040fe20003f64070 */
[----:B------:R-:W-:Y:S01]  /*a170*/  @!P5 IMAD.MOV R11, RZ, RZ, -R11 ;  /* 0x000000ffff0bd224 */ /* 0x000fe200078e0a0b */
[----:B------:R-:W-:Y:S01]  /*a180*/  ISETP.GT.U32.AND P5, PT, R27, R18, PT ;  /* 0x000000121b00720c */ /* 0x000fe20003fa4070 */
[----:B------:R-:W-:-:S04]  /*a190*/  IMAD.HI.U32 R2, R0, R21, RZ ;  /* 0x0000001500027227 */ /* 0x000fc800078e00ff */
[----:B------:R-:W-:Y:S01]  /*a1a0*/  @!P6 IMAD.MOV R7, RZ, RZ, -R7 ;  /* 0x000000ffff07e224 */ /* 0x000fe200078e0a07 */
[----:B------:R-:W-:Y:S01]  /*a1b0*/  ISETP.GE.AND P6, PT, R3, RZ, PT ;  /* 0x000000ff0300720c */ /* 0x000fe20003fc6270 */
[----:B------:R-:W-:Y:S01]  /*a1c0*/  IMAD.MOV R2, RZ, RZ, -R2 ;  /* 0x000000ffff027224 */ /* 0x000fe200078e0a02 */
[----:B------:R-:W-:Y:S01]  /*a1d0*/  IADD3 R3, R5, 0x7e, RZ ;  /* 0x0000007e05037810 */ /* 0x000fe20007ffe0ff */
[----:B------:R-:W-:Y:S01]  /*a1e0*/  @!P1 IMAD.IADD R15, R15, 0x1, -R27 ;  /* 0x000000010f0f9824 */ /* 0x000fe200078e0a1b */
[----:B------:R-:W-:Y:S01]  /*a1f0*/  STL [R1+0xc8], R7 ;  /* 0x0000c80701007387 */ /* 0x000fe20000100800 */
[----:B------:R-:W-:Y:S01]  /*a200*/  IMAD R21, R27, R2, R21 ;  /* 0x000000021b157224 */ /* 0x000fe200078e0215 */
[----:B------:R-:W-:Y:S01]  /*a210*/  ISETP.GE.AND P1, PT, R19, RZ, PT ;  /* 0x000000ff1300720c */ /* 0x000fe20003f26270 */
[--C-:B------:R-:W-:Y:S01]  /*a220*/  @!P5 IMAD.IADD R18, R18, 0x1, -R27.reuse ;  /* 0x000000011212d824 */ /* 0x100fe200078e0a1b */
[----:B------:R0:W-:Y:S01]  /*a230*/  STL [R1+0xc4], R6 ;  /* 0x0000c40601007387 */ /* 0x0001e20000100800 */
[----:B------:R-:W-:Y:S01]  /*a240*/  IABS R19, R19 ;  /* 0x0000001300137213 */ /* 0x000fe20000000000 */
[----:B------:R-:W-:Y:S01]  /*a250*/  @!P3 IMAD.IADD R17, R17, 0x1, -R27 ;  /* 0x000000011111b824 */ /* 0x000fe200078e0a1b */
[----:B------:R-:W-:Y:S01]  /*a260*/  ISETP.GT.U32.AND P3, PT, R27, R21, PT ;  /* 0x000000151b00720c */ /* 0x000fe20003f64070 */
[----:B------:R-:W-:Y:S01]  /*a270*/  STL [R1+0xbb8], R11 ;  /* 0x000bb80b01007387 */ /* 0x000fe20000100800 */
[----:B------:R-:W-:Y:S01]  /*a280*/  IADD3 R2, R5, 0x7c, RZ ;  /* 0x0000007c05027810 */ /* 0x000fe20007ffe0ff */
[----:B------:R-:W-:Y:S01]  /*a290*/  IMAD.HI.U32 R12, R0, R19, RZ ;  /* 0x00000013000c7227 */ /* 0x000fe200078e00ff */
[----:B------:R-:W-:-:S02]  /*a2a0*/  IABS R4, R3 ;  /* 0x0000000300047213 */ /* 0x000fc40000000000 */
[----:B------:R-:W-:Y:S01]  /*a2b0*/  IABS R14, R2 ;  /* 0x00000002000e7213 */ /* 0x000fe20000000000 */
[----:B0-----:R-:W-:Y:S01]  /*a2c0*/  IMAD.MOV.U32 R6, RZ, RZ, R15 ;  /* 0x000000ffff067224 */ /* 0x001fe200078e000f */
[----:B------:R-:W-:Y:S01]  /*a2d0*/  ISETP.GE.AND P5, PT, R3, RZ, PT ;  /* 0x000000ff0300720c */ /* 0x000fe20003fa6270 */
[----:B------:R-:W-:Y:S02]  /*a2e0*/  IMAD.MOV R12, RZ, RZ, -R12 ;  /* 0x000000ffff0c7224 */ /* 0x000fe400078e0a0c */
[----:B------:R-:W-:Y:S01]  /*a2f0*/  @!P2 IMAD.MOV R6, RZ, RZ, -R6 ;  /* 0x000000ffff06a224 */ /* 0x000fe200078e0a06 */
[C---:B------:R-:W-:Y:S01]  /*a300*/  ISETP.GT.U32.AND P2, PT, R27.reuse, R18, PT ;  /* 0x000000121b00720c */ /* 0x040fe20003f44070 */
[----:B------:R-:W-:Y:S01]  /*a310*/  IMAD R19, R27, R12, R19 ;  /* 0x0000000c1b137224 */ /* 0x000fe200078e0213 */
[----:B------:R-:W-:Y:S01]  /*a320*/  IADD3 R12, R5, 0x76, RZ ;  /* 0x00000076050c7810 */ /* 0x000fe20007ffe0ff */
[----:B------:R-:W-:Y:S01]  /*a330*/  @!P3 IMAD.IADD R21, R21, 0x1, -R27 ;  /* 0x000000011515b824 */ /* 0x000fe200078e0a1b */
[----:B------:R0:W-:Y:S01]  /*a340*/  STL [R1+0x64], R6 ;  /* 0x0000640601007387 */ /* 0x0001e20000100800 */
[----:B------:R-:W-:-:S02]  /*a350*/  IMAD.MOV.U32 R15, RZ, RZ, R4 ;  /* 0x000000ffff0f7224 */ /* 0x000fc400078e0004 */
[----:B------:R-:W-:Y:S01]  /*a360*/  IMAD.HI.U32 R3, R0, R14, RZ ;  /* 0x0000000e00037227 */ /* 0x000fe200078e00ff */
[----:B------:R-:W-:-:S03]  /*a370*/  ISETP.GT.U32.AND P3, PT, R27, R21, PT ;  /* 0x000000151b00720c */ /* 0x000fc60003f64070 */
[----:B------:R-:W-:-:S04]  /*a380*/  IMAD.HI.U32 R4, R0, R15, RZ ;  /* 0x0000000f00047227 */ /* 0x000fc800078e00ff */
[----:B------:R-:W-:Y:S01]  /*a390*/  @!P2 IMAD.IADD R18, R18, 0x1, -R27 ;  /* 0x000000011212a824 */ /* 0x000fe200078e0a1b */
[----:B------:R-:W-:Y:S01]  /*a3a0*/  ISETP.GT.U32.AND P2, PT, R27, R19, PT ;  /* 0x000000131b00720c */ /* 0x000fe20003f44070 */
[----:B0-----:R-:W-:Y:S01]  /*a3b0*/  IMAD.MOV.U32 R6, RZ, RZ, R17 ;  /* 0x000000ffff067224 */ /* 0x001fe200078e0011 */
[----:B------:R-:W-:Y:S01]  /*a3c0*/  IABS R17, R12 ;  /* 0x0000000c00117213 */ /* 0x000fe20000000000 */
[----:B------:R-:W-:Y:S02]  /*a3d0*/  IMAD.MOV R3, RZ, RZ, -R3 ;  /* 0x000000ffff037224 */ /* 0x000fe400078e0a03 */
[----:B------:R-:W-:Y:S01]  /*a3e0*/  @!P0 IMAD.MOV R6, RZ, RZ, -R6 ;  /* 0x000000ffff068224 */ /* 0x000fe200078e0a06 */
[----:B------:R-:W-:Y:S01]  /*a3f0*/  ISETP.GE.AND P0, PT, R2, RZ, PT ;  /* 0x000000ff0200720c */ /* 0x000fe20003f06270 */
[----:B------:R-:W-:Y:S01]  /*a400*/  IMAD.MOV R4, RZ, RZ, -R4 ;  /* 0x000000ffff047224 */ /* 0x000fe200078e0a04 */
[----:B------:R-:W-:Y:S01]  /*a410*/  IADD3 R2, R5, 0x7a, RZ ;  /* 0x0000007a05027810 */ /* 0x000fe20007ffe0ff */
[C---:B------:R-:W-:Y:S01]  /*a420*/  IMAD R14, R27.reuse, R3, R14 ;  /* 0x000000031b0e7224 */ /* 0x040fe200078e020e */
[----:B------:R0:W-:Y:S01]  /*a430*/  STL [R1+0xbc], R6 ;  /* 0x0000bc0601007387 */ /* 0x0001e20000100800 */
[----:B------:R-:W-:Y:S01]  /*a440*/  IMAD R15, R27, R4, R15 ;  /* 0x000000041b0f7224 */ /* 0x000fe200078e020f */
[----:B------:R-:W-:Y:S01]  /*a450*/  IABS R4, R2 ;  /* 0x0000000200047213 */ /* 0x000fe20000000000 */
[--C-:B------:R-:W-:Y:S01]  /*a460*/  @!P2 IMAD.IADD R19, R19, 0x1, -R27.reuse ;  /* 0x000000011313a824 */ /* 0x100fe200078e0a1b */
[----:B------:R-:W-:Y:S01]  /*a470*/  IADD3 R3, R5, 0x74, RZ ;  /* 0x0000007405037810 */ /* 0x000fe20007ffe0ff */
[----:B------:R-:W-:Y:S01]  /*a480*/  @!P3 IMAD.IADD R21, R21, 0x1, -R27 ;  /* 0x000000011515b824 */ /* 0x000fe200078e0a1b */
[----:B------:R-:W-:-:S02]  /*a490*/  ISETP.GT.U32.AND P3, PT, R27, R15, PT ;  /* 0x0000000f1b00720c */ /* 0x000fc40003f64070 */
        /* <DEDUP_REMOVED lines=25> */
[--C-:B------:R-:W-:Y:S02]  /*a630*/  @!P4 IMAD.IADD R14, R14, 0x1, -R27.reuse ;  /* 0x000000010e0ec824 */ /* 0x100fe400078e0a1b */
[----:B------:R-:W-:Y:S02]  /*a640*/  @!P2 IMAD.IADD R2, R2, 0x1, -R27 ;  /* 0x000000010202a824 */ /* 0x000fe400078e0a1b */
[----:B------:R-:W-:-:S02]  /*a650*/  @!P1 IMAD.MOV R6, RZ, RZ, -R6 ;  /* 0x000000ffff069224 */ /* 0x000fc400078e0a06 */
[----:B------:R-:W-:Y:S01]  /*a660*/  IMAD.MOV R21, RZ, RZ, -R21 ;  /* 0x000000ffff157224 */ /* 0x000fe200078e0a15 */
[C---:B------:R-:W-:Y:S01]  /*a670*/  ISETP.GT.U32.AND P1, PT, R27.reuse, R2, PT ;  /* 0x000000021b00720c */ /* 0x040fe20003f24070 */
[----:B------:R-:W-:Y:S01]  /*a680*/  IMAD R17, R27, R4, R17 ;  /* 0x000000041b117224 */ /* 0x000fe200078e0211 */
[----:B------:R0:W-:Y:S01]  /*a690*/  STL [R1+0x9c], R6 ;  /* 0x00009c0601007387 */ /* 0x0001e20000100800 */
[----:B------:R-:W-:Y:S01]  /*a6a0*/  @!P3 IMAD.IADD R15, R15, 0x1, -R27 ;  /* 0x000000010f0fb824 */ /* 0x000fe200078e0a1b */
[----:B------:R-:W-:Y:S01]  /*a6b0*/  ISETP.GE.AND P3, PT, R16, RZ, PT ;  /* 0x000000ff1000720c */ /* 0x000fe20003f66270 */
[C---:B------:R-:W-:Y:S01]  /*a6c0*/  IMAD R13, R27.reuse, R18, R13 ;  /* 0x000000121b0d7224 */ /* 0x040fe200078e020d */
[C---:B------:R-:W-:Y:S01]  /*a6d0*/  ISETP.GT.U32.AND P4, PT, R27.reuse, R17, PT ;  /* 0x000000111b00720c */ /* 0x040fe20003f84070 */
[----:B------:R-:W-:Y:S01]  /*a6e0*/  IMAD R16, R27, R21, R20 ;  /* 0x000000151b107224 */ /* 0x000fe200078e0214 */
[----:B------:R-:W-:Y:S01]  /*a6f0*/  IADD3 R4, R5, 0x72, RZ ;  /* 0x0000007205047810 */ /* 0x000fe20007ffe0ff */
[----:B------:R-:W-:-:S02]  /*a700*/  IMAD.MOV.U32 R7, RZ, RZ, R15 ;  /* 0x000000ffff077224 */ /* 0x000fc400078e000f */
[----:B0-----:R-:W-:Y:S01]  /*a710*/  IMAD.MOV.U32 R6, RZ, RZ, R14 ;  /* 0x000000ffff067224 */ /* 0x001fe200078e000e */
[C---:B------:R-:W-:Y:S01]  /*a720*/  ISETP.GT.U32.AND P2, PT, R27.reuse, R16, PT ;  /* 0x000000101b00720c */ /* 0x040fe20003f44070 */
[----:B------:R-:W-:Y:S01]  /*a730*/  @!P5 IMAD.MOV R7, RZ, RZ, -R7 ;  /* 0x000000ffff07d224 */ /* 0x000fe200078e0a07 */
[----:B------:R-:W-:Y:S01]  /*a740*/  IABS R18, R4 ;  /* 0x0000000400127213 */ /* 0x000fe20000000000 */
[----:B------:R-:W-:Y:S01]  /*a750*/  @!P0 IMAD.MOV R6, RZ, RZ, -R6 ;  /* 0x000000ffff068224 */ /* 0x000fe200078e0a06 */
[----:B------:R-:W-:Y:S01]  /*a760*/  ISETP.GT.U32.AND P0, PT, R27, R13, PT ;  /* 0x0000000d1b00720c */ /* 0x000fe20003f04070 */
[--C-:B------:R-:W-:Y:S01]  /*a770*/  @!P1 IMAD.IADD R2, R2, 0x1, -R27.reuse ;  /* 0x0000000102029824 */ /* 0x100fe200078e0a1b */
[----:B------:R-:W-:Y:S01]  /*a780*/  ISETP.GE.AND P5, PT, R12, RZ, PT ;  /* 0x000000ff0c00720c */ /* 0x000fe20003fa6270 */
[----:B------:R-:W-:Y:S01]  /*a790*/  STL [R1+0xa8], R7 ;  /* 0x0000a80701007387 */ /* 0x000fe20000100800 */
[----:B------:R-:W-:Y:S01]  /*a7a0*/  IADD3 R12, R5, 0x70, RZ ;  /* 0x00000070050c7810 */ /* 0x000fe20007ffe0ff */
[----:B------:R-:W-:Y:S01]  /*a7b0*/  IMAD.MOV.U32 R15, RZ, RZ, R18 ;  /* 0x000000ffff0f7224 */ /* 0x000fe200078e0012 */
[----:B------:R-:W-:Y:S01]  /*a7c0*/  ISETP.GE.AND P1, PT, R3, RZ, PT ;  /* 0x000000ff0300720c */ /* 0x000fe20003f26270 */
[----:B------:R0:W-:Y:S01]  /*a7d0*/  STL [R1+0xb4], R6 ;  /* 0x0000b40601007387 */ /* 0x0001e20000100800 */
[--C-:B------:R-:W-:Y:S01]  /*a7e0*/  @!P4 IMAD.IADD R17, R17, 0x1, -R27.reuse ;  /* 0x000000011111c824 */ /* 0x100fe200078e0a1b */
[----:B------:R-:W-:Y:S01]  /*a7f0*/  IABS R18, R12 ;  /* 0x0000000c00127213 */ /* 0x000fe20000000000 */
[----:B------:R-:W-:Y:S01]  /*a800*/  @!P2 IMAD.IADD R16, R16, 0x1, -R27 ;  /* 0x000000011010a824 */ /* 0x000fe200078e0a1b */
[----:B------:R-:W-:Y:S01]  /*a810*/  ISETP.GE.AND P2, PT, R4, RZ, PT ;  /* 0x000000ff0400720c */ /* 0x000fe20003f46270 */
[----:B------:R-:W-:Y:S01]  /*a820*/  IMAD.HI.U32 R14, R0, R15, RZ ;  /* 0x0000000f000e7227 */ /* 0x000fe200078e00ff */
[----:B------:R-:W-:-:S02]  /*a830*/  IADD3 R4, R5, 0x6e, RZ ;  /* 0x0000006e05047810 */ /* 0x000fc40007ffe0ff */
[----:B------:R-:W-:Y:S01]  /*a840*/  ISETP.GT.U32.AND P4, PT, R27, R16, PT ;  /* 0x000000101b00720c */ /* 0x000fe20003f84070 */
[----:B------:R-:W-:Y:S01]  /*a850*/  @!P0 IMAD.IADD R13, R13, 0x1, -R27 ;  /* 0x000000010d0d8824 */ /* 0x000fe200078e0a1b */
[----:B------:R-:W-:Y:S01]  /*a860*/  IADD3 R3, R5, 0x6c, RZ ;  /* 0x0000006c05037810 */ /* 0x000fe20007ffe0ff */
[----:B0-----:R-:W-:Y:S01]  /*a870*/  IMAD.MOV.U32 R6, RZ, RZ, R2 ;  /* 0x000000ffff067224 */ /* 0x001fe200078e0002 */
[----:B------:R-:W-:Y:S01]  /*a880*/  IABS R19, R4 ;  /* 0x0000000400137213 */ /* 0x000fe20000000000 */
[----:B------:R-:W-:Y:S01]  /*a890*/  IMAD.HI.U32 R2, R0, R18, RZ ;  /* 0x0000001200027227 */ /* 0x000fe200078e00ff */
[----:B------:R-:W-:-:S03]  /*a8a0*/  ISETP.GT.U32.AND P0, PT, R27, R13, PT ;  /* 0x0000000d1b00720c */ /* 0x000fc60003f04070 */
[----:B------:R-:W-:Y:S01]  /*a8b0*/  @!P6 IMAD.MOV R6, RZ, RZ, -R6 ;  /* 0x000000ffff06e224 */ /* 0x000fe200078e0a06 */
[C---:B------:R-:W-:Y:S01]  /*a8c0*/  ISETP.GT.U32.AND P6, PT, R27.reuse, R17, PT ;  /* 0x000000111b00720c */ /* 0x040fe20003fc4070 */
[----:B------:R-:W-:Y:S02]  /*a8d0*/  IMAD.MOV R14, RZ, RZ, -R14 ;  /* 0x000000ffff0e7224 */ /* 0x000fe400078e0a0e */
[----:B------:R-:W-:Y:S01]  /*a8e0*/  IMAD.MOV R2, RZ, RZ, -R2 ;  /* 0x000000ffff027224 */ /* 0x000fe200078e0a02 */
[----:B------:R0:W-:Y:S01]  /*a8f0*/  STL [R1+0x3a4], R6 ;  /* 0x0003a40601007387 */ /* 0x0001e20000100800 */
[----:B------:R-:W-:Y:S01]  /*a900*/  IMAD R15, R27, R14, R15 ;  /* 0x0000000e1b0f7224 */ /* 0x000fe200078e020f */
[----:B------:R-:W-:Y:S01]  /*a910*/  IADD3 R14, R5, 0x6a, RZ ;  /* 0x0000006a050e7810 */ /* 0x000fe20007ffe0ff */
[----:B------:R-:W-:Y:S01]  /*a920*/  IMAD R18, R27, R2, R18 ;  /* 0x000000021b127224 */ /* 0x000fe200078e0212 */
[----:B------:R-:W-:Y:S01]  /*a930*/  IABS R2, R3 ;  /* 0x0000000300027213 */ /* 0x000fe20000000000 */
[--C-:B------:R-:W-:Y:S01]  /*a940*/  @!P0 IMAD.IADD R13, R13, 0x1, -R27.reuse ;  /* 0x000000010d0d8824 */ /* 0x100fe200078e0a1b */
[----:B------:R-:W-:Y:S01]  /*a950*/  IABS R20, R14 ;  /* 0x0000000e00147213 */ /* 0x000fe20000000000 */
[--C-:B------:R-:W-:Y:S01]  /*a960*/  @!P4 IMAD.IADD R16, R16, 0x1, -R27.reuse ;  /* 0x000000011010c824 */ /* 0x100fe200078e0a1b */
[----:B------:R-:W-:Y:S01]  /*a970*/  ISETP.GE.AND P0, PT, R12, RZ, PT ;  /* 0x000000ff0c00720c */ /* 0x000fe20003f06270 */
[----:B------:R-:W-:Y:S01]  /*a980*/  @!P6 IMAD.IADD R17, R17, 0x1, -R27 ;  /* 0x000000011111e824 */ /* 0x000fe200078e0a1b */
[C---:B------:R-:W-:Y:S01]  /*a990*/  ISETP.GT.U32.AND P6, PT, R27.reuse, R18, PT ;  /* 0x000000121b00720c */ /* 0x040fe20003fc4070 */
[----:B------:R-:W-:Y:S01]  /*a9a0*/  IMAD.MOV.U32 R12, RZ, RZ, R20 ;  /* 0x000000ffff0c7224 */ /* 0x000fe200078e0014 */
[----:B------:R-:W-:Y:S01]  /*a9b0*/  ISETP.GT.U32.AND P4, PT, R27, R15, PT ;  /* 0x0000000f1b00720c */ /* 0x000fe20003f84070 */
[----:B------:R-:W-:-:S04]  /*a9c0*/  IMAD.HI.U32 R20, R0, R19, RZ ;  /* 0x0000001300147227 */ /* 0x000fc800078e00ff */
[----:B0-----:R-:W-:Y:S02]  /*a9d0*/  IMAD.MOV.U32 R6, RZ, RZ, R16 ;  /* 0x000000ffff067224 */ /* 0x001fe400078e0010 */
[----:B------:R-:W-:-:S04]  /*a9e0*/  IMAD.HI.U32 R21, R0, R2, RZ ;  /* 0x0000000200157227 */ /* 0x000fc800078e00ff */
[----:B------:R-:W-:Y:S02]  /*a9f0*/  IMAD.MOV R20, RZ, RZ, -R20 ;  /* 0x000000ffff147224 */ /* 0x000fe400078e0a14 */
[----:B------:R-:W-:Y:S02]  /*aa00*/  @!P3 IMAD.MOV R6, RZ, RZ, -R6 ;  /* 0x000000ffff06b224 */ /* 0x000fe400078e0a06 */
[----:B------:R-:W-:Y:S02]  /*aa10*/  IMAD.MOV R16, RZ, RZ, -R21 ;  /* 0x000000ffff107224 */ /* 0x000fe400078e0a15 */
[----:B------:R-:W-:Y:S01]  /*aa20*/  @!P6 IMAD.IADD R18, R18, 0x1, -R27 ;  /* 0x000000011212e824 */ /* 0x000fe200078e0a1b */
[----:B------:R0:W-:Y:S01]  /*aa30*/  STL [R1+0xa4], R6 ;  /* 0x0000a40601007387 */ /* 0x0001e20000100800 */
[----:B------:R-:W-:Y:S01]  /*aa40*/  IMAD R19, R27, R20, R19 ;  /* 0x000000141b137224 */ /* 0x000fe200078e0213 */
[----:B------:R-:W-:Y:S01]  /*aa50*/  IADD3 R20, R5, 0x68, RZ ;  /* 0x0000006805147810 */ /* 0x000fe20007ffe0ff */
[----:B------:R-:W-:Y:S01]  /*aa60*/  IMAD.MOV.U32 R7, RZ, RZ, R17 ;  /* 0x000000ffff077224 */ /* 0x000fe200078e0011 */
[----:B------:R-:W-:Y:S01]  /*aa70*/  ISETP.GT.U32.AND P3, PT, R27, R18, PT ;  /* 0x000000121b00720c */ /* 0x000fe20003f64070 */
[----:B------:R-:W-:Y:S01]  /*aa80*/  @!P4 IMAD.IADD R15, R15, 0x1, -R27 ;  /* 0x000000010f0fc824 */ /* 0x000fe200078e0a1b */
[----:B------:R-:W-:Y:S01]  /*aa90*/  ISETP.GE.AND P4, PT, R4, RZ, PT ;  /* 0x000000ff0400720c */ /* 0x000fe20003f86270 */
[----:B------:R-:W-:Y:S01]  /*aaa0*/  IMAD R2, R27, R16, R2 ;  /* 0x000000101b027224 */ /* 0x000fe200078e0202 */
[----:B------:R-:W-:Y:S01]  /*aab0*/  IADD3 R17, R5, 0x60, RZ ;  /* 0x0000006005117810 */ /* 0x000fe20007ffe0ff */
[----:B------:R-:W-:Y:S01]  /*aac0*/  @!P5 IMAD.MOV R7, RZ, RZ, -R7 ;  /* 0x000000ffff07d224 */ /* 0x000fe200078e0a07 */
[C---:B------:R-:W-:Y:S01]  /*aad0*/  ISETP.GT.U32.AND P5, PT, R27.reuse, R19, PT ;  /* 0x000000131b00720c */ /* 0x040fe20003fa4070 */
[----:B0-----:R-:W-:Y:S01]  /*aae0*/  IMAD.MOV.U32 R6, RZ, RZ, R13 ;  /* 0x000000ffff067224 */ /* 0x001fe200078e000d */
[C---:B------:R-:W-:Y:S01]  /*aaf0*/  ISETP.GT.U32.AND P6, PT, R27.reuse, R15, PT ;  /* 0x0000000f1b00720c */ /* 0x040fe20003fc4070 */
[----:B------:R-:W-:Y:S01]  /*ab00*/  IMAD.HI.U32 R4, R0, R12, RZ ;  /* 0x0000000c00047227 */ /* 0x000fe200078e00ff */
[----:B------:R-:W-:Y:S03]  /*ab10*/  STL [R1+0x90], R7 ;  /* 0x0000900701007387 */ /* 0x000fe60000100800 */
[----:B------:R-:W-:Y:S01]  /*ab20*/  @!P1 IMAD.MOV R6, RZ, RZ, -R6 ;  /* 0x000000ffff069224 */ /* 0x000fe200078e0a06 */
[----:B------:R-:W-:Y:S01]  /*ab30*/  ISETP.GT.U32.AND P1, PT, R27, R2, PT ;  /* 0x000000021b00720c */ /* 0x000fe20003f24070 */
[----:B------:R-:W-:-:S02]  /*ab40*/  IMAD.MOV R4, RZ, RZ, -R4 ;  /* 0x000000ffff047224 */ /* 0x000fc400078e0a04 */
[--C-:B------:R-:W-:Y:S01]  /*ab50*/  @!P3 IMAD.IADD R18, R18, 0x1, -R27.reuse ;  /* 0x000000011212b824 */ /* 0x100fe200078e0a1b */
[----:B------:R0:W-:Y:S01]  /*ab60*/  STL [R1+0x94], R6 ;  /* 0x0000940601007387 */ /* 0x0001e20000100800 */
[----:B------:R-:W-:Y:S01]  /*ab70*/  IMAD R12, R27, R4, R12 ;  /* 0x000000041b0c7224 */ /* 0x000fe200078e020c */
[----:B------:R-:W-:Y:S01]  /*ab80*/  IABS R4, R20 ;  /* 0x0000001400047213 */ /* 0x000fe20000000000 */
[--C-:B------:R-:W-:Y:S01]  /*ab90*/  @!P5 IMAD.IADD R19, R19, 0x1, -R27.reuse ;  /* 0x000000011313d824 */ /* 0x100fe200078e0a1b */
[----:B------:R-:W-:Y:S01]  /*aba0*/  ISETP.GE.AND P5, PT, R14, RZ, PT ;  /* 0x000000ff0e00720c */ /* 0x000fe20003fa6270 */
[--C-:B------:R-:W-:Y:S01]  /*abb0*/  @!P6 IMAD.IADD R15, R15, 0x1, -R27.reuse ;  /* 0x000000010f0fe824 */ /* 0x100fe200078e0a1b */
[----:B------:R-:W-:Y:S01]  /*abc0*/  ISETP.GT.U32.AND P3, PT, R27, R12, PT ;  /* 0x0000000c1b00720c */ /* 0x000fe20003f64070 */
[----:B------:R-:W-:Y:S01]  /*abd0*/  IMAD.HI.U32 R16, R0, R4, RZ ;  /* 0x0000000400107227 */ /* 0x000fe200078e00ff */
[----:B------:R-:W-:Y:S02]  /*abe0*/  ISETP.GE.AND P6, PT, R3, RZ, PT ;  /* 0x000000ff0300720c */ /* 0x000fe40003fc6270 */
[----:B------:R-:W-:Y:S01]  /*abf0*/  IADD3 R3, R5, 0x66, RZ ;  /* 0x0000006605037810 */ /* 0x000fe20007ffe0ff */
[----:B------:R-:W-:Y:S01]  /*ac00*/  @!P1 IMAD.IADD R2, R2, 0x1, -R27 ;  /* 0x0000000102029824 */ /* 0x000fe200078e0a1b */
[----:B------:R-:W-:Y:S01]  /*ac10*/  ISETP.GT.U32.AND P1, PT, R27, R19, PT ;  /* 0x000000131b00720c */ /* 0x000fe20003f24070 */
[----:B------:R-:W-:Y:S01]  /*ac20*/  IMAD.MOV R16, RZ, RZ, -R16 ;  /* 0x000000ffff107224 */ /* 0x000fe200078e0a10 */
[----:B------:R-:W-:Y:S01]  /*ac30*/  IABS R13, R3 ;  /* 0x00000003000d7213 */ /* 0x000fe20000000000 */
[----:B0-----:R-:W-:Y:S01]  /*ac40*/  IMAD.MOV.U32 R6, RZ, RZ, R15 ;  /* 0x000000ffff067224 */ /* 0x001fe200078e000f */
[----:B------:R-:W-:Y:S01]  /*ac50*/  IADD3 R14, R5, 0x64, RZ ;  /* 0x00000064050e7810 */ /* 0x000fe20007ffe0ff */
[----:B------:R-:W-:Y:S01]  /*ac60*/  IMAD R4, R27, R16, R4 ;  /* 0x000000101b047224 */ /* 0x000fe200078e0204 */
[----:B------:R-:W-:Y:S01]  /*ac70*/  IADD3 R16, R5, 0x62, RZ ;  /* 0x0000006205107810 */ /* 0x000fe20007ffe0ff */
[----:B------:R-:W-:Y:S01]  /*ac80*/  @!P3 IMAD.IADD R12, R12, 0x1, -R27 ;  /* 0x000000010c0cb824 */ /* 0x000fe200078e0a1b */
[----:B------:R-:W-:Y:S01]  /*ac90*/  ISETP.GT.U32.AND P3, PT, R27, R2, PT ;  /* 0x000000021b00720c */ /* 0x000fe20003f64070 */
[----:B------:R-:W-:Y:S01]  /*aca0*/  IMAD.HI.U32 R15, R0, R13, RZ ;  /* 0x0000000d000f7227 */ /* 0x000fe200078e00ff */
[----:B------:R-:W-:-:S03]  /*acb0*/  IABS R22, R14 ;  /* 0x0000000e00167213 */ /* 0x000fc60000000000 */
[----:B------:R-:W-:Y:S01]  /*acc0*/  @!P1 IMAD.IADD R19, R19, 0x1, -R27 ;  /* 0x0000000113139824 */ /* 0x000fe200078e0a1b */
[C---:B------:R-:W-:Y:S01]  /*acd0*/  ISETP.GT.U32.AND P1, PT, R27.reuse, R4, PT ;  /* 0x000000041b00720c */ /* 0x040fe20003f24070 */
[----:B------:R-:W-:Y:S02]  /*ace0*/  IMAD.MOV R15, RZ, RZ, -R15 ;  /* 0x000000ffff0f7224 */ /* 0x000fe400078e0a0f */
[----:B------:R-:W-:Y:S01]  /*acf0*/  @!P2 IMAD.MOV R6, RZ, RZ, -R6 ;  /* 0x000000ffff06a224 */ /* 0x000fe200078e0a06 */
[C---:B------:R-:W-:Y:S01]  /*ad00*/  ISETP.GT.U32.AND P2, PT, R27.reuse, R12, PT ;  /* 0x0000000c1b00720c */ /* 0x040fe20003f44070 */
[C---:B------:R-:W-:Y:S01]  /*ad10*/  IMAD R13, R27.reuse, R15, R13 ;  /* 0x0000000f1b0d7224 */ /* 0x040fe200078e020d */
[----:B------:R-:W-:Y:S01]  /*ad20*/  IABS R15, R16 ;  /* 0x00000010000f7213 */ /* 0x000fe20000000000 */
[----:B------:R-:W-:Y:S01]  /*ad30*/  @!P3 IMAD.IADD R2, R2, 0x1, -R27 ;  /* 0x000000010202b824 */ /* 0x000fe200078e0a1b */
[----:B------:R0:W-:Y:S01]  /*ad40*/  STL [R1+0x98], R6 ;  /* 0x0000980601007387 */ /* 0x0001e20000100800 */
[----:B------:R-:W-:Y:S01]  /*ad50*/  IMAD.MOV.U32 R7, RZ, RZ, R18 ;  /* 0x000000ffff077224 */ /* 0x000fe200078e0012 */
[----:B------:R-:W-:Y:S01]  /*ad60*/  ISETP.GT.U32.AND P3, PT, R27, R13, PT ;  /* 0x0000000d1b00720c */ /* 0x000fe20003f64070 */
[----:B------:R-:W-:-:S04]  /*ad70*/  IMAD.HI.U32 R23, R0, R22, RZ ;  /* 0x0000001600177227 */ /* 0x000fc800078e00ff */
[----:B------:R-:W-:Y:S01]  /*ad80*/  @!P1 IMAD.IADD R4, R4, 0x1, -R27 ;  /* 0x0000000104049824 */ /* 0x000fe200078e0a1b */
[----:B------:R-:W-:Y:S01]  /*ad90*/  ISETP.GE.AND P1, PT, R3, RZ, PT ;  /* 0x000000ff0300720c */ /* 0x000fe20003f26270 */
[----:B------:R-:W-:Y:S02]  /*ada0*/  @!P0 IMAD.MOV R7, RZ, RZ, -R7 ;  /* 0x000000ffff078224 */ /* 0x000fe400078e0a07 */
[----:B0-----:R-:W-:Y:S01]  /*adb0*/  IMAD.MOV.U32 R6, RZ, RZ, R19 ;  /* 0x000000ffff067224 */ /* 0x001fe200078e0013 */
[----:B------:R-:W-:Y:S01]  /*adc0*/  ISETP.GT.U32.AND P0, PT, R27, R4, PT ;  /* 0x000000041b00720c */ /* 0x000fe20003f04070 */
[----:B------:R-:W-:Y:S01]  /*add0*/  IMAD.MOV R23, RZ, RZ, -R23 ;  /* 0x000000ffff177224 */ /* 0x000fe200078e0a17 */
[----:B------:R-:W-:Y:S01]  /*ade0*/  STL [R1+0x8c], R7 ;  /* 0x00008c0701007387 */ /* 0x000fe20000100800 */
[----:B------:R-:W-:Y:S02]  /*adf0*/  @!P4 IMAD.MOV R6, RZ, RZ, -R6 ;  /* 0x000000ffff06c224 */ /* 0x000fe400078e0a06 */
[----:B------:R-:W-:Y:S01]  /*ae00*/  @!P2 IMAD.IADD R12, R12, 0x1, -R27 ;  /* 0x000000010c0ca824 */ /* 0x000fe200078e0a1b */
[----:B------:R-:W-:Y:S01]  /*ae10*/  ISETP.GE.AND P2, PT, R20, RZ, PT ;  /* 0x000000ff1400720c */ /* 0x000fe20003f46270 */
[----:B------:R-:W-:Y:S01]  /*ae20*/  IMAD.HI.U32 R21, R0, R15, RZ ;  /* 0x0000000f00157227 */ /* 0x000fe200078e00ff */
[----:B------:R0:W-:Y:S01]  /*ae30*/  STL [R1+0x84], R6 ;  /* 0x0000840601007387 */ /* 0x0001e20000100800 */
[----:B------:R-:W-:-:S02]  /*ae40*/  IABS R20, R17 ;  /* 0x0000001100147213 */ /* 0x000fc40000000000 */
[----:B------:R-:W-:Y:S02]  /*ae50*/  IMAD R3, R27, R23, R22 ;  /* 0x000000171b037224 */ /* 0x000fe400078e0216 */
[----:B------:R-:W-:Y:S02]  /*ae60*/  @!P3 IMAD.IADD R13, R13, 0x1, -R27 ;  /* 0x000000010d0db824 */ /* 0x000fe400078e0a1b */
[----:B------:R-:W-:Y:S01]  /*ae70*/  IMAD.MOV R21, RZ, RZ, -R21 ;  /* 0x000000ffff157224 */ /* 0x000fe200078e0a15 */
[C---:B------:R-:W-:Y:S01]  /*ae80*/  ISETP.GT.U32.AND P4, PT, R27.reuse, R3, PT ;  /* 0x000000031b00720c */ /* 0x040fe20003f84070 */
[----:B------:R-:W-:Y:S01]  /*ae90*/  @!P6 IMAD.MOV R2, RZ, RZ, -R2 ;  /* 0x000000ffff02e224 */ /* 0x000fe200078e0a02 */
[----:B------:R-:W-:Y:S01]  /*aea0*/  ISETP.GT.U32.AND P3, PT, R27, R13, PT ;  /* 0x0000000d1b00720c */ /* 0x000fe20003f64070 */
[----:B0-----:R-:W-:Y:S01]  /*aeb0*/  IMAD.MOV.U32 R6, RZ, RZ, R12 ;  /* 0x000000ffff067224 */ /* 0x001fe200078e000c */
[----:B------:R-:W-:Y:S01]  /*aec0*/  IADD3 R12, R5, 0x5e, RZ ;  /* 0x0000005e050c7810 */ /* 0x000fe20007ffe0ff */
[C---:B------:R-:W-:Y:S01]  /*aed0*/  IMAD R15, R27.reuse, R21, R15 ;  /* 0x000000151b0f7224 */ /* 0x040fe200078e020f */
[----:B------:R0:W-:Y:S01]  /*aee0*/  STL [R1+0x80], R2 ;  /* 0x0000800201007387 */ /* 0x0001e20000100800 */
[----:B------:R-:W-:Y:S01]  /*aef0*/  @!P5 IMAD.MOV R6, RZ, RZ, -R6 ;  /* 0x000000ffff06d224 */ /* 0x000fe200078e0a06 */
[----:B------:R-:W-:Y:S01]  /*af00*/  IABS R23, R12 ;  /* 0x0000000c00177213 */ /* 0x000fe20000000000 */
[----:B------:R-:W-:Y:S01]  /*af10*/  @!P0 IMAD.IADD R4, R4, 0x1, -R27 ;  /* 0x0000000104048824 */ /* 0x000fe200078e0a1b */
[----:B------:R-:W-:-:S02]  /*af20*/  ISETP.GT.U32.AND P0, PT, R27, R15, PT ;  /* 0x0000000f1b00720c */ /* 0x000fc40003f04070 */
[----:B------:R1:W-:Y:S01]  /*af30*/  STL [R1+0x7c], R6 ;  /* 0x00007c0601007387 */ /* 0x0003e20000100800 */
[--C-:B------:R-:W-:Y:S01]  /*af40*/  @!P4 IMAD.IADD R3, R3, 0x1, -R27.reuse ;  /* 0x000000010303c824 */ /* 0x100fe200078e0a1b */
[----:B------:R-:W-:Y:S01]  /*af50*/  ISETP.GE.AND P4, PT, R12, RZ, PT ;  /* 0x000000ff0c00720c */ /* 0x000fe20003f86270 */
[--C-:B------:R-:W-:Y:S01]  /*af60*/  @!P3 IMAD.IADD R13, R13, 0x1, -R27.reuse ;  /* 0x000000010d0db824 */ /* 0x100fe200078e0a1b */
[----:B------:R-:W-:Y:S01]  /*af70*/  ISETP.GE.AND P6, PT, R14, RZ, PT ;  /* 0x000000ff0e00720c */ /* 0x000fe20003fc6270 */
[----:B0-----:R-:W-:Y:S01]  /*af80*/  IMAD.HI.U32 R2, R0, R20, RZ ;  /* 0x0000001400027227 */ /* 0x001fe200078e00ff */
[----:B------:R-:W-:Y:S02]  /*af90*/  ISETP.GE.AND P5, PT, R16, RZ, PT ;  /* 0x000000ff1000720c */ /* 0x000fe40003fa6270 */
[C---:B------:R-:W-:Y:S01]  /*afa0*/  IADD3 R16, R5.reuse, 0x5c, RZ ;  /* 0x0000005c05107810 */ /* 0x040fe20007ffe0ff */
[----:B------:R-:W-:Y:S01]  /*afb0*/  IMAD.MOV R2, RZ, RZ, -R2 ;  /* 0x000000ffff027224 */ /* 0x000fe200078e0a02 */
[----:B------:R-:W-:Y:S01]  /*afc0*/  IADD3 R14, R5, 0x5a, RZ ;  /* 0x0000005a050e7810 */ /* 0x000fe20007ffe0ff */
[----:B-1----:R-:W-:Y:S01]  /*afd0*/  IMAD.MOV.U32 R6, RZ, RZ, R4 ;  /* 0x000000ffff067224 */ /* 0x002fe200078e0004 */
[----:B------:R-:W-:Y:S01]  /*afe0*/  IABS R22, R16 ;  /* 0x0000001000167213 */ /* 0x000fe20000000000 */
[C---:B------:R-:W-:Y:S01]  /*aff0*/  IMAD R12, R27.reuse, R2, R20 ;  /* 0x000000021b0c7224 */ /* 0x040fe200078e0214 */
[----:B------:R-:W-:Y:S01]  /*b000*/  IABS R19, R14 ;  /* 0x0000000e00137213 */ /* 0x000fe20000000000 */
[----:B------:R-:W-:Y:S01]  /*b010*/  @!P2 IMAD.MOV R6, RZ, RZ, -R6 ;  /* 0x000000ffff06a224 */ /* 0x000fe200078e0a06 */
[----:B------:R-:W-:Y:S01]  /*b020*/  ISETP.GT.U32.AND P2, PT, R27, R3, PT ;  /* 0x000000031b00720c */ /* 0x000fe20003f44070 */
[----:B------:R-:W-:Y:S01]  /*b030*/  @!P0 IMAD.IADD R15, R15, 0x1, -R27 ;  /* 0x000000010f0f8824 */ /* 0x000fe200078e0a1b */
[----:B------:R-:W-:Y:S01]  /*b040*/  IADD3 R2, R5, 0x58, RZ ;  /* 0x0000005805027810 */ /* 0x000fe20007ffe0ff */
[----:B------:R-:W-:Y:S01]  /*b050*/  IMAD.HI.U32 R4, R0, R23, RZ ;  /* 0x0000001700047227 */ /* 0x000fe200078e00ff */
[----:B------:R0:W-:Y:S01]  /*b060*/  STL [R1+0x74], R6 ;  /* 0x0000740601007387 */ /* 0x0001e20000100800 */
[----:B------:R-:W-:-:S02]  /*b070*/  ISETP.GE.AND P3, PT, R17, RZ, PT ;  /* 0x000000ff1100720c */ /* 0x000fc40003f66270 */
[----:B------:R-:W-:Y:S01]  /*b080*/  ISETP.GT.U32.AND P0, PT, R27, R15, PT ;  /* 0x0000000f1b00720c */ /* 0x000fe20003f04070 */
[----:B------:R-:W-:Y:S01]  /*b090*/  IMAD.MOV R4, RZ, RZ, -R4 ;  /* 0x000000ffff047224 */ /* 0x000fe200078e0a04 */
[----:B------:R-:W-:Y:S02]  /*b0a0*/  IABS R21, R2 ;  /* 0x0000000200157213 */ /* 0x000fe40000000000 */
[----:B------:R-:W-:Y:S01]  /*b0b0*/  IADD3 R20, R5, 0x52, RZ ;  /* 0x0000005205147810 */ /* 0x000fe20007ffe0ff */
[----:B------:R-:W-:Y:S02]  /*b0c0*/  IMAD R23, R27, R4, R23 ;  /* 0x000000041b177224 */ /* 0x000fe400078e0217 */
[----:B0-----:R-:W-:Y:S01]  /*b0d0*/  IMAD.MOV.U32 R6, RZ, RZ, R13 ;  /* 0x000000ffff067224 */ /* 0x001fe200078e000d */
[----:B------:R-:W-:Y:S01]  /*b0e0*/  IABS R17, R20 ;  /* 0x0000001400117213 */ /* 0x000fe20000000000 */
[----:B------:R-:W-:Y:S01]  /*b0f0*/  @!P2 IMAD.IADD R3, R3, 0x1, -R27 ;  /* 0x000000010303a824 */ /* 0x000fe200078e0a1b */
[C---:B------:R-:W-:Y:S01]  /*b100*/  ISETP.GT.U32.AND P2, PT, R27.reuse, R23, PT ;  /* 0x000000171b00720c */ /* 0x040fe20003f44070 */
[----:B------:R-:W-:Y:S01]  /*b110*/  @!P1 IMAD.MOV R6, RZ, RZ, -R6 ;  /* 0x000000ffff069224 */ /* 0x000fe200078e0a06 */
[----:B------:R-:W-:Y:S01]  /*b120*/  ISETP.GT.U32.AND P1, PT, R27, R12, PT ;  /* 0x0000000c1b00720c */ /* 0x000fe20003f24070 */
[----:B------:R-:W-:-:S03]  /*b130*/  IMAD.HI.U32 R4, R0, R22, RZ ;  /* 0x0000001600047227 */ /* 0x000fc600078e00ff */
[----:B------:R0:W-:Y:S01]  /*b140*/  STL [R1+0x6c], R6 ;  /* 0x00006c0601007387 */ /* 0x0001e20000100800 */
[----:B------:R-:W-:Y:S01]  /*b150*/  @!P0 IMAD.IADD R15, R15, 0x1, -R27 ;  /* 0x000000010f0f8824 */ /* 0x000fe200078e0a1b */
[----:B------:R-:W-:Y:S01]  /*b160*/  ISETP.GE.AND P0, PT, R16, RZ, PT ;  /* 0x000000ff1000720c */ /* 0x000fe20003f06270 */
[----:B------:R-:W-:-:S04]  /*b170*/  IMAD.HI.U32 R13, R0, R19, RZ ;  /* 0x00000013000d7227 */ /* 0x000fc800078e00ff */
[----:B------:R-:W-:Y:S02]  /*b180*/  IMAD.MOV R16, RZ, RZ, -R4 ;  /* 0x000000ffff107224 */ /* 0x000fe400078e0a04 */
[----:B------:R-:W-:Y:S01]  /*b190*/  @!P1 IMAD.IADD R12, R12, 0x1, -R27 ;  /* 0x000000010c0c9824 */ /* 0x000fe200078e0a1b */
[----:B------:R-:W-:Y:S01]  /*b1a0*/  ISETP.GE.AND P1, PT, R14, RZ, PT ;  /* 0x000000ff0e00720c */ /* 0x000fe20003f26270 */
[----:B0-----:R-:W-:Y:S01]  /*b1b0*/  IMAD.MOV.U32 R6, RZ, RZ, R3 ;  /* 0x000000ffff067224 */ /* 0x001fe200078e0003 */
[----:B------:R-:W-:Y:S01]  /*b1c0*/  IADD3 R3, R5, 0x54, RZ ;  /* 0x0000005405037810 */ /* 0x000fe20007ffe0ff */
[----:B------:R-:W-:Y:S02]  /*b1d0*/  IMAD.MOV R13, RZ, RZ, -R13 ;  /* 0x000000ffff0d7224 */ /* 0x000fe400078e0a0d */
[----:B------:R-:W-:Y:S01]  /*b1e0*/  @!P6 IMAD.MOV R6, RZ, RZ, -R6 ;  /* 0x000000ffff06e224 */ /* 0x000fe200078e0a06 */
[C---:B------:R-:W-:Y:S01]  /*b1f0*/  ISETP.GT.U32.AND P6, PT, R27.reuse, R12, PT ;  /* 0x0000000c1b00720c */ /* 0x040fe20003fc4070 */
[----:B------:R-:W-:-:S02]  /*b200*/  IMAD R22, R27, R16, R22 ;  /* 0x000000101b167224 */ /* 0x000fc400078e0216 */
[----:B------:R-:W-:Y:S01]  /*b210*/  IMAD R19, R27, R13, R19 ;  /* 0x0000000d1b137224 */ /* 0x000fe200078e0213 */
[----:B------:R0:W-:Y:S01]  /*b220*/  STL [R1+0x68], R6 ;  /* 0x0000680601007387 */ /* 0x0001e20000100800 */
[----:B------:R-:W-:Y:S01]  /*b230*/  @!P2 IMAD.IADD R23, R23, 0x1, -R27 ;  /* 0x000000011717a824 */ /* 0x000fe200078e0a1b */
[----:B------:R-:W-:Y:S01]  /*b240*/  IADD3 R13, R5, 0x56, RZ ;  /* 0x00000056050d7810 */ /* 0x000fe20007ffe0ff */
[----:B------:R-:W-:-:S03]  /*b250*/  IMAD.HI.U32 R4, R0, R21, RZ ;  /* 0x0000001500047227 */ /* 0x000fc600078e00ff */
[C---:B------:R-:W-:Y:S01]  /*b260*/  ISETP.GT.U32.AND P2, PT, R27.reuse, R23, PT ;  /* 0x000000171b00720c */ /* 0x040fe20003f44070 */
[----:B------:R-:W-:Y:S01]  /*b270*/  IMAD.MOV R4, RZ, RZ, -R4 ;  /* 0x000000ffff047224 */ /* 0x000fe200078e0a04 */
[----:B------:R-:W-:Y:S01]  /*b280*/  IABS R16, R13 ;  /* 0x0000000d00107213 */ /* 0x000fe20000000000 */
[----:B------:R-:W-:Y:S01]  /*b290*/  @!P6 IMAD.IADD R12, R12, 0x1, -R27 ;  /* 0x000000010c0ce824 */ /* 0x000fe200078e0a1b */
[----:B------:R-:W-:Y:S01]  /*b2a0*/  ISETP.GT.U32.AND P6, PT, R27, R19, PT ;  /* 0x000000131b00720c */ /* 0x000fe20003fc4070 */
[----:B0-----:R-:W-:Y:S01]  /*b2b0*/  IMAD.MOV.U32 R6, RZ, RZ, R15 ;  /* 0x000000ffff067224 */ /* 0x001fe200078e000f */
[----:B------:R-:W-:Y:S01]  /*b2c0*/  IADD3 R15, R5, 0x50, RZ ;  /* 0x00000050050f7810 */ /* 0x000fe20007ffe0ff */
[C---:B------:R-:W-:Y:S01]  /*b2d0*/  IMAD R21, R27.reuse, R4, R21 ;  /* 0x000000041b157224 */ /* 0x040fe200078e0215 */
[----:B------:R-:W-:Y:S01]  /*b2e0*/  IABS R4, R3 ;  /* 0x0000000300047213 */ /* 0x000fe20000000000 */
[----:B------:R-:W-:Y:S01]  /*b2f0*/  @!P5 IMAD.MOV R6, RZ, RZ, -R6 ;  /* 0x000000ffff06d224 */ /* 0x000fe200078e0a06 */
[----:B------:R-:W-:Y:S01]  /*b300*/  ISETP.GT.U32.AND P5, PT, R27, R22, PT ;  /* 0x000000161b00720c */ /* 0x000fe20003fa4070 */
[----:B------:R-:W-:Y:S01]  /*b310*/  IMAD.HI.U32 R18, R0, R16, RZ ;  /* 0x0000001000127227 */ /* 0x000fe200078e00ff */
[----:B------:R-:W-:-:S02]  /*b320*/  IABS R14, R15 ;  /* 0x0000000f000e7213 */ /* 0x000fc40000000000 */
[----:B------:R0:W-:Y:S01]  /*b330*/  STL [R1+0x70], R6 ;  /* 0x0000700601007387 */ /* 0x0001e20000100800 */
[--C-:B------:R-:W-:Y:S01]  /*b340*/  @!P2 IMAD.IADD R23, R23, 0x1, -R27.reuse ;  /* 0x000000011717a824 */ /* 0x100fe200078e0a1b */
[----:B------:R-:W-:Y:S01]  /*b350*/  ISETP.GT.U32.AND P2, PT, R27, R21, PT ;  /* 0x000000151b00720c */ /* 0x000fe20003f44070 */
[--C-:B------:R-:W-:Y:S02]  /*b360*/  @!P6 IMAD.IADD R19, R19, 0x1, -R27.reuse ;  /* 0x000000011313e824 */ /* 0x100fe400078e0a1b */
[----:B------:R-:W-:Y:S02]  /*b370*/  IMAD.MOV R18, RZ, RZ, -R18 ;  /* 0x000000ffff127224 */ /* 0x000fe400078e0a12 */
[----:B------:R-:W-:Y:S01]  /*b380*/  @!P3 IMAD.MOV R12, RZ, RZ, -R12 ;  /* 0x000000ffff0cb224 */ /* 0x000fe200078e0a0c */
[C---:B------:R-:W-:Y:S01]  /*b390*/  ISETP.GT.U32.AND P3, PT, R27.reuse, R19, PT ;  /* 0x000000131b00720c */ /* 0x040fe20003f64070 */
[----:B------:R-:W-:Y:S01]  /*b3a0*/  @!P5 IMAD.IADD R22, R22, 0x1, -R27 ;  /* 0x000000011616d824 */ /* 0x000fe200078e0a1b */
[----:B------:R-:W-:Y:S01]  /*b3b0*/  ISETP.GE.AND P5, PT, R2, RZ, PT ;  /* 0x000000ff0200720c */ /* 0x000fe20003fa6270 */
[----:B0-----:R-:W-:Y:S01]  /*b3c0*/  IMAD.MOV.U32 R6, RZ, RZ, R23 ;  /* 0x000000ffff067224 */ /* 0x001fe200078e0017 */
[----:B------:R-:W-:Y:S01]  /*b3d0*/  STL [R1+0xbac], R12 ;  /* 0x000bac0c01007387 */ /* 0x000fe20000100800 */
[----:B------:R-:W-:Y:S01]  /*b3e0*/  IMAD.MOV.U32 R2, RZ, RZ, R17 ;  /* 0x000000ffff027224 */ /* 0x000fe200078e0011 */
[----:B------:R-:W-:Y:S01]  /*b3f0*/  ISETP.GT.U32.AND P6, PT, R27, R22, PT ;  /* 0x000000161b00720c */ /* 0x000fe20003fc4070 */
[----:B------:R-:W-:Y:S01]  /*b400*/  @!P4 IMAD.MOV R6, RZ, RZ, -R6 ;  /* 0x000000ffff06c224 */ /* 0x000fe200078e0a06 */
[----:B------:R-:W-:Y:S01]  /*b410*/  ISETP.GE.AND P4, PT, R13, RZ, PT ;  /* 0x000000ff0d00720c */ /* 0x000fe20003f86270 */
[----:B------:R-:W-:-:S02]  /*b420*/  IMAD R13, R27, R18, R16 ;  /* 0x000000121b0d7224 */ /* 0x000fc400078e0210 */
[----:B------:R-:W-:Y:S01]  /*b430*/  IMAD.HI.U32 R17, R0, R4, RZ ;  /* 0x0000000400117227 */ /* 0x000fe200078e00ff */
[----:B------:R0:W-:Y:S03]  /*b440*/  STL [R1+0x48], R6 ;  /* 0x0000480601007387 */ /* 0x0001e60000100800 */
[----:B------:R-:W-:Y:S02]  /*b450*/  IMAD.MOV R17, RZ, RZ, -R17 ;  /* 0x000000ffff117224 */ /* 0x000fe400078e0a11 */
[--C-:B------:R-:W-:Y:S02]  /*b460*/  @!P2 IMAD.IADD R21, R21, 0x1, -R27.reuse ;  /* 0x000000011515a824 */ /* 0x100fe400078e0a1b */
[----:B------:R-:W-:Y:S01]  /*b470*/  @!P6 IMAD.IADD R22, R22, 0x1, -R27 ;  /* 0x000000011616e824 */ /* 0x000fe200078e0a1b */
[C---:B------:R-:W-:Y:S01]  /*b480*/  ISETP.GT.U32.AND P6, PT, R27.reuse, R13, PT ;  /* 0x0000000d1b00720c */ /* 0x040fe20003fc4070 */
[C---:B------:R-:W-:Y:S01]  /*b490*/  IMAD R4, R27.reuse, R17, R4 ;  /* 0x000000111b047224 */ /* 0x040fe200078e0204 */
[----:B------:R-:W-:Y:S01]  /*b4a0*/  ISETP.GT.U32.AND P2, PT, R27, R21, PT ;  /* 0x000000151b00720c */ /* 0x000fe20003f44070 */
[----:B------:R-:W-:Y:S01]  /*b4b0*/  IMAD.HI.U32 R18, R0, R2, RZ ;  /* 0x0000000200127227 */ /* 0x000fe200078e00ff */
[----:B------:R-:W-:-:S03]  /*b4c0*/  IADD3 R17, R5, 0x4e, RZ ;  /* 0x0000004e05117810 */ /* 0x000fc60007ffe0ff */
[--C-:B------:R-:W-:Y:S01]  /*b4d0*/  @!P3 IMAD.IADD R19, R19, 0x1, -R27.reuse ;  /* 0x000000011313b824 */ /* 0x100fe200078e0a1b */
[----:B------:R-:W-:Y:S01]  /*b4e0*/  ISETP.GT.U32.AND P3, PT, R27, R4, PT ;  /* 0x000000041b00720c */ /* 0x000fe20003f64070 */
[----:B------:R-:W-:Y:S02]  /*b4f0*/  IMAD.MOV R18, RZ, RZ, -R18 ;  /* 0x000000ffff127224 */ /* 0x000fe400078e0a12 */
[----:B0-----:R-:W-:Y:S02]  /*b500*/  IMAD.MOV.U32 R6, RZ, RZ, R22 ;  /* 0x000000ffff067224 */ /* 0x001fe400078e0016 */
[--C-:B------:R-:W-:Y:S02]  /*b510*/  @!P6 IMAD.IADD R13, R13, 0x1, -R27.reuse ;  /* 0x000000010d0de824 */ /* 0x100fe400078e0a1b */
[C---:B------:R-:W-:Y:S01]  /*b520*/  IMAD R2, R27.reuse, R18, R2 ;  /* 0x000000121b027224 */ /* 0x040fe200078e0202 */
[----:B------:R-:W-:Y:S01]  /*b530*/  IABS R18, R17 ;  /* 0x0000001100127213 */ /* 0x000fe20000000000 */
[----:B------:R-:W-:Y:S01]  /*b540*/  @!P0 IMAD.MOV R6, RZ, RZ, -R6 ;  /* 0x000000ffff068224 */ /* 0x000fe200078e0a06 */
[----:B------:R-:W-:Y:S01]  /*b550*/  ISETP.GT.U32.AND P0, PT, R27, R13, PT ;  /* 0x0000000d1b00720c */ /* 0x000fe20003f04070 */
[----:B------:R-:W-:Y:S01]  /*b560*/  @!P2 IMAD.IADD R21, R21, 0x1, -R27 ;  /* 0x000000011515a824 */ /* 0x000fe200078e0a1b */
[----:B------:R-:W-:Y:S01]  /*b570*/  ISETP.GT.U32.AND P6, PT, R27, R2, PT ;  /* 0x000000021b00720c */ /* 0x000fe20003fc4070 */
[----:B------:R-:W-:Y:S01]  /*b580*/  IMAD.HI.U32 R16, R0, R14, RZ ;  /* 0x0000000e00107227 */ /* 0x000fe200078e00ff */
[----:B------:R0:W-:Y:S01]  /*b590*/  STL [R1+0x4c], R6 ;  /* 0x00004c0601007387 */ /* 0x0001e20000100800 */
[----:B------:R-:W-:-:S02]  /*b5a0*/  ISETP.GE.AND P2, PT, R3, RZ, PT ;  /* 0x000000ff0300720c */ /* 0x000fc40003f46270 */
[----:B------:R-:W-:Y:S01]  /*b5b0*/  @!P3 IMAD.IADD R4, R4, 0x1, -R27 ;  /* 0x000000010404b824 */ /* 0x000fe200078e0a1b */
[----:B------:R-:W-:Y:S01]  /*b5c0*/  IADD3 R3, R5, 0x4c, RZ ;  /* 0x0000004c05037810 */ /* 0x000fe20007ffe0ff */
[----:B------:R-:W-:Y:S02]  /*b5d0*/  IMAD.MOV.U32 R7, RZ, RZ, R19 ;  /* 0x000000ffff077224 */ /* 0x000fe400078e0013 */
[----:B------:R-:W-:Y:S01]  /*b5e0*/  IMAD.MOV R16, RZ, RZ, -R16 ;  /* 0x000000ffff107224 */ /* 0x000fe200078e0a10 */
[C---:B------:R-:W-:Y:S01]  /*b5f0*/  ISETP.GT.U32.AND P3, PT, R27.reuse, R4, PT ;  /* 0x000000041b00720c */ /* 0x040fe20003f64070 */
[----:B------:R-:W-:Y:S02]  /*b600*/  @!P1 IMAD.MOV R7, RZ, RZ, -R7 ;  /* 0x000000ffff079224 */ /* 0x000fe400078e0a07 */
[----:B0-----:R-:W-:Y:S02]  /*b610*/  IMAD.MOV.U32 R6, RZ, RZ, R21 ;  /* 0x000000ffff067224 */ /* 0x001fe400078e0015 */
[----:B------:R-:W-:Y:S01]  /*b620*/  IMAD R14, R27, R16, R14 ;  /* 0x000000101b0e7224 */ /* 0x000fe200078e020e */
[----:B------:R-:W-:Y:S01]  /*b630*/  IABS R16, R3 ;  /* 0x0000000300107213 */ /* 0x000fe20000000000 */
[----:B------:R-:W-:Y:S01]  /*b640*/  @!P5 IMAD.MOV R6, RZ, RZ, -R6 ;  /* 0x000000ffff06d224 */ /* 0x000fe200078e0a06 */
[----:B------:R-:W-:Y:S01]  /*b650*/  STL [R1+0x60], R7 ;  /* 0x0000600701007387 */ /* 0x000fe20000100800 */
[--C-:B------:R-:W-:Y:S01]  /*b660*/  @!P0 IMAD.IADD R13, R13, 0x1, -R27.reuse ;  /* 0x000000010d0d8824 */ /* 0x100fe200078e0a1b */
[----:B------:R-:W-:Y:S01]  /*b670*/  ISETP.GT.U32.AND P1, PT, R27, R14, PT ;  /* 0x0000000e1b00720c */ /* 0x000fe20003f24070 */
[----:B------:R-:W-:Y:S01]  /*b680*/  @!P6 IMAD.IADD R2, R2, 0x1, -R27 ;  /* 0x000000010202e824 */ /* 0x000fe200078e0a1b */
[----:B------:R0:W-:Y:S01]  /*b690*/  STL [R1+0x50], R6 ;  /* 0x0000500601007387 */ /* 0x0001e20000100800 */
[----:B------:R-:W-:Y:S01]  /*b6a0*/  IMAD.HI.U32 R19, R0, R18, RZ ;  /* 0x0000001200137227 */ /* 0x000fe200078e00ff */
[----:B------:R-:W-:-:S02]  /*b6b0*/  ISETP.GE.AND P6, PT, R20, RZ, PT ;  /* 0x000000ff1400720c */ /* 0x000fc40003fc6270 */
[----:B------:R-:W-:Y:S01]  /*b6c0*/  ISETP.GE.AND P0, PT, R15, RZ, PT ;  /* 0x000000ff0f00720c */ /* 0x000fe20003f06270 */
[----:B------:R-:W-:Y:S01]  /*b6d0*/  IMAD.HI.U32 R20, R0, R16, RZ ;  /* 0x0000001000147227 */ /* 0x000fe200078e00ff */
[----:B------:R-:W-:-:S03]  /*b6e0*/  ISETP.GT.U32.AND P5, PT, R27, R2, PT ;  /* 0x000000021b00720c */ /* 0x000fc60003fa4070 */
[----:B------:R-:W-:Y:S02]  /*b6f0*/  IMAD.MOV R19, RZ, RZ, -R19 ;  /* 0x000000ffff137224 */ /* 0x000fe400078e0a13 */
[----:B0-----:R-:W-:Y:S01]  /*b700*/  IMAD.MOV.U32 R6, RZ, RZ, R13 ;  /* 0x000000ffff067224 */ /* 0x001fe200078e000d */
[----:B------:R-:W-:Y:S01]  /*b710*/  IADD3 R13, R5, 0x4a, RZ ;  /* 0x0000004a050d7810 */ /* 0x000fe20007ffe0ff */
[----:B------:R-:W-:Y:S02]  /*b720*/  IMAD.MOV R20, RZ, RZ, -R20 ;  /* 0x000000ffff147224 */ /* 0x000fe400078e0a14 */
[----:B------:R-:W-:Y:S02]  /*b730*/  @!P4 IMAD.MOV R6, RZ, RZ, -R6 ;  /* 0x000000ffff06c224 */ /* 0x000fe400078e0a06 */
[--C-:B------:R-:W-:Y:S01]  /*b740*/  @!P3 IMAD.IADD R4, R4, 0x1, -R27.reuse ;  /* 0x000000010404b824 */ /* 0x100fe200078e0a1b */
[----:B------:R-:W-:Y:S01]  /*b750*/  ISETP.GE.AND P3, PT, R17, RZ, PT ;  /* 0x000000ff1100720c */ /* 0x000fe20003f66270 */
[C---:B------:R-:W-:Y:S01]  /*b760*/  IMAD R15, R27.reuse, R19, R18 ;  /* 0x000000131b0f7224 */ /* 0x040fe200078e0212 */
[----:B------:R0:W-:Y:S01]  /*b770*/  STL [R1+0x54], R6 ;  /* 0x0000540601007387 */ /* 0x0001e20000100800 */
[----:B------:R-:W-:Y:S01]  /*b780*/  IMAD R16, R27, R20, R16 ;  /* 0x000000141b107224 */ /* 0x000fe200078e0210 */
[----:B------:R-:W-:Y:S01]  /*b790*/  IADD3 R18, R5, 0x48, RZ ;  /* 0x0000004805127810 */ /* 0x000fe20007ffe0ff */
[--C-:B------:R-:W-:Y:S01]  /*b7a0*/  @!P1 IMAD.IADD R14, R14, 0x1, -R27.reuse ;  /* 0x000000010e0e9824 */ /* 0x100fe200078e0a1b */
[----:B------:R-:W-:Y:S01]  /*b7b0*/  ISETP.GT.U32.AND P4, PT, R27, R15, PT ;  /* 0x0000000f1b00720c */ /* 0x000fe20003f84070 */
[----:B------:R-:W-:Y:S01]  /*b7c0*/  @!P5 IMAD.IADD R2, R2, 0x1, -R27 ;  /* 0x000000010202d824 */ /* 0x000fe200078e0a1b */
[----:B------:R-:W-:-:S02]  /*b7d0*/  ISETP.GE.AND P5, PT, R3, RZ, PT ;  /* 0x000000ff0300720c */ /* 0x000fc40003fa6270 */
[----:B------:R-:W-:Y:S01]  /*b7e0*/  ISETP.GT.U32.AND P1, PT, R27, R14, PT ;  /* 0x0000000e1b00720c */ /* 0x000fe20003f24070 */
[----:B------:R-:W-:Y:S01]  /*b7f0*/  @!P6 IMAD.MOV R2, RZ, RZ, -R2 ;  /* 0x000000ffff02e224 */ /* 0x000fe200078e0a02 */
[----:B------:R-:W-:Y:S01]  /*b800*/  ISETP.GE.AND P6, PT, R13, RZ, PT ;  /* 0x000000ff0d00720c */ /* 0x000fe20003fc6270 */
[----:B0-----:R-:W-:Y:S01]  /*b810*/  IMAD.MOV.U32 R6, RZ, RZ, R4 ;  /* 0x000000ffff067224 */ /* 0x001fe200078e0004 */
[----:B------:R-:W-:Y:S02]  /*b820*/  IABS R4, R13 ;  /* 0x0000000d00047213 */ /* 0x000fe40000000000 */
[----:B------:R-:W-:Y:S01]  /*b830*/  IADD3 R3, R5, 0x46, RZ ;  /* 0x0000004605037810 */ /* 0x000fe20007ffe0ff */
[----:B------:R-:W-:Y:S01]  /*b840*/  @!P2 IMAD.MOV R6, RZ, RZ, -R6 ;  /* 0x000000ffff06a224 */ /* 0x000fe200078e0a06 */
[----:B------:R-:W-:Y:S01]  /*b850*/  ISETP.GT.U32.AND P2, PT, R27, R16, PT ;  /* 0x000000101b00720c */ /* 0x000fe20003f44070 */
[----:B------:R-:W-:Y:S01]  /*b860*/  @!P4 IMAD.IADD R15, R15, 0x1, -R27 ;  /* 0x000000010f0fc824 */ /* 0x000fe200078e0a1b */
[----:B------:R-:W-:Y:S01]  /*b870*/  IADD3 R19, R5, 0x3a, RZ ;  /* 0x0000003a05137810 */ /* 0x000fe20007ffe0ff */
[----:B------:R-:W-:Y:S01]  /*b880*/  IMAD.HI.U32 R13, R0, R4, RZ ;  /* 0x00000004000d7227 */ /* 0x000fe200078e00ff */
[----:B------:R0:W-:Y:S01]  /*b890*/  STL [R1+0x58], R6 ;  /* 0x0000580601007387 */ /* 0x0001e20000100800 */
[----:B------:R-:W-:-:S02]  /*b8a0*/  IABS R20, R24 ;  /* 0x0000001800147213 */ /* 0x000fc40000000000 */
[----:B------:R-:W-:Y:S01]  /*b8b0*/  @!P1 IMAD.IADD R14, R14, 0x1, -R27 ;  /* 0x000000010e0e9824 */ /* 0x000fe200078e0a1b */
[----:B------:R-:W-:Y:S01]  /*b8c0*/  ISETP.GT.U32.AND P4, PT, R27, R15, PT ;  /* 0x0000000f1b00720c */ /* 0x000fe20003f84070 */
[----:B------:R-:W-:Y:S01]  /*b8d0*/  IMAD.MOV R13, RZ, RZ, -R13 ;  /* 0x000000ffff0d7224 */ /* 0x000fe200078e0a0d */
[----:B------:R-:W-:Y:S01]  /*b8e0*/  ISETP.GE.AND P1, PT, R18, RZ, PT ;  /* 0x000000ff1200720c */ /* 0x000fe20003f26270 */
[----:B------:R1:W-:Y:S01]  /*b8f0*/  STL [R1+0x250], R2 ;  /* 0x0002500201007387 */ /* 0x0003e20000100800 */
[----:B------:R-:W-:Y:S01]  /*b900*/  IABS R18, R18 ;  /* 0x0000001200127213 */ /* 0x000fe20000000000 */
[----:B------:R-:W-:Y:S02]  /*b910*/  @!P2 IMAD.IADD R16, R16, 0x1, -R27 ;  /* 0x000000011010a824 */ /* 0x000fe400078e0a1b */
[----:B0-----:R-:W-:Y:S01]  /*b920*/  IMAD.MOV.U32 R6, RZ, RZ, R14 ;  /* 0x000000ffff067224 */ /* 0x001fe200078e000e */
[----:B------:R-:W-:Y:S01]  /*b930*/  IADD3 R14, R5, 0x44, RZ ;  /* 0x00000044050e7810 */ /* 0x000fe20007ffe0ff */
[----:B------:R-:W-:Y:S01]  /*b940*/  IMAD.HI.U32 R17, R0, R18, RZ ;  /* 0x0000001200117227 */ /* 0x000fe200078e00ff */
[----:B------:R-:W-:-:S03]  /*b950*/  ISETP.GT.U32.AND P2, PT, R27, R16, PT ;  /* 0x000000101b00720c */ /* 0x000fc60003f44070 */
[----:B------:R-:W-:Y:S01]  /*b960*/  @!P0 IMAD.MOV R6, RZ, RZ, -R6 ;  /* 0x000000ffff068224 */ /* 0x000fe200078e0a06 */
[----:B-1----:R-:W-:Y:S01]  /*b970*/  IABS R2, R3 ;  /* 0x0000000300027213 */ /* 0x002fe20000000000 */
[----:B------:R-:W-:Y:S01]  /*b980*/  @!P4 IMAD.IADD R15, R15, 0x1, -R27 ;  /* 0x000000010f0fc824 */ /* 0x000fe200078e0a1b */
[----:B------:R-:W-:Y:S01]  /*b990*/  ISETP.GE.AND P0, PT, R3, RZ, PT ;  /* 0x000000ff0300720c */ /* 0x000fe20003f06270 */
[C---:B------:R-:W-:Y:S01]  /*b9a0*/  IMAD R3, R27.reuse, R13, R4 ;  /* 0x0000000d1b037224 */ /* 0x040fe200078e0204 */
[----:B------:R0:W-:Y:S01]  /*b9b0*/  STL [R1+0x258], R6 ;  /* 0x0002580601007387 */ /* 0x0001e20000100800 */
[----:B------:R-:W-:Y:S01]  /*b9c0*/  IMAD.MOV R17, RZ, RZ, -R17 ;  /* 0x000000ffff117224 */ /* 0x000fe200078e0a11 */
[----:B------:R-:W-:Y:S01]  /*b9d0*/  IABS R13, R14 ;  /* 0x0000000e000d7213 */ /* 0x000fe20000000000 */
[----:B------:R-:W-:Y:S01]  /*b9e0*/  IMAD.HI.U32 R4, R0, R2, RZ ;  /* 0x0000000200047227 */ /* 0x000fe200078e00ff */
[----:B------:R-:W-:-:S03]  /*b9f0*/  ISETP.GT.U32.AND P4, PT, R27, R3, PT ;  /* 0x000000031b00720c */ /* 0x000fc60003f84070 */
[----:B------:R-:W-:Y:S01]  /*ba00*/  @!P2 IMAD.IADD R16, R16, 0x1, -R27 ;  /* 0x000000011010a824 */ /* 0x000fe200078e0a1b */
[----:B------:R-:W-:Y:S01]  /*ba10*/  ISETP.GE.AND P2, PT, R14, RZ, PT ;  /* 0x000000ff0e00720c */ /* 0x000fe20003f46270 */
[----:B------:R-:W-:Y:S01]  /*ba20*/  IMAD R18, R27, R17, R18 ;  /* 0x000000111b127224 */ /* 0x000fe200078e0212 */
[C---:B------:R-:W-:Y:S01]  /*ba30*/  IADD3 R14, R5.reuse, 0x42, RZ ;  /* 0x00000042050e7810 */ /* 0x040fe20007ffe0ff */
[----:B0-----:R-:W-:Y:S01]  /*ba40*/  IMAD.MOV.U32 R6, RZ, RZ, R16 ;  /* 0x000000ffff067224 */ /* 0x001fe200078e0010 */
[----:B------:R-:W-:Y:S01]  /*ba50*/  IADD3 R16, R5, 0x3e, RZ ;  /* 0x0000003e05107810 */ /* 0x000fe20007ffe0ff */
[----:B------:R-:W-:Y:S02]  /*ba60*/  IMAD.MOV.U32 R7, RZ, RZ, R15 ;  /* 0x000000ffff077224 */ /* 0x000fe400078e000f */
[----:B------:R-:W-:Y:S01]  /*ba70*/  @!P5 IMAD.MOV R6, RZ, RZ, -R6 ;  /* 0x000000ffff06d224 */ /* 0x000fe200078e0a06 */
[----:B------:R-:W-:Y:S01]  /*ba80*/  ISETP.GT.U32.AND P5, PT, R27, R18, PT ;  /* 0x000000121b00720c */ /* 0x000fe20003fa4070 */
[----:B------:R-:W-:Y:S01]  /*ba90*/  @!P4 IMAD.IADD R3, R3, 0x1, -R27 ;  /* 0x000000010303c824 */ /* 0x000fe200078e0a1b */
[----:B------:R-:W-:Y:S01]  /*baa0*/  IABS R23, R16 ;  /* 0x0000001000177213 */ /* 0x000fe20000000000 */
[----:B------:R-:W-:-:S02]  /*bab0*/  IMAD.MOV R4, RZ, RZ, -R4 ;  /* 0x000000ffff047224 */ /* 0x000fc400078e0a04 */
[----:B------:R-:W-:Y:S01]  /*bac0*/  IMAD.HI.U32 R15, R0, R13, RZ ;  /* 0x0000000d000f7227 */ /* 0x000fe200078e00ff */
[----:B------:R-:W-:-:S03]  /*bad0*/  ISETP.GT.U32.AND P4, PT, R27, R3, PT ;  /* 0x000000031b00720c */ /* 0x000fc60003f84070 */
[----:B------:R-:W-:Y:S01]  /*bae0*/  @!P3 IMAD.MOV R7, RZ, RZ, -R7 ;  /* 0x000000ffff07b224 */ /* 0x000fe200078e0a07 */
[----:B------:R-:W-:Y:S01]  /*baf0*/  ISETP.GE.AND P3, PT, R14, RZ, PT ;  /* 0x000000ff0e00720c */ /* 0x000fe20003f66270 */
[----:B------:R-:W-:Y:S01]  /*bb00*/  IMAD R2, R27, R4, R2 ;  /* 0x000000041b027224 */ /* 0x000fe200078e0202 */
[----:B------:R-:W-:Y:S01]  /*bb10*/  IADD3 R4, R5, 0x40, RZ ;  /* 0x0000004005047810 */ /* 0x000fe20007ffe0ff */
[----:B------:R-:W-:Y:S01]  /*bb20*/  @!P5 IMAD.IADD R18, R18, 0x1, -R27 ;  /* 0x000000011212d824 */ /* 0x000fe200078e0a1b */
[----:B------:R-:W-:Y:S01]  /*bb30*/  IABS R14, R14 ;  /* 0x0000000e000e7213 */ /* 0x000fe20000000000 */
[----:B------:R-:W-:Y:S01]  /*bb40*/  IMAD.MOV R15, RZ, RZ, -R15 ;  /* 0x000000ffff0f7224 */ /* 0x000fe200078e0a0f */
[----:B------:R0:W-:Y:S01]  /*bb50*/  STL [R1+0x21c], R7 ;  /* 0x00021c0701007387 */ /* 0x0001e20000100800 */
[C---:B------:R-:W-:Y:S01]  /*bb60*/  IMAD.HI.U32 R21, R0.reuse, R23, RZ ;  /* 0x0000001700157227 */ /* 0x040fe200078e00ff */
[C---:B------:R-:W-:Y:S02]  /*bb70*/  ISETP.GT.U32.AND P5, PT, R27.reuse, R18, PT ;  /* 0x000000121b00720c */ /* 0x040fe40003fa4070 */
[----:B------:R1:W-:Y:S01]  /*bb80*/  STL [R1+0x220], R6 ;  /* 0x0002200601007387 */ /* 0x0003e20000100800 */
[----:B------:R-:W-:Y:S01]  /*bb90*/  IMAD R13, R27, R15, R13 ;  /* 0x0000000f1b0d7224 */ /* 0x000fe200078e020d */
[----:B------:R-:W-:Y:S01]  /*bba0*/  IABS R15, R4 ;  /* 0x00000004000f7213 */ /* 0x000fe20000000000 */
[----:B------:R-:W-:Y:S01]  /*bbb0*/  @!P4 IMAD.IADD R3, R3, 0x1, -R27 ;  /* 0x000000010303c824 */ /* 0x000fe200078e0a1b */
[----:B------:R-:W-:Y:S01]  /*bbc0*/  ISETP.GT.U32.AND P4, PT, R27, R2, PT ;  /* 0x000000021b00720c */ /* 0x000fe20003f84070 */
[----:B------:R-:W-:-:S04]  /*bbd0*/  IMAD.HI.U32 R17, R0, R14, RZ ;  /* 0x0000000e00117227 */ /* 0x000fc800078e00ff */
[----:B------:R-:W-:-:S04]  /*bbe0*/  IMAD.HI.U32 R22, R0, R15, RZ ;  /* 0x0000000f00167227 */ /* 0x000fc800078e00ff */
[----:B------:R-:W-:Y:S02]  /*bbf0*/  IMAD.MOV R17, RZ, RZ, -R17 ;  /* 0x000000ffff117224 */ /* 0x000fe400078e0a11 */
[----:B------:R-:W-:Y:S01]  /*bc00*/  @!P5 IMAD.IADD R18, R18, 0x1, -R27 ;  /* 0x000000011212d824 */ /* 0x000fe200078e0a1b */
[C---:B------:R-:W-:Y:S01]  /*bc10*/  ISETP.GT.U32.AND P5, PT, R27.reuse, R13, PT ;  /* 0x0000000d1b00720c */ /* 0x040fe20003fa4070 */
[----:B------:R-:W-:Y:S02]  /*bc20*/  IMAD.MOV R22, RZ, RZ, -R22 ;  /* 0x000000ffff167224 */ /* 0x000fe400078e0a16 */
[C---:B------:R-:W-:Y:S01]  /*bc30*/  IMAD R14, R27.reuse, R17, R14 ;  /* 0x000000111b0e7224 */ /* 0x040fe200078e020e */
[----:B------:R-:W-:Y:S01]  /*bc40*/  IABS R17, R19 ;  /* 0x0000001300117213 */ /* 0x000fe20000000000 */
[----:B0-----:R-:W-:Y:S02]  /*bc50*/  IMAD.MOV.U32 R7, RZ, RZ, R3 ;  /* 0x000000ffff077224 */ /* 0x001fe400078e0003 */
[----:B------:R-:W-:-:S02]  /*bc60*/  IMAD R15, R27, R22, R15 ;  /* 0x000000161b0f7224 */ /* 0x000fc400078e020f */
[----:B------:R-:W-:Y:S02]  /*bc70*/  @!P4 IMAD.IADD R2, R2, 0x1, -R27 ;  /* 0x000000010202c824 */ /* 0x000fe400078e0a1b */
[----:B------:R-:W-:Y:S01]  /*bc80*/  @!P6 IMAD.MOV R7, RZ, RZ, -R7 ;  /* 0x000000ffff07e224 */ /* 0x000fe200078e0a07 */
[C---:B------:R-:W-:Y:S01]  /*bc90*/  ISETP.GT.U32.AND P6, PT, R27.reuse, R14, PT ;  /* 0x0000000e1b00720c */ /* 0x040fe20003fc4070 */
[----:B------:R-:W-:Y:S01]  /*bca0*/  IMAD.MOV R22, RZ, RZ, -R21 ;  /* 0x000000ffff167224 */ /* 0x000fe200078e0a15 */
[C---:B------:R-:W-:Y:S01]  /*bcb0*/  ISETP.GT.U32.AND P4, PT, R27.reuse, R2, PT ;  /* 0x000000021b00720c */ /* 0x040fe20003f84070 */
[----:B-1----:R-:W-:Y:S01]  /*bcc0*/  IMAD.MOV.U32 R6, RZ, RZ, R18 ;  /* 0x000000ffff067224 */ /* 0x002fe200078e0012 */
[----:B------:R-:W-:Y:S01]  /*bcd0*/  STL [R1+0x200], R7 ;  /* 0x0002000701007387 */ /* 0x000fe20000100800 */
[C---:B------:R-:W-:Y:S02]  /*bce0*/  IMAD R23, R27.reuse, R22, R23 ;  /* 0x000000161b177224 */ /* 0x040fe400078e0217 */
[----:B------:R-:W-:Y:S01]  /*bcf0*/  @!P1 IMAD.MOV R6, RZ, RZ, -R6 ;  /* 0x000000ffff069224 */ /* 0x000fe200078e0a06 */
[----:B------:R-:W-:Y:S01]  /*bd00*/  ISETP.GT.U32.AND P1, PT, R27, R15, PT ;  /* 0x0000000f1b00720c */ /* 0x000fe20003f24070 */
[--C-:B------:R-:W-:Y:S01]  /*bd10*/  @!P5 IMAD.IADD R13, R13, 0x1, -R27.reuse ;  /* 0x000000010d0dd824 */ /* 0x100fe200078e0a1b */
[C---:B------:R-:W-:Y:S01]  /*bd20*/  ISETP.GT.U32.AND P5, PT, R27.reuse, R23, PT ;  /* 0x000000171b00720c */ /* 0x040fe20003fa4070 */
[----:B------:R-:W-:Y:S01]  /*bd30*/  IMAD.HI.U32 R3, R0, R17, RZ ;  /* 0x0000001100037227 */ /* 0x000fe200078e00ff */
[----:B------:R0:W-:Y:S03]  /*bd40*/  STL [R1+0x1f8], R6 ;  /* 0x0001f80601007387 */ /* 0x0001e60000100800 */
[----:B------:R-:W-:Y:S01]  /*bd50*/  @!P6 IMAD.IADD R14, R14, 0x1, -R27 ;  /* 0x000000010e0ee824 */ /* 0x000fe200078e0a1b */
[----:B------:R-:W-:Y:S01]  /*bd60*/  ISETP.GT.U32.AND P6, PT, R27, R13, PT ;  /* 0x0000000d1b00720c */ /* 0x000fe20003fc4070 */
[----:B------:R-:W-:-:S04]  /*bd70*/  IMAD.HI.U32 R21, R0, R20, RZ ;  /* 0x0000001400157227 */ /* 0x000fc800078e00ff */
[----:B------:R-:W-:Y:S01]  /*bd80*/  @!P4 IMAD.IADD R2, R2, 0x1, -R27 ;  /* 0x000000010202c824 */ /* 0x000fe200078e0a1b */
[----:B------:R-:W-:Y:S01]  /*bd90*/  ISETP.GE.AND P4, PT, R4, RZ, PT ;  /* 0x000000ff0400720c */ /* 0x000fe20003f86270 */
[----:B------:R-:W-:Y:S01]  /*bda0*/  IMAD.MOV R18, RZ, RZ, -R3 ;  /* 0x000000ffff127224 */ /* 0x000fe200078e0a03 */
[----:B------:R-:W-:Y:S01]  /*bdb0*/  IADD3 R4, R5, 0x38, RZ ;  /* 0x0000003805047810 */ /* 0x000fe20007ffe0ff */
[----:B------:R-:W-:Y:S02]  /*bdc0*/  IMAD.MOV R21, RZ, RZ, -R21 ;  /* 0x000000ffff157224 */ /* 0x000fe400078e0a15 */
[----:B------:R-:W-:Y:S01]  /*bdd0*/  IMAD R17, R27, R18, R17 ;  /* 0x000000121b117224 */ /* 0x000fe200078e0211 */
[----:B------:R-:W-:Y:S01]  /*bde0*/  IABS R18, R4 ;  /* 0x0000000400127213 */ /* 0x000fe20000000000 */
[--C-:B------:R-:W-:Y:S01]  /*bdf0*/  @!P1 IMAD.IADD R15, R15, 0x1, -R27.reuse ;  /* 0x000000010f0f9824 */ /* 0x100fe200078e0a1b */
[----:B------:R-:W-:Y:S01]  /*be00*/  ISETP.GT.U32.AND P1, PT, R27, R14, PT ;  /* 0x0000000e1b00720c */ /* 0x000fe20003f24070 */
[----:B------:R-:W-:-:S02]  /*be10*/  @!P5 IMAD.IADD R23, R23, 0x1, -R27 ;  /* 0x000000011717d824 */ /* 0x000fc400078e0a1b */
[----:B------:R-:W-:Y:S01]  /*be20*/  IMAD R3, R27, R21, R20 ;  /* 0x000000151b037224 */ /* 0x000fe200078e0214 */
[----:B------:R-:W-:Y:S01]  /*be30*/  IADD3 R21, R5, 0x34, RZ ;  /* 0x0000003405157810 */ /* 0x000fe20007ffe0ff */
[----:B0-----:R-:W-:Y:S01]  /*be40*/  IMAD.MOV.U32 R6, RZ, RZ, R2 ;  /* 0x000000ffff067224 */ /* 0x001fe200078e0002 */
[----:B------:R-:W-:Y:S01]  /*be50*/  ISETP.GT.U32.AND P5, PT, R27, R23, PT ;  /* 0x000000171b00720c */ /* 0x000fe20003fa4070 */
[----:B------:R-:W-:Y:S01]  /*be60*/  @!P6 IMAD.IADD R13, R13, 0x1, -R27 ;  /* 0x000000010d0de824 */ /* 0x000fe200078e0a1b */
[----:B------:R-:W-:Y:S01]  /*be70*/  ISETP.GT.U32.AND P6, PT, R27, R3, PT ;  /* 0x000000031b00720c */ /* 0x000fe20003fc4070 */
[----:B------:R-:W-:Y:S01]  /*be80*/  IMAD.HI.U32 R25, R0, R18, RZ ;  /* 0x0000001200197227 */ /* 0x000fe200078e00ff */
[----:B------:R-:W-:Y:S02]  /*be90*/  IADD3 R20, R5, 0x36, RZ ;  /* 0x0000003605147810 */ /* 0x000fe40007ffe0ff */
[----:B------:R-:W-:Y:S01]  /*bea0*/  IABS R22, R21 ;  /* 0x0000001500167213 */ /* 0x000fe20000000000 */
[----:B------:R-:W-:Y:S01]  /*beb0*/  @!P0 IMAD.MOV R6, RZ, RZ, -R6 ;  /* 0x000000ffff068224 */ /* 0x000fe200078e0a06 */
[C---:B------:R-:W-:Y:S01]  /*bec0*/  ISETP.GT.U32.AND P0, PT, R27.reuse, R15, PT ;  /* 0x0000000f1b00720c */ /* 0x040fe20003f04070 */
[----:B------:R-:W-:Y:S01]  /*bed0*/  IMAD.MOV R25, RZ, RZ, -R25 ;  /* 0x000000ffff197224 */ /* 0x000fe200078e0a19 */
[----:B------:R-:W-:Y:S01]  /*bee0*/  IABS R2, R20 ;  /* 0x0000001400027213 */ /* 0x000fe20000000000 */
[--C-:B------:R-:W-:Y:S01]  /*bef0*/  @!P1 IMAD.IADD R14, R14, 0x1, -R27.reuse ;  /* 0x000000010e0e9824 */ /* 0x100fe200078e0a1b */
[C---:B------:R-:W-:Y:S01]  /*bf00*/  ISETP.GT.U32.AND P1, PT, R27.reuse, R17, PT ;  /* 0x000000111b00720c */ /* 0x040fe20003f24070 */
[----:B------:R-:W-:Y:S01]  /*bf10*/  IMAD R18, R27, R25, R18 ;  /* 0x000000191b127224 */ /* 0x000fe200078e0212 */
[----:B------:R0:W-:Y:S01]  /*bf20*/  STL [R1+0x1dc], R6 ;  /* 0x0001dc0601007387 */ /* 0x0001e20000100800 */
[----:B------:R-:W-:-:S02]  /*bf30*/  @!P5 IMAD.IADD R23, R23, 0x1, -R27 ;  /* 0x000000011717d824 */ /* 0x000fc400078e0a1b */
[----:B------:R-:W-:Y:S01]  /*bf40*/  @!P6 IMAD.IADD R3, R3, 0x1, -R27 ;  /* 0x000000010303e824 */ /* 0x000fe200078e0a1b */
[----:B------:R-:W-:Y:S01]  /*bf50*/  ISETP.GT.U32.AND P5, PT, R27, R18, PT ;  /* 0x000000121b00720c */ /* 0x000fe20003fa4070 */
[----:B------:R-:W-:Y:S01]  /*bf60*/  @!P2 IMAD.MOV R13, RZ, RZ, -R13 ;  /* 0x000000ffff0da224 */ /* 0x000fe200078e0a0d */
[----:B------:R-:W-:Y:S01]  /*bf70*/  ISETP.GE.AND P6, PT, R24, RZ, PT ;  /* 0x000000ff1800720c */ /* 0x000fe20003fc6270 */
[----:B------:R-:W-:Y:S01]  /*bf80*/  @!P0 IMAD.IADD R15, R15, 0x1, -R27 ;  /* 0x000000010f0f8824 */ /* 0x000fe200078e0a1b */
[----:B------:R-:W-:Y:S01]  /*bf90*/  ISETP.GE.AND P0, PT, R16, RZ, PT ;  /* 0x000000ff1000720c */ /* 0x000fe20003f06270 */
[C---:B------:R-:W-:Y:S01]  /*bfa0*/  IMAD.HI.U32 R16, R0.reuse, R22, RZ ;  /* 0x0000001600107227 */ /* 0x040fe200078e00ff */
[----:B------:R-:W-:Y:S01]  /*bfb0*/  ISETP.GT.U32.AND P2, PT, R27, R3, PT ;  /* 0x000000031b00720c */ /* 0x000fe20003f44070 */
[----:B------:R-:W-:Y:S02]  /*bfc0*/  STL [R1+0xb9c], R13 ;  /* 0x000b9c0d01007387 */ /* 0x000fe40000100800 */
[----:B------:R-:W-:-:S04]  /*bfd0*/  IMAD.HI.U32 R25, R0, R2, RZ ;  /* 0x0000000200197227 */ /* 0x000fc800078e00ff */
[----:B------:R-:W-:Y:S01]  /*bfe0*/  @!P1 IMAD.IADD R17, R17, 0x1, -R27 ;  /* 0x0000000111119824 */ /* 0x000fe200078e0a1b */
[----:B------:R-:W-:Y:S01]  /*bff0*/  ISETP.GE.AND P1, PT, R19, RZ, PT ;  /* 0x000000ff1300720c */ /* 0x000fe20003f26270 */
[----:B------:R-:W-:Y:S01]  /*c000*/  IMAD.MOV R24, RZ, RZ, -R16 ;  /* 0x000000ffff187224 */ /* 0x000fe200078e0a10 */
[----:B------:R-:W-:Y:S01]  /*c010*/  IADD3 R16, R5, 0x32, RZ ;  /* 0x0000003205107810 */ /* 0x000fe20007ffe0ff */
[----:B------:R-:W-:Y:S02]  /*c020*/  IMAD.MOV R25, RZ, RZ, -R25 ;  /* 0x000000ffff197224 */ /* 0x000fe400078e0a19 */
[----:B------:R-:W-:Y:S01]  /*c030*/  @!P5 IMAD.IADD R18, R18, 0x1, -R27 ;  /* 0x000000011212d824 */ /* 0x000fe200078e0a1b */
[C---:B------:R-:W-:Y:S01]  /*c040*/  ISETP.GT.U32.AND P5, PT, R27.reuse, R17, PT ;  /* 0x000000111b00720c */ /* 0x040fe20003fa4070 */
[C---:B------:R-:W-:Y:S01]  /*c050*/  IMAD R22, R27.reuse, R24, R22 ;  /* 0x000000181b167224 */ /* 0x040fe200078e0216 */
[----:B------:R-:W-:Y:S01]  /*c060*/  IABS R19, R16 ;  /* 0x0000001000137213 */ /* 0x000fe20000000000 */
[----:B------:R-:W-:-:S02]  /*c070*/  IMAD R2, R27, R25, R2 ;  /* 0x000000191b027224 */ /* 0x000fc400078e0202 */
[----:B------:R-:W-:Y:S01]  /*c080*/  @!P3 IMAD.MOV R14, RZ, RZ, -R14 ;  /* 0x000000ffff0eb224 */ /* 0x000fe200078e0a0e */
[----:B------:R-:W-:Y:S01]  /*c090*/  ISETP.GT.U32.AND P3, PT, R27, R18, PT ;  /* 0x000000121b00720c */ /* 0x000fe20003f64070 */
[----:B------:R-:W-:Y:S01]  /*c0a0*/  @!P2 IMAD.IADD R3, R3, 0x1, -R27 ;  /* 0x000000010303a824 */ /* 0x000fe200078e0a1b */
[C---:B------:R-:W-:Y:S01]  /*c0b0*/  ISETP.GT.U32.AND P2, PT, R27.reuse, R22, PT ;  /* 0x000000161b00720c */ /* 0x040fe20003f44070 */
[----:B0-----:R-:W-:Y:S01]  /*c0c0*/  IMAD.MOV.U32 R6, RZ, RZ, R23 ;  /* 0x000000ffff067224 */ /* 0x001fe200078e0017 */
[----:B------:R-:W-:Y:S01]  /*c0d0*/  STL [R1+0xba0], R14 ;  /* 0x000ba00e01007387 */ /* 0x000fe20000100800 */
[----:B------:R-:W-:Y:S01]  /*c0e0*/  @!P4 IMAD.MOV R15, RZ, RZ, -R15 ;  /* 0x000000ffff0fc224 */ /* 0x000fe200078e0a0f */
[----:B------:R-:W-:Y:S01]  /*c0f0*/  ISETP.GT.U32.AND P4, PT, R27, R2, PT ;  /* 0x000000021b00720c */ /* 0x000fe20003f84070 */
[----:B------:R-:W-:Y:S01]  /*c100*/  @!P0 IMAD.MOV R6, RZ, RZ, -R6 ;  /* 0x000000ffff068224 */ /* 0x000fe200078e0a06 */
[----:B------:R-:W-:Y:S01]  /*c110*/  ISETP.GE.AND P0, PT, R4, RZ, PT ;  /* 0x000000ff0400720c */ /* 0x000fe20003f06270 */
[--C-:B------:R-:W-:Y:S01]  /*c120*/  @!P5 IMAD.IADD R17, R17, 0x1, -R27.reuse ;  /* 0x000000011111d824 */ /* 0x100fe200078e0a1b */
[----:B------:R-:W-:Y:S01]  /*c130*/  IADD3 R4, R5, 0x30, RZ ;  /* 0x0000003005047810 */ /* 0x000fe20007ffe0ff */
[----:B------:R-:W-:Y:S01]  /*c140*/  IMAD.HI.U32 R23, R0, R19, RZ ;  /* 0x0000001300177227 */ /* 0x000fe200078e00ff */
[----:B------:R-:W-:Y:S01]  /*c150*/  ISETP.GE.AND P5, PT, R20, RZ, PT ;  /* 0x000000ff1400720c */ /* 0x000fe20003fa6270 */
[----:B------:R-:W-:Y:S01]  /*c160*/  STL [R1+0xba4], R15 ;  /* 0x000ba40f01007387 */ /* 0x000fe20000100800 */
[----:B------:R-:W-:Y:S01]  /*c170*/  IABS R20, R4 ;  /* 0x0000000400147213 */ /* 0x000fe20000000000 */
[--C-:B------:R-:W-:Y:S01]  /*c180*/  @!P3 IMAD.IADD R18, R18, 0x1, -R27.reuse ;  /* 0x000000011212b824 */ /* 0x100fe200078e0a1b */
[----:B------:R-:W-:Y:S01]  /*c190*/  ISETP.GE.AND P3, PT, R21, RZ, PT ;  /* 0x000000ff1500720c */ /* 0x000fe20003f66270 */
[----:B------:R-:W-:Y:S01]  /*c1a0*/  @!P2 IMAD.IADD R22, R22, 0x1, -R27 ;  /* 0x000000011616a824 */ /* 0x000fe200078e0a1b */
[----:B------:R0:W-:Y:S01]  /*c1b0*/  STL [R1+0xac], R6 ;  /* 0x0000ac0601007387 */ /* 0x0001e20000100800 */
[----:B------:R-:W-:-:S02]  /*c1c0*/  IMAD.MOV R23, RZ, RZ, -R23 ;  /* 0x000000ffff177224 */ /* 0x000fc400078e0a17 */
[----:B------:R-:W-:Y:S01]  /*c1d0*/  IMAD.MOV.U32 R21, RZ, RZ, R20 ;  /* 0x000000ffff157224 */ /* 0x000fe200078e0014 */
[C---:B------:R-:W-:Y:S01]  /*c1e0*/  ISETP.GT.U32.AND P2, PT, R27.reuse, R22, PT ;  /* 0x000000161b00720c */ /* 0x040fe20003f44070 */
[----:B------:R-:W-:Y:S01]  /*c1f0*/  @!P4 IMAD.IADD R2, R2, 0x1, -R27 ;  /* 0x000000010202c824 */ /* 0x000fe200078e0a1b */
[----:B------:R-:W-:Y:S01]  /*c200*/  ISETP.GE.AND P4, PT, R16, RZ, PT ;  /* 0x000000ff1000720c */ /* 0x000fe20003f86270 */
[----:B------:R-:W-:Y:S02]  /*c210*/  IMAD R16, R27, R23, R19 ;  /* 0x000000171b107224 */ /* 0x000fe400078e0213 */
[----:B------:R-:W-:Y:S01]  /*c220*/  IMAD.HI.U32 R19, R0, R21, RZ ;  /* 0x0000001500137227 */ /* 0x000fe200078e00ff */
[----:B------:R-:W1:Y:S03]  /*c230*/  I2F.RP R23, R28 ;  /* 0x0000001c00177306 */ /* 0x000e660000209400 */
[----:B0-----:R-:W-:Y:S01]  /*c240*/  IMAD.MOV.U32 R6, RZ, RZ, R3 ;  /* 0x000000ffff067224 */ /* 0x001fe200078e0003 */
[----:B------:R-:W-:Y:S01]  /*c250*/  IADD3 R3, R5, 0x2e, RZ ;  /* 0x0000002e05037810 */ /* 0x000fe20007ffe0ff */
[----:B------:R-:W-:-:S02]  /*c260*/  IMAD.MOV R19, RZ, RZ, -R19 ;  /* 0x000000ffff137224 */ /* 0x000fc400078e0a13 */
        /* <DEDUP_REMOVED lines=8> */
[----:B------:R-:W-:Y:S02]  /*c2f0*/  IMAD.MOV.U32 R17, RZ, RZ, R20 ;  /* 0x000000ffff117224 */ /* 0x000fe400078e0014 */
[----:B------:R-:W-:Y:S01]  /*c300*/  @!P1 IMAD.MOV R7, RZ, RZ, -R7 ;  /* 0x000000ffff079224 */ /* 0x000fe200078e0a07 */
[----:B------:R-:W-:-:S02]  /*c310*/  ISETP.GE.AND P1, PT, R4, RZ, PT ;  /* 0x000000ff0400720c */ /* 0x000fc40003f26270 */
[----:B------:R-:W-:Y:S01]  /*c320*/  IADD3 R4, R5, 0x2a, RZ ;  /* 0x0000002a05047810 */ /* 0x000fe20007ffe0ff */
[----:B------:R-:W-:Y:S01]  /*c330*/  @!P6 IMAD.IADD R2, R2, 0x1, -R27 ;  /* 0x000000010202e824 */ /* 0x000fe200078e0a1b */
[----:B------:R2:W-:Y:S01]  /*c340*/  STL [R1+0xd0], R7 ;  /* 0x0000d00701007387 */ /* 0x0005e20000100800 */
[----:B0-----:R-:W-:Y:S01]  /*c350*/  IMAD.MOV.U32 R6, RZ, RZ, R18 ;  /* 0x000000ffff067224 */ /* 0x001fe200078e0012 */
[----:B------:R-:W-:Y:S01]  /*c360*/  ISETP.GE.AND P6, PT, R3, RZ, PT ;  /* 0x000000ff0300720c */ /* 0x000fe20003fc6270 */
[----:B------:R-:W-:Y:S01]  /*c370*/  IMAD.HI.U32 R18, R0, R17, RZ ;  /* 0x0000001100127227 */ /* 0x000fe200078e00ff */
[----:B------:R-:W-:-:S03]  /*c380*/  IADD3 R3, R5, 0x2c, RZ ;  /* 0x0000002c05037810 */ /* 0x000fc60007ffe0ff */
[----:B------:R-:W-:Y:S01]  /*c390*/  @!P0 IMAD.MOV R6, RZ, RZ, -R6 ;  /* 0x000000ffff068224 */ /* 0x000fe200078e0a06 */
[----:B------:R-:W-:Y:S01]  /*c3a0*/  ISETP.GT.U32.AND P0, PT, R27, R16, PT ;  /* 0x000000101b00720c */ /* 0x000fe20003f04070 */
[----:B------:R-:W-:Y:S01]  /*c3b0*/  @!P2 IMAD.IADD R21, R21, 0x1, -R27 ;  /* 0x000000011515a824 */ /* 0x000fe200078e0a1b */
[----:B------:R-:W-:Y:S01]  /*c3c0*/  IABS R20, R3 ;  /* 0x0000000300147213 */ /* 0x000fe20000000000 */
[----:B--2---:R-:W-:Y:S01]  /*c3d0*/  IMAD.MOV.U32 R7, RZ, RZ, R2 ;  /* 0x000000ffff077224 */ /* 0x004fe200078e0002 */
[----:B------:R0:W-:Y:S01]  /*c3e0*/  STL [R1+0x148], R6 ;  /* 0x0001480601007387 */ /* 0x0001e20000100800 */
[----:B------:R-:W-:Y:S01]  /*c3f0*/  IMAD.MOV R18, RZ, RZ, -R18 ;  /* 0x000000ffff127224 */ /* 0x000fe200078e0a12 */
[----:B------:R-:W-:Y:S01]  /*c400*/  ISETP.GT.U32.AND P2, PT, R27, R21, PT ;  /* 0x000000151b00720c */ /* 0x000fe20003f44070 */
[----:B------:R-:W-:Y:S02]  /*c410*/  @!P5 IMAD.MOV R7, RZ, RZ, -R7 ;  /* 0x000000ffff07d224 */ /* 0x000fe400078e0a07 */
[----:B------:R-:W-:-:S03]  /*c420*/  IMAD.HI.U32 R19, R0, R20, RZ ;  /* 0x0000001400137227 */ /* 0x000fc600078e00ff */
[----:B------:R-:W-:Y:S01]  /*c430*/  STL [R1+0x144], R7 ;  /* 0x0001440701007387 */ /* 0x000fe20000100800 */
[----:B------:R-:W-:Y:S02]  /*c440*/  @!P0 IMAD.IADD R16, R16, 0x1, -R27 ;  /* 0x0000000110108824 */ /* 0x000fe400078e0a1b */
[----:B0-----:R-:W-:Y:S02]  /*c450*/  IMAD.MOV.U32 R6, RZ, RZ, R22 ;  /* 0x000000ffff067224 */ /* 0x001fe400078e0016 */
[----:B------:R-:W-:Y:S01]  /*c460*/  IMAD.MOV R19, RZ, RZ, -R19 ;  /* 0x000000ffff137224 */ /* 0x000fe200078e0a13 */
[----:B------:R-:W-:Y:S01]  /*c470*/  ISETP.GT.U32.AND P0, PT, R27, R16, PT ;  /* 0x000000101b00720c */ /* 0x000fe20003f04070 */
[----:B------:R-:W-:Y:S01]  /*c480*/  @!P3 IMAD.MOV R6, RZ, RZ, -R6 ;  /* 0x000000ffff06b224 */ /* 0x000fe200078e0a06 */
[----:B------:R-:W-:Y:S01]  /*c490*/  ISETP.GE.AND P3, PT, R3, RZ, PT ;  /* 0x000000ff0300720c */ /* 0x000fe20003f66270 */
[----:B------:R-:W-:Y:S01]  /*c4a0*/  @!P2 IMAD.IADD R21, R21, 0x1, -R27 ;  /* 0x000000011515a824 */ /* 0x000fe200078e0a1b */
[----:B-1----:R-:W0:Y:S01]  /*c4b0*/  MUFU.RCP R3, R23 ;  /* 0x0000001700037308 */ /* 0x002e220000001000 */
[C---:B------:R-:W-:Y:S01]  /*c4c0*/  IMAD R17, R27.reuse, R18, R17 ;  /* 0x000000121b117224 */ /* 0x040fe200078e0211 */
[----:B------:R1:W-:Y:S01]  /*c4d0*/  STL [R1+0x100], R6 ;  /* 0x0001000601007387 */ /* 0x0003e20000100800 */
[----:B------:R-:W-:Y:S01]  /*c4e0*/  IABS R18, R4 ;  /* 0x0000000400127213 */ /* 0x000fe20000000000 */
[----:B------:R-:W-:-:S02]  /*c4f0*/  IMAD R20, R27, R19, R20 ;  /* 0x000000131b147224 */ /* 0x000fc400078e0214 */
[C---:B------:R-:W-:Y:S02]  /*c500*/  ISETP.GT.U32.AND P5, PT, R27.reuse, R17, PT ;  /* 0x000000111b00720c */ /* 0x040fe40003fa4070 */
[----:B------:R-:W-:Y:S01]  /*c510*/  IMAD.HI.U32 R2, R0, R18, RZ ;  /* 0x0000001200027227 */ /* 0x000fe200078e00ff */
[----:B------:R-:W-:-:S03]  /*c520*/  ISETP.GT.U32.AND P2, PT, R27, R20, PT ;  /* 0x000000141b00720c */ /* 0x000fc60003f44070 */
[----:B------:R-:W-:Y:S01]  /*c530*/  @!P0 IMAD.IADD R16, R16, 0x1, -R27 ;  /* 0x0000000110108824 */ /* 0x000fe200078e0a1b */
[----:B------:R-:W-:Y:S01]  /*c540*/  ISETP.GE.AND P0, PT, R4, RZ, PT ;  /* 0x000000ff0400720c */ /* 0x000fe20003f06270 */
[----:B-1----:R-:W-:Y:S01]  /*c550*/  IMAD.MOV.U32 R6, RZ, RZ, R21 ;  /* 0x000000ffff067224 */ /* 0x002fe200078e0015 */
[C---:B------:R-:W-:Y:S01]  /*c560*/  IADD3 R4, R5.reuse, 0x28, RZ ;  /* 0x0000002805047810 */ /* 0x040fe20007ffe0ff */
[----:B------:R-:W-:Y:S01]  /*c570*/  IMAD.MOV.U32 R7, RZ, RZ, R16 ;  /* 0x000000ffff077224 */ /* 0x000fe200078e0010 */
[C---:B------:R-:W-:Y:S01]  /*c580*/  IADD3 R24, R5.reuse, 0x22, RZ ;  /* 0x0000002205187810 */ /* 0x040fe20007ffe0ff */
[----:B------:R-:W-:Y:S01]  /*c590*/  @!P1 IMAD.MOV R6, RZ, RZ, -R6 ;  /* 0x000000ffff069224 */ /* 0x000fe200078e0a06 */
[----:B------:R-:W-:Y:S01]  /*c5a0*/  IABS R19, R4 ;  /* 0x0000000400137213 */ /* 0x000fe20000000000 */
[----:B------:R-:W-:Y:S01]  /*c5b0*/  @!P4 IMAD.MOV R7, RZ, RZ, -R7 ;  /* 0x000000ffff07c224 */ /* 0x000fe200078e0a07 */
[----:B------:R-:W-:Y:S01]  /*c5c0*/  ISETP.GE.AND P1, PT, R4, RZ, PT ;  /* 0x000000ff0400720c */ /* 0x000fe20003f26270 */
[----:B------:R-:W-:Y:S01]  /*c5d0*/  IMAD.MOV R2, RZ, RZ, -R2 ;  /* 0x000000ffff027224 */ /* 0x000fe200078e0a02 */
[----:B------:R-:W-:Y:S01]  /*c5e0*/  IADD3 R4, R5, 0x24, RZ ;  /* 0x0000002405047810 */ /* 0x000fe20007ffe0ff */
[--C-:B------:R-:W-:Y:S01]  /*c5f0*/  @!P5 IMAD.IADD R17, R17, 0x1, -R27.reuse ;  /* 0x000000011111d824 */ /* 0x100fe200078e0a1b */
[----:B------:R-:W-:Y:S01]  /*c600*/  STL [R1+0x128], R7 ;  /* 0x0001280701007387 */ /* 0x000fe20000100800 */
[----:B------:R-:W-:Y:S01]  /*c610*/  IMAD R18, R27, R2, R18 ;  /* 0x000000021b127224 */ /* 0x000fe200078e0212 */
[----:B------:R-:W-:Y:S01]  /*c620*/  IADD3 R2, R5, 0x26, RZ ;  /* 0x0000002605027810 */ /* 0x000fe20007ffe0ff */
[----:B------:R-:W-:Y:S01]  /*c630*/  @!P2 IMAD.IADD R20, R20, 0x1, -R27 ;  /* 0x000000011414a824 */ /* 0x000fe200078e0a1b */
[----:B------:R1:W-:Y:S01]  /*c640*/  STL [R1+0x108], R6 ;  /* 0x0001080601007387 */ /* 0x0003e20000100800 */
[C---:B------:R-:W-:Y:S01]  /*c650*/  ISETP.GT.U32.AND P5, PT, R27.reuse, R17, PT ;  /* 0x000000111b00720c */ /* 0x040fe20003fa4070 */
[----:B------:R-:W-:Y:S01]  /*c660*/  IMAD.HI.U32 R21, R0, R19, RZ ;  /* 0x0000001300157227 */ /* 0x000fe200078e00ff */
[C---:B------:R-:W-:Y:S01]  /*c670*/  ISETP.GT.U32.AND P4, PT, R27.reuse, R18, PT ;  /* 0x000000121b00720c */ /* 0x040fe20003f84070 */
[----:B------:R-:W2:Y:S01]  /*c680*/  LDL R11, [R1+0xa64] ;  /* 0x000a6400010b7983 */ /* 0x000ea20000100800 */
[----:B------:R-:W-:Y:S01]  /*c690*/  ISETP.GT.U32.AND P2, PT, R27, R20, PT ;  /* 0x000000141b00720c */ /* 0x000fe20003f44070 */
[----:B------:R-:W-:Y:S01]  /*c6a0*/  IMAD.MOV R21, RZ, RZ, -R21 ;  /* 0x000000ffff157224 */ /* 0x000fe200078e0a15 */
[----:B------:R-:W-:-:S02]  /*c6b0*/  IABS R16, R2 ;  /* 0x0000000200107213 */ /* 0x000fc40000000000 */
[----:B0-----:R-:W-:Y:S01]  /*c6c0*/  IADD3 R3, R3, 0xffffffe, RZ ;  /* 0x0ffffffe03037810 */ /* 0x001fe20007ffe0ff */
[----:B------:R-:W-:-:S04]  /*c6d0*/  IMAD R19, R27, R21, R19 ;  /* 0x000000151b137224 */ /* 0x000fc800078e0213 */
[--C-:B------:R-:W-:Y:S01]  /*c6e0*/  @!P5 IMAD.IADD R17, R17, 0x1, -R27.reuse ;  /* 0x000000011111d824 */ /* 0x100fe200078e0a1b */
[----:B------:R-:W-:Y:S01]  /*c6f0*/  ISETP.GE.AND P5, PT, R2, RZ, PT ;  /* 0x000000ff0200720c */ /* 0x000fe20003fa6270 */
[--C-:B------:R-:W-:Y:S01]  /*c700*/  @!P4 IMAD.IADD R18, R18, 0x1, -R27.reuse ;  /* 0x000000011212c824 */ /* 0x100fe200078e0a1b */
[----:B------:R-:W0:Y:S01]  /*c710*/  F2I.FTZ.U32.TRUNC.NTZ R3, R3 ;  /* 0x0000000300037305 */ /* 0x000e22000021f000 */
[----:B------:R-:W-:Y:S01]  /*c720*/  @!P2 IMAD.IADD R20, R20, 0x1, -R27 ;  /* 0x000000011414a824 */ /* 0x000fe200078e0a1b */
[C---:B------:R-:W-:Y:S01]  /*c730*/  ISETP.GT.U32.AND P2, PT, R27.reuse, R19, PT ;  /* 0x000000131b00720c */ /* 0x040fe20003f44070 */
[----:B-1----:R-:W-:Y:S01]  /*c740*/  IMAD.MOV.U32 R6, RZ, RZ, R17 ;  /* 0x000000ffff067224 */ /* 0x002fe200078e0011 */
[----:B------:R-:W-:Y:S01]  /*c750*/  ISETP.GT.U32.AND P4, PT, R27, R18, PT ;  /* 0x000000121b00720c */ /* 0x000fe20003f84070 */
[----:B------:R-:W-:Y:S01]  /*c760*/  IMAD.HI.U32 R2, R0, R16, RZ ;  /* 0x0000001000027227 */ /* 0x000fe200078e00ff */
[----:B------:R-:W-:-:S03]  /*c770*/  IABS R17, R4 ;  /* 0x0000000400117213 */ /* 0x000fc60000000000 */
[----:B------:R-:W-:Y:S02]  /*c780*/  @!P6 IMAD.MOV R6, RZ, RZ, -R6 ;  /* 0x000000ffff06e224 */ /* 0x000fe400078e0a06 */
[----:B------:R-:W-:-:S03]  /*c790*/  IMAD.MOV R2, RZ, RZ, -R2 ;  /* 0x000000ffff027224 */ /* 0x000fc600078e0a02 */
[----:B------:R1:W-:Y:S01]  /*c7a0*/  STL [R1+0x104], R6 ;  /* 0x0001040601007387 */ /* 0x0003e20000100800 */
[--C-:B------:R-:W-:Y:S02]  /*c7b0*/  @!P2 IMAD.IADD R19, R19, 0x1, -R27.reuse ;  /* 0x000000011313a824 */ /* 0x100fe400078e0a1b */
[----:B------:R-:W-:Y:S01]  /*c7c0*/  @!P4 IMAD.IADD R18, R18, 0x1, -R27 ;  /* 0x000000011212c824 */ /* 0x000fe200078e0a1b */
[----:B------:R-:W-:Y:S01]  /*c7d0*/  ISETP.GE.AND P4, PT, R24, RZ, PT ;  /* 0x000000ff1800720c */ /* 0x000fe20003f86270 */
[----:B------:R-:W-:Y:S01]  /*c7e0*/  IMAD R16, R27, R2, R16 ;  /* 0x000000021b107224 */ /* 0x000fe200078e0210 */
[----:B------:R-:W-:Y:S01]  /*c7f0*/  IABS R24, R24 ;  /* 0x0000001800187213 */ /* 0x000fe20000000000 */
[----:B------:R-:W-:-:S04]  /*c800*/  IMAD.HI.U32 R23, R0, R17, RZ ;  /* 0x0000001100177227 */ /* 0x000fc800078e00ff */
[----:B-1----:R-:W-:Y:S01]  /*c810*/  IMAD.MOV.U32 R6, RZ, RZ, R20 ;  /* 0x000000ffff067224 */ /* 0x002fe200078e0014 */
[C---:B------:R-:W-:Y:S01]  /*c820*/  ISETP.GT.U32.AND P2, PT, R27.reuse, R16, PT ;  /* 0x000000101b00720c */ /* 0x040fe20003f44070 */
[----:B------:R-:W-:Y:S02]  /*c830*/  IMAD.MOV R23, RZ, RZ, -R23 ;  /* 0x000000ffff177224 */ /* 0x000fe400078e0a17 */
[----:B------:R-:W-:Y:S01]  /*c840*/  @!P3 IMAD.MOV R6, RZ, RZ, -R6 ;  /* 0x000000ffff06b224 */ /* 0x000fe200078e0a06 */
[----:B------:R-:W-:Y:S01]  /*c850*/  ISETP.GT.U32.AND P3, PT, R27, R19, PT ;  /* 0x000000131b00720c */ /* 0x000fe20003f64070 */
[----:B------:R-:W-:-:S03]  /*c860*/  IMAD.HI.U32 R21, R0, R24, RZ ;  /* 0x0000001800157227 */ /* 0x000fc600078e00ff */
[----:B------:R1:W-:Y:S01]  /*c870*/  STL [R1+0xc0], R6 ;  /* 0x0000c00601007387 */ /* 0x0003e20000100800 */
[C---:B------:R-:W-:Y:S02]  /*c880*/  IMAD R17, R27.reuse, R23, R17 ;  /* 0x000000171b117224 */ /* 0x040fe400078e0211 */
[----:B------:R-:W-:Y:S01]  /*c890*/  IMAD.MOV R21, RZ, RZ, -R21 ;  /* 0x000000ffff157224 */ /* 0x000fe200078e0a15 */
[----:B------:R-:W-:Y:S01]  /*c8a0*/  ISETP.GE.AND P6, PT, R4, RZ, PT ;  /* 0x000000ff0400720c */ /* 0x000fe20003fc6270 */
[----:B-1----:R-:W-:Y:S02]  /*c8b0*/  IMAD.MOV.U32 R6, RZ, RZ, R18 ;  /* 0x000000ffff067224 */ /* 0x002fe400078e0012 */
[C---:B------:R-:W-:Y:S02]  /*c8c0*/  IMAD R24, R27.reuse, R21, R24 ;  /* 0x000000151b187224 */ /* 0x040fe400078e0218 */
[----:B------:R-:W-:Y:S01]  /*c8d0*/  @!P0 IMAD.MOV R6, RZ, RZ, -R6 ;  /* 0x000000ffff068224 */ /* 0x000fe200078e0a06 */
[----:B------:R-:W-:Y:S01]  /*c8e0*/  ISETP.GT.U32.AND P0, PT, R27, R17, PT ;  /* 0x000000111b00720c */ /* 0x000fe20003f04070 */
[--C-:B------:R-:W-:Y:S01]  /*c8f0*/  @!P3 IMAD.IADD R19, R19, 0x1, -R27.reuse ;  /* 0x000000011313b824 */ /* 0x100fe200078e0a1b */
[----:B------:R-:W-:Y:S01]  /*c900*/  IADD3 R4, R5, 0x20, RZ ;  /* 0x0000002005047810 */ /* 0x000fe20007ffe0ff */
[----:B------:R-:W-:Y:S01]  /*c910*/  @!P2 IMAD.IADD R16, R16, 0x1, -R27 ;  /* 0x000000011010a824 */ /* 0x000fe200078e0a1b */
[----:B------:R-:W-:-:S02]  /*c920*/  ISETP.GT.U32.AND P3, PT, R27, R24, PT ;  /* 0x000000181b00720c */ /* 0x000fc40003f64070 */
[----:B------:R-:W-:Y:S02]  /*c930*/  IABS R25, R4 ;  /* 0x0000000400197213 */ /* 0x000fe40000000000 */
[----:B------:R-:W-:Y:S01]  /*c940*/  ISETP.GT.U32.AND P2, PT, R27, R16, PT ;  /* 0x000000101b00720c */ /* 0x000fe20003f44070 */
[----:B0-----:R-:W-:Y:S02]  /*c950*/  IMAD.MOV R26, RZ, RZ, -R3 ;  /* 0x000000ffff1a7224 */ /* 0x001fe400078e0a03 */
[----:B------:R-:W-:Y:S01]  /*c960*/  IMAD.HI.U32 R22, R0, R25, RZ ;  /* 0x0000001900167227 */ /* 0x000fe200078e00ff */
[----:B------:R-:W-:-:S03]  /*c970*/  IABS R21, R5 ;  /* 0x0000000500157213 */ /* 0x000fc60000000000 */
[--C-:B------:R-:W-:Y:S02]  /*c980*/  @!P0 IMAD.IADD R17, R17, 0x1, -R27.reuse ;  /* 0x0000000111118824 */ /* 0x100fe400078e0a1b */
[----:B------:R-:W-:Y:S02]  /*c990*/  IMAD.MOV R22, RZ, RZ, -R22 ;  /* 0x000000ffff167224 */ /* 0x000fe400078e0a16 */
[----:B------:R-:W-:Y:S02]  /*c9a0*/  IMAD R26, R26, R28, RZ ;  /* 0x0000001c1a1a7224 */ /* 0x000fe400078e02ff */
[----:B------:R-:W-:Y:S02]  /*c9b0*/  IMAD.MOV.U32 R2, RZ, RZ, RZ ;  /* 0x000000ffff027224 */ /* 0x000fe400078e00ff */
[----:B------:R-:W-:Y:S01]  /*c9c0*/  @!P3 IMAD.IADD R24, R24, 0x1, -R27 ;  /* 0x000000011818b824 */ /* 0x000fe200078e0a1b */
[C---:B------:R-:W-:Y:S01]  /*c9d0*/  ISETP.GT.U32.AND P3, PT, R27.reuse, R17, PT ;  /* 0x000000111b00720c */ /* 0x040fe20003f64070 */
[----:B------:R-:W-:Y:S01]  /*c9e0*/  IMAD R25, R27, R22, R25 ;  /* 0x000000161b197224 */ /* 0x000fe200078e0219 */
[----:B------:R0:W-:Y:S01]  /*c9f0*/  STL [R1+0xa0], R6 ;  /* 0x0000a00601007387 */ /* 0x0001e20000100800 */
[----:B------:R-:W-:Y:S01]  /*ca00*/  IMAD.HI.U32 R23, R0, R21, RZ ;  /* 0x0000001500177227 */ /* 0x000fe200078e00ff */
[----:B------:R-:W-:-:S03]  /*ca10*/  IADD3 R22, R5, 0x1e, RZ ;  /* 0x0000001e05167810 */ /* 0x000fc60007ffe0ff */
[----:B------:R-:W-:-:S04]  /*ca20*/  IMAD.HI.U32 R3, R3, R26, R2 ;  /* 0x0000001a03037227 */ /* 0x000fc800078e0002 */
[----:B0-----:R-:W-:Y:S02]  /*ca30*/  IMAD.MOV.U32 R6, RZ, RZ, R19 ;  /* 0x000000ffff067224 */ /* 0x001fe400078e0013 */
[----:B------:R-:W-:Y:S01]  /*ca40*/  @!P2 IMAD.IADD R16, R16, 0x1, -R27 ;  /* 0x000000011010a824 */ /* 0x000fe200078e0a1b */
[C---:B------:R-:W-:Y:S01]  /*ca50*/  ISETP.GT.U32.AND P2, PT, R27.reuse, R25, PT ;  /* 0x000000191b00720c */ /* 0x040fe20003f44070 */
[----:B------:R-:W-:Y:S02]  /*ca60*/  IMAD.MOV R23, RZ, RZ, -R23 ;  /* 0x000000ffff177224 */ /* 0x000fe400078e0a17 */
[----:B------:R-:W-:Y:S01]  /*ca70*/  @!P1 IMAD.MOV R6, RZ, RZ, -R6 ;  /* 0x000000ffff069224 */ /* 0x000fe200078e0a06 */
[C---:B------:R-:W-:Y:S01]  /*ca80*/  ISETP.GT.U32.AND P1, PT, R27.reuse, R24, PT ;  /* 0x000000181b00720c */ /* 0x040fe20003f24070 */
[----:B------:R-:W-:Y:S01]  /*ca90*/  IMAD R23, R27, R23, R21 ;  /* 0x000000171b177224 */ /* 0x000fe200078e0215 */
[----:B------:R-:W-:Y:S01]  /*caa0*/  IABS R20, R22 ;  /* 0x0000001600147213 */ /* 0x000fe20000000000 */
[----:B------:R-:W-:Y:S01]  /*cab0*/  @!P5 IMAD.MOV R16, RZ, RZ, -R16 ;  /* 0x000000ffff10d224 */ /* 0x000fe200078e0a10 */
[----:B------:R-:W-:Y:S01]  /*cac0*/  ISETP.GE.AND P5, PT, R22, RZ, PT ;  /* 0x000000ff1600720c */ /* 0x000fe20003fa6270 */
[----:B------:R-:W-:Y:S01]  /*cad0*/  @!P3 IMAD.IADD R17, R17, 0x1, -R27 ;  /* 0x000000011111b824 */ /* 0x000fe200078e0a1b */
[----:B------:R-:W-:Y:S01]  /*cae0*/  ISETP.GT.U32.AND P3, PT, R27, R23, PT ;  /* 0x000000171b00720c */ /* 0x000fe20003f64070 */
[----:B------:R-:W-:Y:S01]  /*caf0*/  IMAD.HI.U32 R22, R0, R20, RZ ;  /* 0x0000001400167227 */ /* 0x000fe200078e00ff */
[----:B------:R-:W-:-:S03]  /*cb00*/  IADD3 R18, R5, 0x1c, RZ ;  /* 0x0000001c05127810 */ /* 0x000fc60007ffe0ff */
[--C-:B------:R-:W-:Y:S01]  /*cb10*/  @!P2 IMAD.IADD R25, R25, 0x1, -R27.reuse ;  /* 0x000000011919a824 */ /* 0x100fe200078e0a1b */
[----:B------:R-:W-:Y:S01]  /*cb20*/  IABS R26, R18 ;  /* 0x00000012001a7213 */ /* 0x000fe20000000000 */
[----:B------:R-:W-:Y:S02]  /*cb30*/  IMAD.MOV R22, RZ, RZ, -R22 ;  /* 0x000000ffff167224 */ /* 0x000fe400078e0a16 */
[--C-:B------:R-:W-:Y:S01]  /*cb40*/  @!P1 IMAD.IADD R24, R24, 0x1, -R27.reuse ;  /* 0x0000000118189824 */ /* 0x100fe200078e0a1b */
[----:B------:R-:W-:Y:S01]  /*cb50*/  ISETP.GE.AND P0, PT, R4, RZ, PT ;  /* 0x000000ff0400720c */ /* 0x000fe20003f06270 */
[C---:B------:R-:W-:Y:S01]  /*cb60*/  IMAD R20, R27.reuse, R22, R20 ;  /* 0x000000161b147224 */ /* 0x040fe200078e0214 */
[----:B------:R-:W-:Y:S01]  /*cb70*/  ISETP.GT.U32.AND P2, PT, R27, R25, PT ;  /* 0x000000191b00720c */ /* 0x000fe20003f44070 */
[----:B------:R-:W-:Y:S02]  /*cb80*/  IMAD.MOV.U32 R4, RZ, RZ, R26 ;  /* 0x000000ffff047224 */ /* 0x000fe400078e001a */
[----:B------:R-:W-:Y:S01]  /*cb90*/  @!P3 IMAD.IADD R23, R23, 0x1, -R27 ;  /* 0x000000011717b824 */ /* 0x000fe200078e0a1b */
[----:B------:R-:W-:Y:S01]  /*cba0*/  ISETP.GT.U32.AND P3, PT, R27, R20, PT ;  /* 0x000000141b00720c */ /* 0x000fe20003f64070 */
[----:B------:R-:W-:-:S04]  /*cbb0*/  IMAD.HI.U32 R19, R0, R4, RZ ;  /* 0x0000000400137227 */ /* 0x000fc800078e00ff */
[----:B------:R-:W-:Y:S02]  /*cbc0*/  IMAD.MOV R19, RZ, RZ, -R19 ;  /* 0x000000ffff137224 */ /* 0x000fe400078e0a13 */
[----:B------:R-:W-:Y:S02]  /*cbd0*/  IMAD.MOV.U32 R7, RZ, RZ, R24 ;  /* 0x000000ffff077224 */ /* 0x000fe400078e0018 */
[----:B------:R-:W-:Y:S02]  /*cbe0*/  @!P2 IMAD.IADD R25, R25, 0x1, -R27 ;  /* 0x000000011919a824 */ /* 0x000fe400078e0a1b */
[C---:B------:R-:W-:Y:S01]  /*cbf0*/  IMAD R4, R27.reuse, R19, R4 ;  /* 0x000000131b047224 */ /* 0x040fe200078e0204 */
[----:B------:R0:W-:Y:S01]  /*cc00*/  STL [R1+0x88], R6 ;  /* 0x0000880601007387 */ /* 0x0001e20000100800 */
[----:B------:R-:W-:Y:S02]  /*cc10*/  @!P6 IMAD.MOV R17, RZ, RZ, -R17 ;  /* 0x000000ffff11e224 */ /* 0x000fe400078e0a11 */
[----:B------:R-:W-:Y:S01]  /*cc20*/  @!P4 IMAD.MOV R7, RZ, RZ, -R7 ;  /* 0x000000ffff07c224 */ /* 0x000fe200078e0a07 */
[----:B------:R-:W-:Y:S01]  /*cc30*/  ISETP.GT.U32.AND P4, PT, R27, R4, PT ;  /* 0x000000041b00720c */ /* 0x000fe20003f84070 */
[----:B------:R-:W-:-:S02]  /*cc40*/  @!P3 IMAD.IADD R20, R20, 0x1, -R27 ;  /* 0x000000011414b824 */ /* 0x000fc400078e0a1b */
[----:B0-----:R-:W-:-:S04]  /*cc50*/  IMAD.MOV.U32 R6, RZ, RZ, R25 ;  /* 0x000000ffff067224 */ /* 0x001fc800078e0019 */
[----:B------:R-:W-:Y:S01]  /*cc60*/  @!P0 IMAD.MOV R6, RZ, RZ, -R6 ;  /* 0x000000ffff068224 */ /* 0x000fe200078e0a06 */
[----:B------:R-:W-:Y:S02]  /*cc70*/  ISETP.GT.U32.AND P0, PT, R27, R20, PT ;  /* 0x000000141b00720c */ /* 0x000fe40003f04070 */
[----:B------:R-:W-:Y:S02]  /*cc80*/  ISETP.GE.AND P2, PT, R18, RZ, PT ;  /* 0x000000ff1200720c */ /* 0x000fe40003f46270 */
[----:B------:R-:W-:Y:S01]  /*cc90*/  IADD3 R18, R5, 0x18, RZ ;  /* 0x0000001805127810 */ /* 0x000fe20007ffe0ff */
[----:B------:R-:W-:-:S03]  /*cca0*/  @!P4 IMAD.IADD R4, R4, 0x1, -R27 ;  /* 0x000000010404c824 */ /* 0x000fc600078e0a1b */
[----:B------:R-:W-:Y:S02]  /*ccb0*/  IABS R19, R18 ;  /* 0x0000001200137213 */ /* 0x000fe40000000000 */
[----:B------:R-:W-:-:S03]  /*ccc0*/  ISETP.GT.U32.AND P4, PT, R27, R4, PT ;  /* 0x000000041b00720c */ /* 0x000fc60003f84070 */
[----:B------:R-:W-:Y:S01]  /*ccd0*/  @!P0 IMAD.IADD R20, R20, 0x1, -R27 ;  /* 0x0000000114148824 */ /* 0x000fe200078e0a1b */
[----:B------:R-:W-:Y:S04]  /*cce0*/  STL [R1+0xb8c], R16 ;  /* 0x000b8c1001007387 */ /* 0x000fe80000100800 */
[----:B------:R-:W-:Y:S04]  /*ccf0*/  STL [R1+0xb90], R17 ;  /* 0x000b901101007387 */ /* 0x000fe80000100800 */
[----:B------:R-:W-:Y:S04]  /*cd00*/  STL [R1+0x18], R7 ;  /* 0x0000180701007387 */ /* 0x000fe80000100800 */
[----:B------:R0:W-:Y:S01]  /*cd10*/  STL [R1+0x1c], R6 ;  /* 0x00001c0601007387 */ /* 0x0001e20000100800 */
[----:B------:R-:W-:-:S04]  /*cd20*/  IMAD.HI.U32 R24, R0, R19, RZ ;  /* 0x0000001300187227 */ /* 0x000fc800078e00ff */
[----:B------:R-:W-:Y:S02]  /*cd30*/  IMAD.MOV R24, RZ, RZ, -R24 ;  /* 0x000000ffff187224 */ /* 0x000fe400078e0a18 */
[----:B------:R-:W-:Y:S02]  /*cd40*/  @!P4 IMAD.IADD R4, R4, 0x1, -R27 ;  /* 0x000000010404c824 */ /* 0x000fe400078e0a1b */
[----:B------:R-:W-:Y:S01]  /*cd50*/  IMAD R19, R27, R24, R19 ;  /* 0x000000181b137224 */ /* 0x000fe200078e0213 */
[----:B0-----:R-:W-:Y:S02]  /*cd60*/  IADD3 R6, R5, 0x10, RZ ;  /* 0x0000001005067810 */ /* 0x001fe40007ffe0ff */
[----:B--2---:R-:W-:-:S05]  /*cd70*/  IABS R2, R11 ;  /* 0x0000000b00027213 */ /* 0x004fca0000000000 */
[----:B------:R-:W-:-:S04]  /*cd80*/  IMAD.HI.U32 R3, R3, R2, RZ ;  /* 0x0000000203037227 */ /* 0x000fc800078e00ff */
[----:B------:R-:W-:-:S04]  /*cd90*/  IMAD.MOV R3, RZ, RZ, -R3 ;  /* 0x000000ffff037224 */ /* 0x000fc800078e0a03 */
[----:B------:R-:W-:-:S05]  /*cda0*/  IMAD R2, R28, R3, R2 ;  /* 0x000000031c027224 */ /* 0x000fca00078e0202 */
[----:B------:R-:W-:Y:S02]  /*cdb0*/  ISETP.GT.U32.AND P1, PT, R28, R2, PT ;  /* 0x000000021c00720c */ /* 0x000fe40003f24070 */
[----:B------:R-:W-:-:S04]  /*cdc0*/  IADD3 R3, R5, 0x1a, RZ ;  /* 0x0000001a05037810 */ /* 0x000fc80007ffe0ff */
[----:B------:R-:W-:-:S07]  /*cdd0*/  IABS R21, R3 ;  /* 0x0000000300157213 */ /* 0x000fce0000000000 */
[----:B------:R-:W-:Y:S01]  /*cde0*/  @!P1 IMAD.IADD R2, R2, 0x1, -R28 ;  /* 0x0000000102029824 */ /* 0x000fe200078e0a1c */
[----:B------:R-:W-:-:S04]  /*cdf0*/  ISETP.GT.U32.AND P1, PT, R27, R23, PT ;  /* 0x000000171b00720c */ /* 0x000fc80003f24070 */
[----:B------:R-:W-:Y:S01]  /*ce00*/  ISETP.GT.U32.AND P6, PT, R28, R2, PT ;  /* 0x000000021c00720c */ /* 0x000fe20003fc4070 */
[----:B------:R-:W-:-:S04]  /*ce10*/  IMAD.HI.U32 R22, R0, R21, RZ ;  /* 0x0000001500167227 */ /* 0x000fc800078e00ff */
[----:B------:R-:W-:-:S04]  /*ce20*/  IMAD.MOV R22, RZ, RZ, -R22 ;  /* 0x000000ffff167224 */ /* 0x000fc800078e0a16 */
[----:B------:R-:W-:-:S04]  /*ce30*/  @!P1 IMAD.IADD R23, R23, 0x1, -R27 ;  /* 0x0000000117179824 */ /* 0x000fc800078e0a1b */
[----:B------:R-:W-:Y:S01]  /*ce40*/  @!P6 IMAD.IADD R2, R2, 0x1, -R28 ;  /* 0x000000010202e824 */ /* 0x000fe200078e0a1c */
[----:B------:R-:W-:Y:S01]  /*ce50*/  ISETP.GE.AND P6, PT, R18, RZ, PT ;  /* 0x000000ff1200720c */ /* 0x000fe20003fc6270 */
[----:B------:R-:W-:Y:S01]  /*ce60*/  IMAD R18, R27, R22, R21 ;  /* 0x000000161b127224 */ /* 0x000fe200078e0215 */
[----:B------:R-:W-:-:S04]  /*ce70*/  ISETP.GE.AND P1, PT, R5, RZ, PT ;  /* 0x000000ff0500720c */ /* 0x000fc80003f26270 */
[----:B------:R-:W-:Y:S01]  /*ce80*/  ISETP.GT.U32.AND P0, PT, R27, R18, PT ;  /* 0x000000121b00720c */ /* 0x000fe20003f04070 */
[----:B------:R0:W-:Y:S01]  /*ce90*/  STL [R1+0xb88], R2 ;  /* 0x000b880201007387 */ /* 0x0001e20000100800 */
[----:B------:R-:W-:Y:S01]  /*cea0*/  IMAD.MOV.U32 R7, RZ, RZ, R23 ;  /* 0x000000ffff077224 */ /* 0x000fe200078e0017 */
[----:B------:R-:W-:Y:S02]  /*ceb0*/  ISETP.GE.AND P3, PT, R3, RZ, PT ;  /* 0x000000ff0300720c */ /* 0x000fe40003f66270 */
[----:B------:R-:W-:Y:S01]  /*cec0*/  IADD3 R3, R5, 0x16, RZ ;  /* 0x0000001605037810 */ /* 0x000fe20007ffe0ff */
[----:B0-----:R-:W-:-:S03]  /*ced0*/  IMAD.MOV.U32 R2, RZ, RZ, R20 ;  /* 0x000000ffff027224 */ /* 0x001fc600078e0014 */
[----:B------:R-:W-:Y:S02]  /*cee0*/  @!P1 IMAD.MOV R7, RZ, RZ, -R7 ;  /* 0x000000ffff079224 */ /* 0x000fe400078e0a07 */
[----:B------:R-:W-:Y:S01]  /*cef0*/  @!P5 IMAD.MOV R2, RZ, RZ, -R2 ;  /* 0x000000ffff02d224 */ /* 0x000fe200078e0a02 */
[----:B------:R-:W-:Y:S01]  /*cf00*/  IABS R20, R3 ;  /* 0x0000000300147213 */ /* 0x000fe20000000000 */
[----:B------:R-:W-:Y:S01]  /*cf10*/  @!P0 IMAD.IADD R18, R18, 0x1, -R27 ;  /* 0x0000000112128824 */ /* 0x000fe200078e0a1b */
[----:B------:R-:W-:Y:S01]  /*cf20*/  STL [R1+0x28], R7 ;  /* 0x0000280701007387 */ /* 0x000fe20000100800 */
[----:B------:R-:W-:-:S03]  /*cf30*/  ISETP.GE.AND P1, PT, R3, RZ, PT ;  /* 0x000000ff0300720c */ /* 0x000fc60003f26270 */
[----:B------:R0:W-:Y:S01]  /*cf40*/  STL [R1+0x30], R2 ;  /* 0x0000300201007387 */ /* 0x0001e20000100800 */
[----:B------:R-:W-:Y:S01]  /*cf50*/  ISETP.GT.U32.AND P0, PT, R27, R18, PT ;  /* 0x000000121b00720c */ /* 0x000fe20003f04070 */
[----:B------:R-:W-:-:S04]  /*cf60*/  IMAD.HI.U32 R3, R0, R20, RZ ;  /* 0x0000001400037227 */ /* 0x000fc800078e00ff */
[----:B0-----:R-:W-:Y:S02]  /*cf70*/  IMAD.MOV.U32 R2, RZ, RZ, R4 ;  /* 0x000000ffff027224 */ /* 0x001fe400078e0004 */
[----:B------:R-:W-:Y:S02]  /*cf80*/  IMAD.MOV R3, RZ, RZ, -R3 ;  /* 0x000000ffff037224 */ /* 0x000fe400078e0a03 */
[----:B------:R-:W-:Y:S01]  /*cf90*/  @!P2 IMAD.MOV R2, RZ, RZ, -R2 ;  /* 0x000000ffff02a224 */ /* 0x000fe200078e0a02 */
[C---:B------:R-:W-:Y:S01]  /*cfa0*/  ISETP.GT.U32.AND P2, PT, R27.reuse, R19, PT ;  /* 0x000000131b00720c */ /* 0x040fe20003f44070 */
[----:B------:R-:W-:Y:S01]  /*cfb0*/  IMAD R20, R27, R3, R20 ;  /* 0x000000031b147224 */ /* 0x000fe200078e0214 */
[----:B------:R-:W-:Y:S01]  /*cfc0*/  IADD3 R21, R5, 0x14, RZ ;  /* 0x0000001405157810 */ /* 0x000fe20007ffe0ff */
[----:B------:R-:W-:-:S03]  /*cfd0*/  @!P0 IMAD.IADD R18, R18, 0x1, -R27 ;  /* 0x0000000112128824 */ /* 0x000fc600078e0a1b */
[----:B------:R-:W-:Y:S02]  /*cfe0*/  ISETP.GT.U32.AND P0, PT, R27, R20, PT ;  /* 0x000000141b00720c */ /* 0x000fe40003f04070 */
[----:B------:R-:W-:Y:S02]  /*cff0*/  ISETP.GE.AND P5, PT, R21, RZ, PT ;  /* 0x000000ff1500720c */ /* 0x000fe40003fa6270 */
[----:B------:R-:W-:-:S03]  /*d000*/  IABS R21, R21 ;  /* 0x0000001500157213 */ /* 0x000fc60000000000 */
[----:B------:R-:W-:Y:S01]  /*d010*/  @!P2 IMAD.IADD R19, R19, 0x1, -R27 ;  /* 0x000000011313a824 */ /* 0x000fe200078e0a1b */
[----:B------:R-:W-:Y:S01]  /*d020*/  IADD3 R22, R5, 0x12, RZ ;  /* 0x0000001205167810 */ /* 0x000fe20007ffe0ff */
[----:B------:R-:W-:-:S03]  /*d030*/  IMAD.HI.U32 R26, R0, R21, RZ ;  /* 0x00000015001a7227 */ /* 0x000fc600078e00ff */
[C---:B------:R-:W-:Y:S01]  /*d040*/  ISETP.GT.U32.AND P2, PT, R27.reuse, R19, PT ;  /* 0x000000131b00720c */ /* 0x040fe20003f44070 */
[----:B------:R-:W-:Y:S01]  /*d050*/  IMAD.MOV R26, RZ, RZ, -R26 ;  /* 0x000000ffff1a7224 */ /* 0x000fe200078e0a1a */
[----:B------:R-:W-:Y:S01]  /*d060*/  ISETP.GE.AND P4, PT, R22, RZ, PT ;  /* 0x000000ff1600720c */ /* 0x000fe20003f86270 */
[----:B------:R-:W-:Y:S01]  /*d070*/  @!P0 IMAD.IADD R20, R20, 0x1, -R27 ;  /* 0x0000000114148824 */ /* 0x000fe200078e0a1b */
[----:B------:R-:W-:Y:S01]  /*d080*/  IABS R22, R22 ;  /* 0x0000001600167213 */ /* 0x000fe20000000000 */
[C---:B------:R-:W-:Y:S01]  /*d090*/  IMAD R21, R27.reuse, R26, R21 ;  /* 0x0000001a1b157224 */ /* 0x040fe200078e0215 */
[----:B------:R-:W-:Y:S02]  /*d0a0*/  IABS R23, R6 ;  /* 0x0000000600177213 */ /* 0x000fe40000000000 */
[----:B------:R-:W-:Y:S01]  /*d0b0*/  ISETP.GT.U32.AND P0, PT, R27, R20, PT ;  /* 0x000000141b00720c */ /* 0x000fe20003f04070 */
[----:B------:R-:W-:-:S04]  /*d0c0*/  IMAD.HI.U32 R25, R0, R22, RZ ;  /* 0x0000001600197227 */ /* 0x000fc800078e00ff */
[----:B------:R-:W-:Y:S01]  /*d0d0*/  @!P2 IMAD.IADD R19, R19, 0x1, -R27 ;  /* 0x000000011313a824 */ /* 0x000fe200078e0a1b */
[----:B------:R-:W-:Y:S01]  /*d0e0*/  ISETP.GT.U32.AND P2, PT, R27, R21, PT ;  /* 0x000000151b00720c */ /* 0x000fe20003f44070 */
[----:B------:R-:W-:Y:S01]  /*d0f0*/  IMAD.HI.U32 R4, R0, R23, RZ ;  /* 0x0000001700047227 */ /* 0x000fe200078e00ff */
[----:B------:R-:W-:-:S03]  /*d100*/  IADD3 R16, R5, 0xe, RZ ;  /* 0x0000000e05107810 */ /* 0x000fc60007ffe0ff */
[----:B------:R-:W-:Y:S02]  /*d110*/  IMAD.MOV R25, RZ, RZ, -R25 ;  /* 0x000000ffff197224 */ /* 0x000fe400078e0a19 */
[----:B------:R-:W-:Y:S02]  /*d120*/  IMAD.MOV R4, RZ, RZ, -R4 ;  /* 0x000000ffff047224 */ /* 0x000fe400078e0a04 */
[C---:B------:R-:W-:Y:S01]  /*d130*/  IMAD R22, R27.reuse, R25, R22 ;  /* 0x000000191b167224 */ /* 0x040fe200078e0216 */
[----:B------:R-:W-:Y:S01]  /*d140*/  IABS R24, R16 ;  /* 0x0000001000187213 */ /* 0x000fe20000000000 */
[C---:B------:R-:W-:Y:S02]  /*d150*/  IMAD R23, R27.reuse, R4, R23 ;  /* 0x000000041b177224 */ /* 0x040fe400078e0217 */
[----:B------:R-:W-:Y:S01]  /*d160*/  @!P0 IMAD.IADD R20, R20, 0x1, -R27 ;  /* 0x0000000114148824 */ /* 0x000fe200078e0a1b */
[----:B------:R-:W-:Y:S01]  /*d170*/  ISETP.GT.U32.AND P0, PT, R27, R22, PT ;  /* 0x000000161b00720c */ /* 0x000fe20003f04070 */
[----:B------:R-:W-:Y:S01]  /*d180*/  IMAD.HI.U32 R3, R0, R24, RZ ;  /* 0x0000001800037227 */ /* 0x000fe200078e00ff */
[----:B------:R-:W-:-:S03]  /*d190*/  IADD3 R12, R5, 0x8, RZ ;  /* 0x00000008050c7810 */ /* 0x000fc60007ffe0ff */
[----:B------:R-:W-:Y:S01]  /*d1a0*/  @!P2 IMAD.IADD R21, R21, 0x1, -R27 ;  /* 0x000000011515a824 */ /* 0x000fe200078e0a1b */
[----:B------:R-:W-:Y:S01]  /*d1b0*/  ISETP.GT.U32.AND P2, PT, R27, R23, PT ;  /* 0x000000171b00720c */ /* 0x000fe20003f44070 */
[----:B------:R-:W-:Y:S01]  /*d1c0*/  IMAD.MOV R3, RZ, RZ, -R3 ;  /* 0x000000ffff037224 */ /* 0x000fe200078e0a03 */
[C---:B------:R-:W-:Y:S02]  /*d1d0*/  IADD3 R15, R5.reuse, 0xc, RZ ;  /* 0x0000000c050f7810 */ /* 0x040fe40007ffe0ff */
[C---:B------:R-:W-:Y:S02]  /*d1e0*/  IADD3 R13, R5.reuse, 0x6, RZ ;  /* 0x00000006050d7810 */ /* 0x040fe40007ffe0ff */
[C---:B------:R-:W-:Y:S02]  /*d1f0*/  IADD3 R14, R5.reuse, 0xa, RZ ;  /* 0x0000000a050e7810 */ /* 0x040fe40007ffe0ff */
[----:B------:R-:W-:Y:S02]  /*d200*/  IADD3 R7, R5, 0x4, RZ ;  /* 0x0000000405077810 */ /* 0x000fe40007ffe0ff */
[----:B------:R-:W-:Y:S01]  /*d210*/  IABS R4, R12 ;  /* 0x0000000c00047213 */ /* 0x000fe20000000000 */
[----:B------:R-:W-:Y:S01]  /*d220*/  IMAD R24, R27, R3, R24 ;  /* 0x000000031b187224 */ /* 0x000fe200078e0218 */
[----:B------:R-:W-:Y:S01]  /*d230*/  IABS R25, R15 ;  /* 0x0000000f00197213 */ /* 0x000fe20000000000 */
[----:B------:R0:W-:Y:S01]  /*d240*/  STL [R1+0xb94], R2 ;  /* 0x000b940201007387 */ /* 0x0001e20000100800 */
[----:B------:R-:W-:Y:S01]  /*d250*/  IABS R3, R13 ;  /* 0x0000000d00037213 */ /* 0x000fe20000000000 */
[----:B------:R-:W-:Y:S01]  /*d260*/  @!P0 IMAD.IADD R22, R22, 0x1, -R27 ;  /* 0x0000000116168824 */ /* 0x000fe200078e0a1b */
[----:B------:R-:W-:-:S02]  /*d270*/  IABS R26, R14 ;  /* 0x0000000e001a7213 */ /* 0x000fc40000000000 */
[----:B------:R-:W-:Y:S01]  /*d280*/  IABS R28, R7 ;  /* 0x00000007001c7213 */ /* 0x000fe20000000000 */
[----:B------:R-:W-:Y:S02]  /*d290*/  IMAD.MOV.U32 R29, RZ, RZ, R3 ;  /* 0x000000ffff1d7224 */ /* 0x000fe400078e0003 */
[----:B0-----:R-:W-:Y:S02]  /*d2a0*/  IMAD.MOV.U32 R2, RZ, RZ, R4 ;  /* 0x000000ffff027224 */ /* 0x001fe400078e0004 */
[----:B------:R-:W-:-:S04]  /*d2b0*/  IMAD.HI.U32 R4, R0, R25, RZ ;  /* 0x0000001900047227 */ /* 0x000fc800078e00ff */
[----:B------:R-:W-:Y:S01]  /*d2c0*/  @!P2 IMAD.IADD R23, R23, 0x1, -R27 ;  /* 0x000000011717a824 */ /* 0x000fe200078e0a1b */
[----:B------:R-:W-:Y:S01]  /*d2d0*/  ISETP.GT.U32.AND P2, PT, R27, R22, PT ;  /* 0x000000161b00720c */ /* 0x000fe20003f44070 */
[----:B------:R-:W-:-:S04]  /*d2e0*/  IMAD.HI.U32 R3, R0, R26, RZ ;  /* 0x0000001a00037227 */ /* 0x000fc800078e00ff */
[----:B------:R-:W-:Y:S02]  /*d2f0*/  IMAD.MOV.U32 R17, RZ, RZ, R28 ;  /* 0x000000ffff117224 */ /* 0x000fe400078e001c */
[----:B------:R-:W-:Y:S02]  /*d300*/  IMAD.MOV R4, RZ, RZ, -R4 ;  /* 0x000000ffff047224 */ /* 0x000fe400078e0a04 */
[----:B------:R-:W-:-:S04]  /*d310*/  IMAD.HI.U32 R28, R0, R2, RZ ;  /* 0x00000002001c7227 */ /* 0x000fc800078e00ff */
[----:B------:R-:W-:Y:S01]  /*d320*/  @!P3 IMAD.MOV R18, RZ, RZ, -R18 ;  /* 0x000000ffff12b224 */ /* 0x000fe200078e0a12 */
[C---:B------:R-:W-:Y:S01]  /*d330*/  ISETP.GT.U32.AND P3, PT, R27.reuse, R23, PT ;  /* 0x000000171b00720c */ /* 0x040fe20003f64070 */
[----:B------:R-:W-:Y:S02]  /*d340*/  IMAD.MOV R3, RZ, RZ, -R3 ;  /* 0x000000ffff037224 */ /* 0x000fe400078e0a03 */
[----:B------:R-:W-:Y:S01]  /*d350*/  @!P6 IMAD.MOV R19, RZ, RZ, -R19 ;  /* 0x000000ffff13e224 */ /* 0x000fe200078e0a13 */
[C---:B------:R-:W-:Y:S01]  /*d360*/  ISETP.GT.U32.AND P6, PT, R27.reuse, R24, PT ;  /* 0x000000181b00720c */ /* 0x040fe20003fc4070 */
[----:B------:R-:W-:Y:S01]  /*d370*/  IMAD.HI.U32 R8, R0, R29, RZ ;  /* 0x0000001d00087227 */ /* 0x000fe200078e00ff */
[----:B------:R-:W-:-:S03]  /*d380*/  ISETP.GT.U32.AND P0, PT, R27, R21, PT ;  /* 0x000000151b00720c */ /* 0x000fc60003f04070 */
[----:B------:R-:W-:Y:S02]  /*d390*/  IMAD R25, R27, R4, R25 ;  /* 0x000000041b197224 */ /* 0x000fe400078e0219 */
[----:B------:R-:W-:Y:S02]  /*d3a0*/  IMAD.MOV R28, RZ, RZ, -R28 ;  /* 0x000000ffff1c7224 */ /* 0x000fe400078e0a1c */
[----:B------:R-:W-:-:S04]  /*d3b0*/  IMAD.HI.U32 R4, R0, R17, RZ ;  /* 0x0000001100047227 */ /* 0x000fc800078e00ff */
[C---:B------:R-:W-:Y:S02]  /*d3c0*/  IMAD R26, R27.reuse, R3, R26 ;  /* 0x000000031b1a7224 */ /* 0x040fe400078e021a */
[----:B------:R-:W-:Y:S02]  /*d3d0*/  IMAD.MOV R3, RZ, RZ, -R8 ;  /* 0x000000ffff037224 */ /* 0x000fe400078e0a08 */
[C---:B------:R-:W-:Y:S01]  /*d3e0*/  IMAD R28, R27.reuse, R28, R2 ;  /* 0x0000001c1b1c7224 */ /* 0x040fe200078e0202 */
[----:B------:R-:W2:Y:S01]  /*d3f0*/  LDL.LU R8, [R1+0xbcc] ;  /* 0x000bcc0001087983 */ /* 0x000ea20000300800 */
[----:B------:R-:W-:Y:S02]  /*d400*/  IMAD.MOV R4, RZ, RZ, -R4 ;  /* 0x000000ffff047224 */ /* 0x000fe400078e0a04 */
[C---:B------:R-:W-:Y:S02]  /*d410*/  IMAD R3, R27.reuse, R3, R29 ;  /* 0x000000031b037224 */ /* 0x040fe400078e021d */
[----:B------:R-:W-:Y:S01]  /*d420*/  @!P2 IMAD.IADD R22, R22, 0x1, -R27 ;  /* 0x000000011616a824 */ /* 0x000fe200078e0a1b */
[C---:B------:R-:W-:Y:S01]  /*d430*/  ISETP.GT.U32.AND P2, PT, R27.reuse, R28, PT ;  /* 0x0000001c1b00720c */ /* 0x040fe20003f44070 */
[----:B------:R-:W-:-:S02]  /*d440*/  IMAD R4, R27, R4, R17 ;  /* 0x000000041b047224 */ /* 0x000fc400078e0211 */
[--C-:B------:R-:W-:Y:S01]  /*d450*/  @!P3 IMAD.IADD R23, R23, 0x1, -R27.reuse ;  /* 0x000000011717b824 */ /* 0x100fe200078e0a1b */
[C---:B------:R-:W-:Y:S01]  /*d460*/  ISETP.GT.U32.AND P3, PT, R27.reuse, R3, PT ;  /* 0x000000031b00720c */ /* 0x040fe20003f64070 */
[--C-:B------:R-:W-:Y:S01]  /*d470*/  @!P6 IMAD.IADD R24, R24, 0x1, -R27.reuse ;  /* 0x000000011818e824 */ /* 0x100fe200078e0a1b */
[C---:B------:R-:W-:Y:S01]  /*d480*/  ISETP.GT.U32.AND P6, PT, R27.reuse, R4, PT ;  /* 0x000000041b00720c */ /* 0x040fe20003fc4070 */
[----:B------:R-:W-:Y:S01]  /*d490*/  @!P1 IMAD.MOV R20, RZ, RZ, -R20 ;  /* 0x000000ffff149224 */ /* 0x000fe200078e0a14 */
[----:B------:R-:W-:Y:S01]  /*d4a0*/  ISETP.GT.U32.AND P1, PT, R27, R25, PT ;  /* 0x000000191b00720c */ /* 0x000fe20003f24070 */
[--C-:B------:R-:W-:Y:S01]  /*d4b0*/  @!P0 IMAD.IADD R21, R21, 0x1, -R27.reuse ;  /* 0x0000000115158824 */ /* 0x100fe200078e0a1b */
[----:B------:R-:W-:Y:S01]  /*d4c0*/  ISETP.GT.U32.AND P0, PT, R27, R26, PT ;  /* 0x0000001a1b00720c */ /* 0x000fe20003f04070 */
[----:B------:R-:W0:Y:S02]  /*d4d0*/  S2R R29, SR_TID.X ;  /* 0x00000000001d7919 */ /* 0x000e240000002100 */
[----:B------:R-:W-:-:S04]  /*d4e0*/  @!P2 IMAD.IADD R28, R28, 0x1, -R27 ;  /* 0x000000011c1ca824 */ /* 0x000fc800078e0a1b */
[--C-:B------:R-:W-:Y:S01]  /*d4f0*/  @!P3 IMAD.IADD R3, R3, 0x1, -R27.reuse ;  /* 0x000000010303b824 */ /* 0x100fe200078e0a1b */
[----:B------:R-:W-:Y:S01]  /*d500*/  ISETP.GT.U32.AND P3, PT, R27, R28, PT ;  /* 0x0000001c1b00720c */ /* 0x000fe20003f64070 */
[--C-:B------:R-:W-:Y:S02]  /*d510*/  @!P6 IMAD.IADD R4, R4, 0x1, -R27.reuse ;  /* 0x000000010404e824 */ /* 0x100fe400078e0a1b */
[--C-:B------:R-:W-:Y:S01]  /*d520*/  @!P1 IMAD.IADD R25, R25, 0x1, -R27.reuse ;  /* 0x0000000119199824 */ /* 0x100fe200078e0a1b */
[----:B------:R-:W-:Y:S01]  /*d530*/  ISETP.GE.AND P1, PT, R6, RZ, PT ;  /* 0x000000ff0600720c */ /* 0x000fe20003f26270 */
[----:B------:R-:W-:Y:S01]  /*d540*/  @!P0 IMAD.IADD R26, R26, 0x1, -R27 ;  /* 0x000000011a1a8824 */ /* 0x000fe200078e0a1b */
[----:B------:R-:W-:Y:S02]  /*d550*/  ISETP.GT.U32.AND P0, PT, R27, R24, PT ;  /* 0x000000181b00720c */ /* 0x000fe40003f04070 */
[----:B------:R-:W-:Y:S02]  /*d560*/  IADD3 R6, R5, 0x2, RZ ;  /* 0x0000000205067810 */ /* 0x000fe40007ffe0ff */
[----:B------:R-:W-:-:S02]  /*d570*/  ISETP.GT.U32.AND P6, PT, R27, R4, PT ;  /* 0x000000041b00720c */ /* 0x000fc40003fc4070 */
[----:B------:R-:W-:Y:S01]  /*d580*/  IABS R5, R6 ;  /* 0x0000000600057213 */ /* 0x000fe20000000000 */
[--C-:B------:R-:W-:Y:S01]  /*d590*/  @!P3 IMAD.IADD R28, R28, 0x1, -R27.reuse ;  /* 0x000000011c1cb824 */ /* 0x100fe200078e0a1b */
[----:B------:R-:W-:Y:S02]  /*d5a0*/  ISETP.GT.U32.AND P2, PT, R27, R26, PT ;  /* 0x0000001a1b00720c */ /* 0x000fe40003f44070 */
[----:B------:R-:W-:Y:S01]  /*d5b0*/  ISETP.GE.AND P3, PT, R12, RZ, PT ;  /* 0x000000ff0c00720c */ /* 0x000fe20003f66270 */
[----:B------:R-:W-:Y:S01]  /*d5c0*/  IMAD.HI.U32 R0, R0, R5, RZ ;  /* 0x0000000500007227 */ /* 0x000fe200078e00ff */
[C---:B0-----:R-:W-:Y:S02]  /*d5d0*/  LOP3.LUT R12, R29.reuse, 0x80, RZ, 0xc0, !PT ;  /* 0x000000801d0c7812 */ /* 0x041fe400078ec0ff */
[----:B------:R-:W-:Y:S01]  /*d5e0*/  LOP3.LUT R2, R29, 0x7f, RZ, 0xc0, !PT ;  /* 0x0000007f1d027812 */ /* 0x000fe200078ec0ff */
[----:B------:R-:W-:Y:S01]  /*d5f0*/  @!P0 IMAD.IADD R24, R24, 0x1, -R27 ;  /* 0x0000000118188824 */ /* 0x000fe200078e0a1b */
[----:B------:R-:W-:Y:S01]  /*d600*/  ISETP.GE.AND P0, PT, R16, RZ, PT ;  /* 0x000000ff1000720c */ /* 0x000fe20003f06270 */
[----:B------:R-:W-:-:S02]  /*d610*/  IMAD.MOV R0, RZ, RZ, -R0 ;  /* 0x000000ffff007224 */ /* 0x000fc400078e0a00 */
[----:B------:R-:W-:Y:S01]  /*d620*/  @!P6 IMAD.IADD R4, R4, 0x1, -R27 ;  /* 0x000000010404e824 */ /* 0x000fe200078e0a1b */
[----:B------:R-:W-:Y:S01]  /*d630*/  ISETP.NE.U32.AND P6, PT, R12, RZ, PT ;  /* 0x000000ff0c00720c */ /* 0x000fe20003fc5070 */
[C---:B------:R-:W-:Y:S02]  /*d640*/  IMAD R5, R27.reuse, R0, R5 ;  /* 0x000000001b057224 */ /* 0x040fe400078e0205 */
[----:B------:R-:W-:Y:S01]  /*d650*/  IMAD.SHL.U32 R2, R2, 0x2, RZ ;  /* 0x0000000202027824 */ /* 0x000fe200078e00ff */
[----:B------:R-:W-:Y:S01]  /*d660*/  SEL R0, RZ, 0x110, !P6 ;  /* 0x00000110ff007807 */ /* 0x000fe20007000000 */
[----:B------:R-:W-:Y:S01]  /*d670*/  @!P4 IMAD.MOV R22, RZ, RZ, -R22 ;  /* 0x000000ffff16c224 */ /* 0x000fe200078e0a16 */
[----:B------:R-:W-:Y:S01]  /*d680*/  ISETP.GT.U32.AND P4, PT, R27, R3, PT ;  /* 0x000000031b00720c */ /* 0x000fe20003f84070 */
[----:B------:R-:W-:Y:S01]  /*d690*/  @!P5 IMAD.MOV R21, RZ, RZ, -R21 ;  /* 0x000000ffff15d224 */ /* 0x000fe200078e0a15 */
[----:B------:R-:W-:Y:S01]  /*d6a0*/  STL [R1+0xb98], R18 ;  /* 0x000b981201007387 */ /* 0x000fe20000100800 */
[----:B------:R-:W-:Y:S01]  /*d6b0*/  @!P2 IMAD.IADD R26, R26, 0x1, -R27 ;  /* 0x000000011a1aa824 */ /* 0x000fe200078e0a1b */
[----:B------:R-:W-:Y:S01]  /*d6c0*/  ISETP.GE.AND P2, PT, R14, RZ, PT ;  /* 0x000000ff0e00720c */ /* 0x000fe20003f46270 */
[----:B------:R-:W-:Y:S01]  /*d6d0*/  IMAD.SHL.U32 R14, R29, 0x40, RZ ;  /* 0x000000401d0e7824 */ /* 0x000fe200078e00ff */
[----:B------:R-:W-:Y:S01]  /*d6e0*/  LOP3.LUT R0, R0, R2, RZ, 0x3c, !PT ;  /* 0x0000000200007212 */ /* 0x000fe200078e3cff */
[----:B------:R-:W-:Y:S01]  /*d6f0*/  STL [R1+0xba8], R19 ;  /* 0x000ba81301007387 */ /* 0x000fe20000100800 */
[----:B------:R-:W-:-:S03]  /*d700*/  @!P0 IMAD.MOV R24, RZ, RZ, -R24 ;  /* 0x000000ffff188224 */ /* 0x000fc600078e0a18 */
[----:B------:R-:W-:Y:S01]  /*d710*/  STL [R1+0xbb0], R20 ;  /* 0x000bb01401007387 */ /* 0x000fe20000100800 */
[----:B------:R-:W-:-:S03]  /*d720*/  ISETP.GE.AND P6, PT, R7, RZ, PT ;  /* 0x000000ff0700720c */ /* 0x000fc60003fc6270 */
[----:B------:R-:W-:Y:S01]  /*d730*/  STL [R1+0xbb4], R21 ;  /* 0x000bb41501007387 */ /* 0x000fe20000100800 */
[----:B------:R-:W-:Y:S01]  /*d740*/  ISETP.GE.AND P0, PT, R6, RZ, PT ;  /* 0x000000ff0600720c */ /* 0x000fe20003f06270 */
[C---:B------:R-:W-:Y:S02]  /*d750*/  IMAD.SHL.U32 R2, R29.reuse, 0x20, RZ ;  /* 0x000000201d027824 */ /* 0x040fe400078e00ff */
[----:B------:R-:W-:Y:S01]  /*d760*/  STL [R1+0xbbc], R22 ;  /* 0x000bbc1601007387 */ /* 0x000fe20000100800 */
[----:B------:R-:W-:Y:S02]  /*d770*/  LOP3.LUT R7, R29, 0x7, RZ, 0xc0, !PT ;  /* 0x000000071d077812 */ /* 0x000fe400078ec0ff */
[----:B------:R-:W-:Y:S01]  /*d780*/  SHF.R.S32.HI R6, RZ, 0x2, R29 ;  /* 0x00000002ff067819 */ /* 0x000fe2000001141d */
[----:B------:R0:W-:Y:S01]  /*d790*/  STL [R1+0xa80], R0 ;  /* 0x000a800001007387 */ /* 0x0001e20000100800 */
[----:B------:R-:W-:Y:S01]  /*d7a0*/  @!P4 IMAD.IADD R3, R3, 0x1, -R27 ;  /* 0x000000010303c824 */ /* 0x000fe200078e0a1b */
[----:B------:R-:W-:Y:S01]  /*d7b0*/  ISETP.GE.AND P4, PT, R13, RZ, PT ;  /* 0x000000ff0d00720c */ /* 0x000fe20003f86270 */
[----:B------:R-:W-:Y:S01]  /*d7c0*/  IMAD.SHL.U32 R13, R29, 0x2, RZ ;  /* 0x000000021d0d7824 */ /* 0x000fe200078e00ff */
[----:B------:R-:W-:-:S02]  /*d7d0*/  LOP3.LUT R2, R2, 0x60, RZ, 0xc0, !PT ;  /* 0x0000006002027812 */ /* 0x000fc400078ec0ff */
[----:B0-----:R-:W-:Y:S02]  /*d7e0*/  LOP3.LUT R0, R14, 0x3800, RZ, 0xc0, !PT ;  /* 0x000038000e007812 */ /* 0x001fe400078ec0ff */
[----:B------:R-:W-:-:S03]  /*d7f0*/  SGXT R14, R6, 0x1 ;  /* 0x00000001060e781a */ /* 0x000fc60000000200 */
[C---:B------:R-:W-:Y:S02]  /*d800*/  IMAD R6, R7.reuse, 0x100, R0 ;  /* 0x0000010007067824 */ /* 0x040fe400078e0200 */
[----:B------:R-:W-:Y:S01]  /*d810*/  IMAD.SHL.U32 R7, R7, 0x10, RZ ;  /* 0x0000001007077824 */ /* 0x000fe200078e00ff */
[----:B------:R0:W-:Y:S01]  /*d820*/  STL [R1+0xa60], R2 ;  /* 0x000a600201007387 */ /* 0x0001e20000100800 */
[----:B------:R-:W-:-:S03]  /*d830*/  IMAD.SHL.U32 R0, R29, 0x10, RZ ;  /* 0x000000101d007824 */ /* 0x000fc600078e00ff */
[----:B------:R-:W-:Y:S02]  /*d840*/  LOP3.LUT R7, R7, 0x30, R13, 0x78, !PT ;  /* 0x0000003007077812 */ /* 0x000fe400078e780d */
[----:B------:R1:W-:Y:S01]  /*d850*/  STL [R1+0xa5c], R0 ;  /* 0x000a5c0001007387 */ /* 0x0003e20000100800 */
[----:B0-----:R-:W-:Y:S02]  /*d860*/  LOP3.LUT R2, R2, 0x90, R14, 0xf8, !PT ;  /* 0x0000009002027812 */ /* 0x001fe400078ef80e */
[----:B------:R-:W-:Y:S02]  /*d870*/  IMAD.IADD R6, R6, 0x1, R7 ;  /* 0x0000000106067824 */ /* 0x000fe400078e0207 */
[----:B------:R-:W-:Y:S02]  /*d880*/  LOP3.LUT R2, R2, 0x10, R13, 0x78, !PT ;  /* 0x0000001002027812 */ /* 0x000fe400078e780d */
[----:B-1----:R-:W-:Y:S01]  /*d890*/  LOP3.LUT R0, R0, 0x100, RZ, 0xc0, !PT ;  /* 0x0000010000007812 */ /* 0x002fe200078ec0ff */
[----:B------:R0:W-:Y:S04]  /*d8a0*/  STL [R1+0x150], R6 ;  /* 0x0001500601007387 */ /* 0x0001e80000100800 */
[----:B------:R-:W-:Y:S01]  /*d8b0*/  IMAD.IADD R0, R0, 0x1, R2 ;  /* 0x0000000100007824 */ /* 0x000fe200078e0202 */
[----:B------:R-:W3:Y:S01]  /*d8c0*/  LDL.LU R7, [R1+0x5c] ;  /* 0x00005c0001077983 */ /* 0x000ee20000300800 */
[----:B------:R-:W-:-:S03]  /*d8d0*/  SHF.R.S32.HI R12, RZ, 0x6, R29 ;  /* 0x00000006ff0c7819 */ /* 0x000fc6000001141d */
[----:B0-----:R-:W4:Y:S04]  /*d8e0*/  LDL.LU R6, [R1+0x44] ;  /* 0x0000440001067983 */ /* 0x001f280000300800 */
[----:B------:R0:W-:Y:S04]  /*d8f0*/  STL [R1+0x178], R0 ;  /* 0x0001780001007387 */ /* 0x0001e80000100800 */
[----:B------:R-:W2:Y:S01]  /*d900*/  LDL.LU R29, [R1] ;  /* 0x00000000011d7983 */ /* 0x000ea20000300800 */
[----:B------:R-:W-:Y:S01]  /*d910*/  @!P1 IMAD.MOV R23, RZ, RZ, -R23 ;  /* 0x000000ffff179224 */ /* 0x000fe200078e0a17 */
[----:B------:R-:W-:-:S02]  /*d920*/  ISETP.GT.U32.AND P1, PT, R27, R5, PT ;  /* 0x000000051b00720c */ /* 0x000fc40003f24070 */
[----:B------:R-:W-:Y:S01]  /*d930*/  ISETP.GT.U32.AND P5, PT, R27, R25, PT ;  /* 0x000000191b00720c */ /* 0x000fe20003fa4070 */
[----:B------:R-:W2:Y:S01]  /*d940*/  LDL.LU R21, [R1+0x38c] ;  /* 0x00038c0001157983 */ /* 0x000ea20000300800 */
[----:B------:R-:W-:-:S03]  /*d950*/  SGXT R12, R12, 0x1 ;  /* 0x000000010c0c781a */ /* 0x000fc60000000200 */
[----:B------:R-:W2:Y:S06]  /*d960*/  LDL.LU R18, [R1+0x390] ;  /* 0x0003900001127983 */ /* 0x000eac0000300800 */
[--C-:B------:R-:W-:Y:S02]  /*d970*/  @!P1 IMAD.IADD R5, R5, 0x1, -R27.reuse ;  /* 0x0000000105059824 */ /* 0x100fe400078e0a1b */
[----:B------:R-:W-:Y:S01]  /*d980*/  @!P5 IMAD.IADD R25, R25, 0x1, -R27 ;  /* 0x000000011919d824 */ /* 0x000fe200078e0a1b */
[----:B------:R-:W-:Y:S01]  /*d990*/  LOP3.LUT R12, R12, 0x90, RZ, 0xc0, !PT ;  /* 0x000000900c0c7812 */ /* 0x000fe200078ec0ff */
[----:B------:R-:W2:Y:S01]  /*d9a0*/  LDL.LU R16, [R1+0x394] ;  /* 0x0003940001107983 */ /* 0x000ea20000300800 */
[----:B------:R-:W-:-:S02]  /*d9b0*/  ISETP.GT.U32.AND P1, PT, R27, R5, PT ;  /* 0x000000051b00720c */ /* 0x000fc40003f24070 */
[----:B------:R-:W-:Y:S01]  /*d9c0*/  ISETP.GE.AND P5, PT, R15, RZ, PT ;  /* 0x000000ff0f00720c */ /* 0x000fe20003fa6270 */
[----:B------:R-:W2:Y:S01]  /*d9d0*/  LDL.LU R2, [R1+0x3a0] ;  /* 0x0003a00001027983 */ /* 0x000ea20000300800 */
[----:B------:R-:W-:-:S03]  /*d9e0*/  LOP3.LUT R12, R12, 0x17e, R13, 0x78, !PT ;  /* 0x0000017e0c0c7812 */ /* 0x000fc600078e780d */
[----:B------:R-:W2:Y:S04]  /*d9f0*/  LDL.LU R17, [R1+0x3a8] ;  /* 0x0003a80001117983 */ /* 0x000ea80000300800 */
[----:B------:R-:W2:Y:S02]  /*da00*/  LDL.LU R15, [R1+0x3ac] ;  /* 0x0003ac00010f7983 */ /* 0x000ea40000300800 */
[----:B------:R-:W-:Y:S01]  /*da10*/  @!P1 IMAD.IADD R5, R5, 0x1, -R27 ;  /* 0x0000000105059824 */ /* 0x000fe200078e0a1b */
[----:B------:R-:W-:Y:S01]  /*da20*/  ISETP.NE.AND P1, PT, RZ, c[0x0][0x17c], PT ;  /* 0x00005f00ff007a0c */ /* 0x000fe20003f25270 */
[----:B0-----:R-:W2:Y:S01]  /*da30*/  LDL.LU R0, [R1+0x3c8] ;  /* 0x0003c80001007983 */ /* 0x001ea20000300800 */
[----:B------:R-:W-:-:S03]  /*da40*/  LOP3.LUT R27, RZ, c[0x0][0x17c], RZ, 0x33, !PT ;  /* 0x00005f00ff1b7a12 */ /* 0x000fc600078e33ff */
[----:B------:R-:W2:Y:S01]  /*da50*/  LDL.LU R14, [R1+0x3c0] ;  /* 0x0003c000010e7983 */ /* 0x000ea20000300800 */
[----:B------:R-:W-:-:S03]  /*da60*/  @!P5 IMAD.MOV R25, RZ, RZ, -R25 ;  /* 0x000000ffff19d224 */ /* 0x000fc600078e0a19 */
[----:B------:R-:W2:Y:S01]  /*da70*/  LDL.LU R22, [R1+0x3c4] ;  /* 0x0003c40001167983 */ /* 0x000ea20000300800 */
[----:B------:R-:W-:-:S03]  /*da80*/  ISETP.GE.AND P5, PT, R11, RZ, PT ;  /* 0x000000ff0b00720c */ /* 0x000fc60003fa6270 */
[----:B------:R-:W2:Y:S04]  /*da90*/  LDL.LU R20, [R1+0x3b8] ;  /* 0x0003b80001147983 */ /* 0x000ea80000300800 */
[----:B------:R-:W2:Y:S04]  /*daa0*/  LDL.LU R19, [R1+0x3bc] ;  /* 0x0003bc0001137983 */ /* 0x000ea80000300800 */
[----:B------:R-:W2:Y:S04]  /*dab0*/  LDL.LU R13, [R1+0x3b4] ;  /* 0x0003b400010d7983 */ /* 0x000ea80000300800 */
[----:B------:R-:W2:Y:S04]  /*dac0*/  LDL.LU R12, [R1+0x39c] ;  /* 0x00039c00010c7983 */ /* 0x000ea80000300800 */
[----:B------:R-:W2:Y:S01]  /*dad0*/  LDL.LU R11, [R1+0x398] ;  /* 0x00039800010b7983 */ /* 0x000ea20000300800 */
[----:B---3--:R-:W-:-:S02]  /*dae0*/  SEL R7, R27, R7, !P1 ;  /* 0x000000071b077207 */ /* 0x008fc40004800000 */
[----:B----4-:R-:W-:-:S03]  /*daf0*/  SEL R6, R27, R6, !P1 ;  /* 0x000000061b067207 */ /* 0x010fc60004800000 */
[----:B------:R0:W-:Y:S01]  /*db00*/  STL [R1+0x408], R7 ;  /* 0x0004080701007387 */ /* 0x0001e20000100800 */
[----:B--2---:R-:W-:-:S03]  /*db10*/  SEL R29, R27, R29, !P1 ;  /* 0x0000001d1b1d7207 */ /* 0x004fc60004800000 */
[----:B0-----:R-:W2:Y:S04]  /*db20*/  LDL.LU R7, [R1+0xbc8] ;  /* 0x000bc80001077983 */ /* 0x001ea80000300800 */
[----:B------:R0:W-:Y:S04]  /*db30*/  STL [R1+0x404], R6 ;  /* 0x0004040601007387 */ /* 0x0001e80000100800 */
[----:B0-----:R-:W3:Y:S04]  /*db40*/  LDL.LU R6, [R1+0xbc4] ;  /* 0x000bc40001067983 */ /* 0x001ee80000300800 */
[----:B------:R0:W-:Y:S04]  /*db50*/  STL [R1+0x400], R29 ;  /* 0x0004001d01007387 */ /* 0x0001e80000100800 */
[----:B0-----:R-:W4:Y:S01]  /*db60*/  LDL.LU R29, [R1+0xbc0] ;  /* 0x000bc000011d7983 */ /* 0x001f220000300800 */
[----:B------:R-:W-:-:S02]  /*db70*/  SEL R21, R27, R21, !P1 ;  /* 0x000000151b157207 */ /* 0x000fc40004800000 */
[----:B----4-:R-:W-:-:S05]  /*db80*/  SEL R29, R27, R29, !P1 ;  /* 0x0000001d1b1d7207 */ /* 0x010fca0004800000 */
[----:B------:R3:W-:Y:S02]  /*db90*/  STL [R1+0x3fc], R29 ;  /* 0x0003fc1d01007387 */ /* 0x0007e40000100800 */
[C---:B---3--:R-:W-:Y:S02]  /*dba0*/  SEL R29, R27.reuse, R6, !P1 ;  /* 0x000000061b1d7207 */ /* 0x048fe40004800000 */
[----:B------:R-:W3:Y:S04]  /*dbb0*/  LDL.LU R6, [R1+0x3b0] ;  /* 0x0003b00001067983 */ /* 0x000ee80000300800 */
[----:B------:R2:W-:Y:S02]  /*dbc0*/  STL [R1+0x3f8], R29 ;  /* 0x0003f81d01007387 */ /* 0x0005e40000100800 */
[----:B--2---:R-:W-:-:S02]  /*dbd0*/  SEL R29, R27, R7, !P1 ;  /* 0x000000071b1d7207 */ /* 0x004fc40004800000 */
[C---:B------:R-:W-:Y:S02]  /*dbe0*/  SEL R7, R27.reuse, R18, !P1 ;  /* 0x000000121b077207 */ /* 0x040fe40004800000 */
[C---:B------:R-:W-:Y:S01]  /*dbf0*/  SEL R18, R27.reuse, R16, !P1 ;  /* 0x000000101b127207 */ /* 0x040fe20004800000 */
[----:B------:R-:W-:Y:S04]  /*dc00*/  STL [R1+0x3f4], R29 ;  /* 0x0003f41d01007387 */ /* 0x000fe80000100800 */
[----:B------:R-:W-:Y:S04]  /*dc10*/  STL [R1+0x3f0], R21 ;  /* 0x0003f01501007387 */ /* 0x000fe80000100800 */
[----:B------:R-:W2:Y:S04]  /*dc20*/  LDL.LU R16, [R1+0x364] ;  /* 0x0003640001107983 */ /* 0x000ea80000300800 */
[----:B------:R0:W-:Y:S04]  /*dc30*/  STL [R1+0x3ec], R7 ;  /* 0x0003ec0701007387 */ /* 0x0001e80000100800 */
[----:B------:R1:W-:Y:S01]  /*dc40*/  STL [R1+0x3e8], R18 ;  /* 0x0003e81201007387 */ /* 0x0003e20000100800 */
[----:B0-----:R-:W-:-:S03]  /*dc50*/  SEL R7, R27, R2, !P1 ;  /* 0x000000021b077207 */ /* 0x001fc60004800000 */
[----:B------:R-:W4:Y:S01]  /*dc60*/  LDL.LU R2, [R1+0x368] ;  /* 0x0003680001027983 */ /* 0x000f220000300800 */
[----:B-1----:R-:W-:-:S03]  /*dc70*/  SEL R18, R27, R17, !P1 ;  /* 0x000000111b127207 */ /* 0x002fc60004800000 */
[----:B------:R0:W-:Y:S04]  /*dc80*/  STL [R1+0x3e4], R7 ;  /* 0x0003e40701007387 */ /* 0x0001e80000100800 */
[----:B------:R-:W2:Y:S04]  /*dc90*/  LDL.LU R17, [R1+0x36c] ;  /* 0x00036c0001117983 */ /* 0x000ea80000300800 */
[----:B------:R1:W-:Y:S01]  /*dca0*/  STL [R1+0x3e0], R18 ;  /* 0x0003e01201007387 */ /* 0x0003e20000100800 */
[----:B0-----:R-:W-:-:S03]  /*dcb0*/  SEL R7, R27, R15, !P1 ;  /* 0x0000000f1b077207 */ /* 0x001fc60004800000 */
[----:B------:R-:W2:Y:S04]  /*dcc0*/  LDL.LU R29, [R1+0x370] ;  /* 0x00037000011d7983 */ /* 0x000ea80000300800 */
[----:B------:R-:W2:Y:S04]  /*dcd0*/  LDL.LU R21, [R1+0x378] ;  /* 0x0003780001157983 */ /* 0x000ea80000300800 */
[----:B------:R3:W-:Y:S04]  /*dce0*/  STL [R1+0x3dc], R7 ;  /* 0x0003dc0701007387 */ /* 0x0007e80000100800 */
[----:B-1----:R-:W2:Y:S04]  /*dcf0*/  LDL.LU R18, [R1+0x380] ;  /* 0x0003800001127983 */ /* 0x002ea80000300800 */
[----:B------:R-:W2:Y:S01]  /*dd00*/  LDL.LU R15, [R1+0x384] ;  /* 0x00038400010f7983 */ /* 0x000ea20000300800 */
[----:B---3--:R-:W-:-:S02]  /*dd10*/  SEL R7, R27, R6, !P1 ;  /* 0x000000061b077207 */ /* 0x008fc40004800000 */
[C---:B------:R-:W-:Y:S02]  /*dd20*/  SEL R6, R27.reuse, R0, !P1 ;  /* 0x000000001b067207 */ /* 0x040fe40004800000 */
[C---:B------:R-:W-:Y:S01]  /*dd30*/  SEL R0, R27.reuse, R14, !P1 ;  /* 0x0000000e1b007207 */ /* 0x040fe20004800000 */
[----:B------:R0:W-:Y:S04]  /*dd40*/  STL [R1+0x3d8], R7 ;  /* 0x0003d80701007387 */ /* 0x0001e80000100800 */
[----:B------:R-:W3:Y:S04]  /*dd50*/  LDL.LU R14, [R1+0x388] ;  /* 0x00038800010e7983 */ /* 0x000ee80000300800 */
[----:B------:R1:W-:Y:S01]  /*dd60*/  STL [R1+0x3d4], R6 ;  /* 0x0003d40601007387 */ /* 0x0003e20000100800 */
[----:B0-----:R-:W-:-:S03]  /*dd70*/  SEL R7, R27, R22, !P1 ;  /* 0x000000161b077207 */ /* 0x001fc60004800000 */
[----:B------:R0:W-:Y:S01]  /*dd80*/  STL [R1+0x3d0], R0 ;  /* 0x0003d00001007387 */ /* 0x0001e20000100800 */
[----:B-1----:R-:W-:-:S03]  /*dd90*/  SEL R6, R27, R20, !P1 ;  /* 0x000000141b067207 */ /* 0x002fc60004800000 */
[----:B------:R1:W-:Y:S01]  /*dda0*/  STL [R1+0x3cc], R7 ;  /* 0x0003cc0701007387 */ /* 0x0003e20000100800 */
[----:B0-----:R-:W-:-:S03]  /*ddb0*/  SEL R0, R27, R19, !P1 ;  /* 0x000000131b007207 */ /* 0x001fc60004800000 */
[----:B------:R0:W-:Y:S01]  /*ddc0*/  STL [R1+0x3c8], R6 ;  /* 0x0003c80601007387 */ /* 0x0001e20000100800 */
[----:B-1----:R-:W-:-:S03]  /*ddd0*/  SEL R7, R27, R13, !P1 ;  /* 0x0000000d1b077207 */ /* 0x002fc60004800000 */
[----:B------:R1:W-:Y:S01]  /*dde0*/  STL [R1+0x3c4], R0 ;  /* 0x0003c40001007387 */ /* 0x0003e20000100800 */
[----:B0-----:R-:W-:-:S03]  /*ddf0*/  SEL R6, R27, R12, !P1 ;  /* 0x0000000c1b067207 */ /* 0x001fc60004800000 */
[----:B------:R0:W-:Y:S04]  /*de00*/  STL [R1+0x3c0], R7 ;  /* 0x0003c00701007387 */ /* 0x0001e80000100800 */
[----:B------:R-:W3:Y:S01]  /*de10*/  LDL.LU R13, [R1+0x374] ;  /* 0x00037400010d7983 */ /* 0x000ee20000300800 */
[----:B-1----:R-:W-:-:S03]  /*de20*/  SEL R0, R27, R11, !P1 ;  /* 0x0000000b1b007207 */ /* 0x002fc60004800000 */
[----:B------:R1:W-:Y:S04]  /*de30*/  STL [R1+0x3bc], R6 ;  /* 0x0003bc0601007387 */ /* 0x0003e80000100800 */
[----:B------:R4:W-:Y:S01]  /*de40*/  STL [R1+0x3b8], R0 ;  /* 0x0003b80001007387 */ /* 0x0009e20000100800 */
[C---:B0-----:R-:W-:Y:S02]  /*de50*/  SEL R7, R27.reuse, R9, !P1 ;  /* 0x000000091b077207 */ /* 0x041fe40004800000 */
[C---:B-1----:R-:W-:Y:S01]  /*de60*/  SEL R6, R27.reuse, R8, !P1 ;  /* 0x000000081b067207 */ /* 0x042fe20004800000 */
[----:B----4-:R-:W4:Y:S04]  /*de70*/  LDL.LU R0, [R1+0x350] ;  /* 0x0003500001007983 */ /* 0x010f280000300800 */
[----:B------:R-:W4:Y:S04]  /*de80*/  LDL.LU R22, [R1+0x354] ;  /* 0x0003540001167983 */ /* 0x000f280000300800 */
[----:B------:R0:W-:Y:S04]  /*de90*/  STL [R1+0x3b4], R6 ;  /* 0x0003b40601007387 */ /* 0x0001e80000100800 */
[----:B------:R-:W4:Y:S04]  /*dea0*/  LDL.LU R20, [R1+0x358] ;  /* 0x0003580001147983 */ /* 0x000f280000300800 */
[----:B------:R-:W4:Y:S01]  /*deb0*/  LDL.LU R19, [R1+0x35c] ;  /* 0x00035c0001137983 */ /* 0x000f220000300800 */
[----:B0-----:R-:W-:-:S03]  /*dec0*/  SEL R6, R27, R10, !P1 ;  /* 0x0000000a1b067207 */ /* 0x001fc60004800000 */
[----:B------:R-:W4:Y:S04]  /*ded0*/  LDL.LU R12, [R1+0x360] ;  /* 0x00036000010c7983 */ /* 0x000f280000300800 */
[----:B------:R-:W4:Y:S04]  /*dee0*/  LDL.LU R11, [R1+0x2e8] ;  /* 0x0002e800010b7983 */ /* 0x000f280000300800 */
[----:B------:R2:W-:Y:S04]  /*def0*/  STL [R1+0x3b0], R7 ;  /* 0x0003b00701007387 */ /* 0x0005e80000100800 */
[----:B------:R-:W4:Y:S04]  /*df00*/  LDL.LU R10, [R1+0x37c] ;  /* 0x00037c00010a7983 */ /* 0x000f280000300800 */
[----:B------:R0:W-:Y:S01]  /*df10*/  STL [R1+0x3ac], R6 ;  /* 0x0003ac0601007387 */ /* 0x0001e20000100800 */
[----:B--2---:R-:W-:-:S03]  /*df20*/  SEL R7, R27, R16, !P1 ;  /* 0x000000101b077207 */ /* 0x004fc60004800000 */
[----:B------:R-:W2:Y:S04]  /*df30*/  LDL.LU R16, [R1+0x2ec] ;  /* 0x0002ec0001107983 */ /* 0x000ea80000300800 */
[----:B------:R1:W-:Y:S01]  /*df40*/  STL [R1+0x3a8], R7 ;  /* 0x0003a80701007387 */ /* 0x0003e20000100800 */
[----:B0-----:R-:W-:-:S03]  /*df50*/  SEL R6, R27, R2, !P1 ;  /* 0x000000021b067207 */ /* 0x001fc60004800000 */
[----:B------:R-:W2:Y:S04]  /*df60*/  LDL.LU R2, [R1+0x2fc] ;  /* 0x0002fc0001027983 */ /* 0x000ea80000300800 */
[----:B------:R0:W-:Y:S01]  /*df70*/  STL [R1+0x3a0], R6 ;  /* 0x0003a00601007387 */ /* 0x0001e20000100800 */
[----:B-1----:R-:W-:-:S03]  /*df80*/  SEL R7, R27, R17, !P1 ;  /* 0x000000111b077207 */ /* 0x002fc60004800000 */
[----:B------:R-:W2:Y:S01]  /*df90*/  LDL.LU R17, [R1+0x340] ;  /* 0x0003400001117983 */ /* 0x000ea20000300800 */
[----:B------:R-:W-:-:S03]  /*dfa0*/  SEL R8, R27, R21, !P1 ;  /* 0x000000151b087207 */ /* 0x000fc60004800000 */
[----:B------:R1:W-:Y:S01]  /*dfb0*/  STL [R1+0x39c], R7 ;  /* 0x00039c0701007387 */ /* 0x0003e20000100800 */
[----:B0-----:R-:W-:-:S05]  /*dfc0*/  SEL R6, R27, R29, !P1 ;  /* 0x0000001d1b067207 */ /* 0x001fca0004800000 */
[----:B------:R0:W-:Y:S01]  /*dfd0*/  STL [R1+0x398], R6 ;  /* 0x0003980601007387 */ /* 0x0001e20000100800 */
[----:B-1----:R-:W-:-:S03]  /*dfe0*/  SEL R7, R27, R18, !P1 ;  /* 0x000000121b077207 */ /* 0x002fc60004800000 */
[----:B------:R1:W-:Y:S04]  /*dff0*/  STL [R1+0x394], R8 ;  /* 0x0003940801007387 */ /* 0x0003e80000100800 */
[----:B------:R-:W2:Y:S01]  /*e000*/  LDL.LU R9, [R1+0x344] ;  /* 0x0003440001097983 */ /* 0x000ea20000300800 */
[----:B0-----:R-:W-:-:S03]  /*e010*/  SEL R6, R27, R15, !P1 ;  /* 0x0000000f1b067207 */ /* 0x001fc60004800000 */
[----:B------:R0:W-:Y:S04]  /*e020*/  STL [R1+0x390], R7 ;  /* 0x0003900701007387 */ /* 0x0001e80000100800 */
[----:B-1----:R-:W2:Y:S04]  /*e030*/  LDL.LU R8, [R1+0x34c] ;  /* 0x00034c0001087983 */ /* 0x002ea80000300800 */
[----:B------:R1:W-:Y:S04]  /*e040*/  STL [R1+0x38c], R6 ;  /* 0x00038c0601007387 */ /* 0x0003e80000100800 */
[----:B------:R-:W2:Y:S04]  /*e050*/  LDL.LU R15, [R1+0x348] ;  /* 0x00034800010f7983 */ /* 0x000ea80000300800 */
[----:B0-----:R-:W2:Y:S04]  /*e060*/  LDL.LU R7, [R1+0x324] ;  /* 0x0003240001077983 */ /* 0x001ea80000300800 */
[----:B-1----:R-:W2:Y:S01]  /*e070*/  LDL.LU R6, [R1+0x328] ;  /* 0x0003280001067983 */ /* 0x002ea20000300800 */
[----:B---3--:R-:W-:-:S05]  /*e080*/  SEL R14, R27, R14, !P1 ;  /* 0x0000000e1b0e7207 */ /* 0x008fca0004800000 */
[----:B------:R0:W-:Y:S04]  /*e090*/  STL [R1+0x388], R14 ;  /* 0x0003880e01007387 */ /* 0x0001e80000100800 */
[----:B------:R-:W3:Y:S04]  /*e0a0*/  LDL.LU R29, [R1+0x33c] ;  /* 0x00033c00011d7983 */ /* 0x000ee80000300800 */
[----:B------:R-:W3:Y:S04]  /*e0b0*/  LDL.LU R21, [R1+0x338] ;  /* 0x0003380001157983 */ /* 0x000ee80000300800 */
[----:B------:R-:W3:Y:S04]  /*e0c0*/  LDL.LU R18, [R1+0x330] ;  /* 0x0003300001127983 */ /* 0x000ee80000300800 */
[----:B0-----:R-:W3:Y:S01]  /*e0d0*/  LDL.LU R14, [R1+0x334] ;  /* 0x00033400010e7983 */ /* 0x001ee20000300800 */
[----:B----4-:R-:W-:-:S02]  /*e0e0*/  SEL R20, R27, R20, !P1 ;  /* 0x000000141b147207 */ /* 0x010fc40004800000 */
[----:B------:R-:W-:-:S05]  /*e0f0*/  SEL R10, R27, R10, !P1 ;  /* 0x0000000a1b0a7207 */ /* 0x000fca0004800000 */
[----:B------:R0:W-:Y:S02]  /*e100*/  STL [R1+0x384], R10 ;  /* 0x0003840a01007387 */ /* 0x0001e40000100800 */
[C---:B0-----:R-:W-:Y:S02]  /*e110*/  SEL R10, R27.reuse, R13, !P1 ;  /* 0x0000000d1b0a7207 */ /* 0x041fe40004800000 */
[----:B------:R-:W4:Y:S04]  /*e120*/  LDL.LU R13, [R1+0x32c] ;  /* 0x00032c00010d7983 */ /* 0x000f280000300800 */
[----:B------:R0:W-:Y:S02]  /*e130*/  STL [R1+0x380], R10 ;  /* 0x0003800a01007387 */ /* 0x0001e40000100800 */
[----:B0-----:R-:W-:-:S02]  /*e140*/  SEL R10, R27, R0, !P1 ;  /* 0x000000001b0a7207 */ /* 0x001fc40004800000 */
[----:B------:R-:W-:-:S03]  /*e150*/  SEL R0, R27, R22, !P1 ;  /* 0x000000161b007207 */ /* 0x000fc60004800000 */
[----:B------:R0:W-:Y:S04]  /*e160*/  STL [R1+0x37c], R10 ;  /* 0x00037c0a01007387 */ /* 0x0001e80000100800 */
[----:B------:R1:W-:Y:S04]  /*e170*/  STL [R1+0x378], R0 ;  /* 0x0003780001007387 */ /* 0x0003e80000100800 */
[----:B------:R-:W-:Y:S01]  /*e180*/  STL [R1+0x374], R20 ;  /* 0x0003741401007387 */ /* 0x000fe20000100800 */
[C---:B0-----:R-:W-:Y:S02]  /*e190*/  SEL R10, R27.reuse, R19, !P1 ;  /* 0x000000131b0a7207 */ /* 0x041fe40004800000 */
[----:B-1----:R-:W-:-:S02]  /*e1a0*/  SEL R0, R27, R12, !P1 ;  /* 0x0000000c1b007207 */ /* 0x002fc40004800000 */
[----:B------:R-:W4:Y:S04]  /*e1b0*/  LDL.LU R12, [R1+0x320] ;  /* 0x00032000010c7983 */ /* 0x000f280000300800 */
[----:B------:R0:W-:Y:S04]  /*e1c0*/  STL [R1+0x370], R10 ;  /* 0x0003700a01007387 */ /* 0x0001e80000100800 */
[----:B------:R1:W-:Y:S01]  /*e1d0*/  STL [R1+0x36c], R0 ;  /* 0x00036c0001007387 */ /* 0x0003e20000100800 */
[----:B0-----:R-:W-:-:S03]  /*e1e0*/  SEL R10, R27, R11, !P1 ;  /* 0x0000000b1b0a7207 */ /* 0x001fc60004800000 */
[----:B-1----:R-:W4:Y:S04]  /*e1f0*/  LDL.LU R0, [R1+0x31c] ;  /* 0x00031c0001007983 */ /* 0x002f280000300800 */
[----:B------:R-:W4:Y:S04]  /*e200*/  LDL.LU R11, [R1+0x318] ;  /* 0x00031800010b7983 */ /* 0x000f280000300800 */
[----:B------:R0:W-:Y:S01]  /*e210*/  STL [R1+0x368], R10 ;  /* 0x0003680a01007387 */ /* 0x0001e20000100800 */
[C---:B--2---:R-:W-:Y:S02]  /*e220*/  SEL R19, R27.reuse, R2, !P1 ;  /* 0x000000021b137207 */ /* 0x044fe40004800000 */
[----:B0-----:R-:W-:-:S02]  /*e230*/  SEL R10, R27, R16, !P1 ;  /* 0x000000101b0a7207 */ /* 0x001fc40004800000 */
[----:B------:R-:W2:Y:S04]  /*e240*/  LDL.LU R16, [R1+0x314] ;  /* 0x0003140001107983 */ /* 0x000ea80000300800 */
        /* <DEDUP_REMOVED lines=9> */
[----:B0-----:R-:W-:-:S02]  /*e2e0*/  SEL R10, R27, R9, !P1 ;  /* 0x000000091b0a7207 */ /* 0x001fc40004800000 */
[C---:B------:R-:W-:Y:S02]  /*e2f0*/  SEL R8, R27.reuse, R8, !P1 ;  /* 0x000000081b087207 */ /* 0x040fe40004800000 */
[C---:B------:R-:W-:Y:S01]  /*e300*/  SEL R9, R27.reuse, R15, !P1 ;  /* 0x0000000f1b097207 */ /* 0x040fe20004800000 */
[----:B------:R-:W-:Y:S04]  /*e310*/  STL [R1+0x358], R10 ;  /* 0x0003580a01007387 */ /* 0x000fe80000100800 */
[----:B------:R-:W2:Y:S04]  /*e320*/  LDL.LU R15, [R1+0x2f8] ;  /* 0x0002f800010f7983 */ /* 0x000ea80000300800 */
[----:B------:R0:W-:Y:S04]  /*e330*/  STL [R1+0x354], R8 ;  /* 0x0003540801007387 */ /* 0x0001e80000100800 */
[----:B------:R-:W-:Y:S01]  /*e340*/  STL [R1+0x350], R9 ;  /* 0x0003500901007387 */ /* 0x000fe20000100800 */
[----:B0-----:R-:W-:-:S02]  /*e350*/  SEL R8, R27, R7, !P1 ;  /* 0x000000071b087207 */ /* 0x001fc40004800000 */
[----:B------:R-:W-:-:S03]  /*e360*/  SEL R7, R27, R6, !P1 ;  /* 0x000000061b077207 */ /* 0x000fc60004800000 */
[----:B------:R0:W-:Y:S04]  /*e370*/  STL [R1+0x34c], R8 ;  /* 0x00034c0801007387 */ /* 0x0001e80000100800 */
[----:B------:R1:W-:Y:S01]  /*e380*/  STL [R1+0x348], R7 ;  /* 0x0003480701007387 */ /* 0x0003e20000100800 */
[C---:B---3--:R-:W-:Y:S02]  /*e390*/  SEL R6, R27.reuse, R29, !P1 ;  /* 0x0000001d1b067207 */ /* 0x048fe40004800000 */
[----:B0-----:R-:W-:-:S03]  /*e3a0*/  SEL R8, R27, R21, !P1 ;  /* 0x000000151b087207 */ /* 0x001fc60004800000 */
[----:B------:R0:W-:Y:S01]  /*e3b0*/  STL [R1+0x344], R6 ;  /* 0x0003440601007387 */ /* 0x0001e20000100800 */
[----:B-1----:R-:W-:-:S03]  /*e3c0*/  SEL R7, R27, R18, !P1 ;  /* 0x000000121b077207 */ /* 0x002fc60004800000 */
[----:B------:R-:W-:Y:S04]  /*e3d0*/  STL [R1+0x340], R8 ;  /* 0x0003400801007387 */ /* 0x000fe80000100800 */
[----:B------:R-:W3:Y:S01]  /*e3e0*/  LDL.LU R10, [R1+0x2f4] ;  /* 0x0002f400010a7983 */ /* 0x000ee20000300800 */
[----:B0-----:R-:W-:-:S03]  /*e3f0*/  SEL R6, R27, R14, !P1 ;  /* 0x0000000e1b067207 */ /* 0x001fc60004800000 */
[----:B------:R-:W-:Y:S04]  /*e400*/  STL [R1+0x33c], R7 ;  /* 0x00033c0701007387 */ /* 0x000fe80000100800 */
[----:B------:R-:W3:Y:S04]  /*e410*/  LDL.LU R14, [R1+0x2f0] ;  /* 0x0002f000010e7983 */ /* 0x000ee80000300800 */
[----:B------:R0:W-:Y:S04]  /*e420*/  STL [R1+0x338], R6 ;  /* 0x0003380601007387 */ /* 0x0001e80000100800 */
[----:B0-----:R-:W3:Y:S04]  /*e430*/  LDL.LU R6, [R1+0x2e4] ;  /* 0x0002e40001067983 */ /* 0x001ee80000300800 */
[----:B------:R-:W3:Y:S01]  /*e440*/  LDL.LU R29, [R1+0x2e0] ;  /* 0x0002e000011d7983 */ /* 0x000ee20000300800 */
[----:B----4-:R-:W-:-:S05]  /*e450*/  SEL R7, R27, R13, !P1 ;  /* 0x0000000d1b077207 */ /* 0x010fca0004800000 */
[----:B------:R0:W-:Y:S04]  /*e460*/  STL [R1+0x334], R7 ;  /* 0x0003340701007387 */ /* 0x0001e80000100800 */
[----:B------:R-:W4:Y:S04]  /*e470*/  LDL.LU R21, [R1+0x2dc] ;  /* 0x0002dc0001157983 */ /* 0x000f280000300800 */
[----:B------:R-:W4:Y:S04]  /*e480*/  LDL.LU R18, [R1+0x2d8] ;  /* 0x0002d80001127983 */ /* 0x000f280000300800 */
[----:B------:R-:W4:Y:S01]  /*e490*/  LDL.LU R13, [R1+0x2d4] ;  /* 0x0002d400010d7983 */ /* 0x000f220000300800 */
[----:B0-----:R-:W-:-:S03]  /*e4a0*/  SEL R7, R27, R12, !P1 ;  /* 0x0000000c1b077207 */ /* 0x001fc60004800000 */
[----:B------:R-:W4:Y:S04]  /*e4b0*/  LDL.LU R12, [R1+0x2d0] ;  /* 0x0002d000010c7983 */ /* 0x000f280000300800 */
[----:B------:R0:W-:Y:S02]  /*e4c0*/  STL [R1+0x330], R7 ;  /* 0x0003300701007387 */ /* 0x0001e40000100800 */
[C---:B0-----:R-:W-:Y:S02]  /*e4d0*/  SEL R7, R27.reuse, R11, !P1 ;  /* 0x0000000b1b077207 */ /* 0x041fe40004800000 */
[----:B------:R-:W4:Y:S01]  /*e4e0*/  LDL.LU R11, [R1+0x2cc] ;  /* 0x0002cc00010b7983 */ /* 0x000f220000300800 */
[----:B------:R-:W-:-:S05]  /*e4f0*/  SEL R0, R27, R0, !P1 ;  /* 0x000000001b007207 */ /* 0x000fca0004800000 */
[----:B------:R2:W-:Y:S04]  /*e500*/  STL [R1+0x32c], R0 ;  /* 0x00032c0001007387 */ /* 0x0005e80000100800 */
[----:B------:R0:W-:Y:S01]  /*e510*/  STL [R1+0x328], R7 ;  /* 0x0003280701007387 */ /* 0x0001e20000100800 */
[----:B--2---:R-:W-:-:S03]  /*e520*/  SEL R0, R27, R16, !P1 ;  /* 0x000000101b007207 */ /* 0x004fc60004800000 */
[----:B------:R-:W2:Y:S01]  /*e530*/  LDL.LU R16, [R1+0x27c] ;  /* 0x00027c0001107983 */ /* 0x000ea20000300800 */
[----:B0-----:R-:W-:-:S03]  /*e540*/  SEL R7, R27, R2, !P1 ;  /* 0x000000021b077207 */ /* 0x001fc60004800000 */
[----:B------:R0:W-:Y:S04]  /*e550*/  STL [R1+0x324], R0 ;  /* 0x0003240001007387 */ /* 0x0001e80000100800 */
[----:B------:R-:W2:Y:S04]  /*e560*/  LDL.LU R2, [R1+0x2c8] ;  /* 0x0002c80001027983 */ /* 0x000ea80000300800 */
[----:B------:R1:W-:Y:S01]  /*e570*/  STL [R1+0x320], R7 ;  /* 0x0003200701007387 */ /* 0x0003e20000100800 */
[C---:B0-----:R-:W-:Y:S02]  /*e580*/  SEL R0, R27.reuse, R22, !P1 ;  /* 0x000000161b007207 */ /* 0x041fe40004800000 */
[----:B------:R-:W-:-:S03]  /*e590*/  SEL R8, R27, R20, !P1 ;  /* 0x000000141b087207 */ /* 0x000fc60004800000 */
[----:B------:R0:W-:Y:S01]  /*e5a0*/  STL [R1+0x31c], R0 ;  /* 0x00031c0001007387 */ /* 0x0001e20000100800 */
[----:B-1----:R-:W-:-:S03]  /*e5b0*/  SEL R7, R27, R19, !P1 ;  /* 0x000000131b077207 */ /* 0x002fc60004800000 */
[----:B------:R1:W-:Y:S04]  /*e5c0*/  STL [R1+0x318], R8 ;  /* 0x0003180801007387 */ /* 0x0003e80000100800 */
[----:B------:R-:W2:Y:S01]  /*e5d0*/  LDL.LU R9, [R1+0x290] ;  /* 0x0002900001097983 */ /* 0x000ea20000300800 */
[----:B0-----:R-:W-:-:S03]  /*e5e0*/  SEL R0, R27, R17, !P1 ;  /* 0x000000111b007207 */ /* 0x001fc60004800000 */
[----:B------:R0:W-:Y:S04]  /*e5f0*/  STL [R1+0x314], R7 ;  /* 0x0003140701007387 */ /* 0x0001e80000100800 */
[----:B-1----:R-:W2:Y:S04]  /*e600*/  LDL.LU R8, [R1+0x2c4] ;  /* 0x0002c40001087983 */ /* 0x002ea80000300800 */
[----:B------:R1:W-:Y:S01]  /*e610*/  STL [R1+0x310], R0 ;  /* 0x0003100001007387 */ /* 0x0003e20000100800 */
[----:B------:R-:W-:-:S03]  /*e620*/  SEL R15, R27, R15, !P1 ;  /* 0x0000000f1b0f7207 */ /* 0x000fc60004800000 */
[----:B------:R-:W2:Y:S04]  /*e630*/  LDL.LU R17, [R1+0x2b0] ;  /* 0x0002b00001117983 */ /* 0x000ea80000300800 */
[----:B0-----:R-:W2:Y:S04]  /*e640*/  LDL.LU R7, [R1+0x2b8] ;  /* 0x0002b80001077983 */ /* 0x001ea80000300800 */
[----:B-1----:R-:W2:Y:S04]  /*e650*/  LDL.LU R0, [R1+0x2bc] ;  /* 0x0002bc0001007983 */ /* 0x002ea80000300800 */
[----:B------:R0:W-:Y:S04]  /*e660*/  STL [R1+0x30c], R15 ;  /* 0x00030c0f01007387 */ /* 0x0001e80000100800 */
[----:B------:R-:W2:Y:S04]  /*e670*/  LDL.LU R22, [R1+0x2c0] ;  /* 0x0002c00001167983 */ /* 0x000ea80000300800 */
[----:B------:R-:W2:Y:S04]  /*e680*/  LDL.LU R20, [R1+0x2b4] ;  /* 0x0002b40001147983 */ /* 0x000ea80000300800 */
[----:B------:R-:W2:Y:S04]  /*e690*/  LDL.LU R19, [R1+0x2a4] ;  /* 0x0002a40001137983 */ /* 0x000ea80000300800 */
[----:B0-----:R-:W2:Y:S01]  /*e6a0*/  LDL.LU R15, [R1+0x2a8] ;  /* 0x0002a800010f7983 */ /* 0x001ea20000300800 */
[----:B---3--:R-:W-:-:S05]  /*e6b0*/  SEL R10, R27, R10, !P1 ;  /* 0x0000000a1b0a7207 */ /* 0x008fca0004800000 */
[----:B------:R0:W-:Y:S02]  /*e6c0*/  STL [R1+0x308], R10 ;  /* 0x0003080a01007387 */ /* 0x0001e40000100800 */
[C---:B0-----:R-:W-:Y:S02]  /*e6d0*/  SEL R10, R27.reuse, R14, !P1 ;  /* 0x0000000e1b0a7207 */ /* 0x041fe40004800000 */
[----:B------:R-:W3:Y:S04]  /*e6e0*/  LDL.LU R14, [R1+0x2ac] ;  /* 0x0002ac00010e7983 */ /* 0x000ee80000300800 */
[----:B------:R0:W-:Y:S02]  /*e6f0*/  STL [R1+0x304], R10 ;  /* 0x0003040a01007387 */ /* 0x0001e40000100800 */
[----:B0-----:R-:W-:-:S02]  /*e700*/  SEL R10, R27, R6, !P1 ;  /* 0x000000061b0a7207 */ /* 0x001fc40004800000 */
[----:B------:R-:W-:-:S03]  /*e710*/  SEL R6, R27, R29, !P1 ;  /* 0x0000001d1b067207 */ /* 0x000fc60004800000 */
[----:B------:R0:W-:Y:S04]  /*e720*/  STL [R1+0x300], R10 ;  /* 0x0003000a01007387 */ /* 0x0001e80000100800 */
[----:B------:R1:W-:Y:S01]  /*e730*/  STL [R1+0x2fc], R6 ;  /* 0x0002fc0601007387 */ /* 0x0003e20000100800 */
[C---:B----4-:R-:W-:Y:S02]  /*e740*/  SEL R21, R27.reuse, R21, !P1 ;  /* 0x000000151b157207 */ /* 0x050fe40004800000 */
[----:B0-----:R-:W-:-:S03]  /*e750*/  SEL R10, R27, R18, !P1 ;  /* 0x000000121b0a7207 */ /* 0x001fc60004800000 */
[----:B------:R-:W-:Y:S01]  /*e760*/  STL [R1+0x2f8], R21 ;  /* 0x0002f81501007387 */ /* 0x000fe20000100800 */
[----:B-1----:R-:W-:-:S03]  /*e770*/  SEL R6, R27, R13, !P1 ;  /* 0x0000000d1b067207 */ /* 0x002fc60004800000 */
[----:B------:R-:W4:Y:S04]  /*e780*/  LDL.LU R13, [R1+0x2a0] ;  /* 0x0002a000010d7983 */ /* 0x000f280000300800 */
[----:B------:R0:W-:Y:S04]  /*e790*/  STL [R1+0x2f4], R10 ;  /* 0x0002f40a01007387 */ /* 0x0001e80000100800 */
[----:B------:R1:W-:Y:S01]  /*e7a0*/  STL [R1+0x2f0], R6 ;  /* 0x0002f00601007387 */ /* 0x0003e20000100800 */
[----:B0-----:R-:W-:-:S03]  /*e7b0*/  SEL R10, R27, R12, !P1 ;  /* 0x0000000c1b0a7207 */ /* 0x001fc60004800000 */
[----:B-1----:R-:W4:Y:S04]  /*e7c0*/  LDL.LU R6, [R1+0x29c] ;  /* 0x00029c0001067983 */ /* 0x002f280000300800 */
[----:B------:R-:W4:Y:S04]  /*e7d0*/  LDL.LU R12, [R1+0x298] ;  /* 0x00029800010c7983 */ /* 0x000f280000300800 */
[----:B------:R2:W-:Y:S01]  /*e7e0*/  STL [R1+0x2ec], R10 ;  /* 0x0002ec0a01007387 */ /* 0x0005e20000100800 */
[----:B------:R-:W-:-:S03]  /*e7f0*/  SEL R18, R27, R11, !P1 ;  /* 0x0000000b1b127207 */ /* 0x000fc60004800000 */
[----:B------:R-:W4:Y:S04]  /*e800*/  LDL.LU R11, [R1+0x294] ;  /* 0x00029400010b7983 */ /* 0x000f280000300800 */
[----:B------:R0:W-:Y:S01]  /*e810*/  STL [R1+0x2e8], R18 ;  /* 0x0002e81201007387 */ /* 0x0001e20000100800 */
[----:B--2---:R-:W-:-:S03]  /*e820*/  SEL R10, R27, R16, !P1 ;  /* 0x000000101b0a7207 */ /* 0x004fc60004800000 */
[----:B------:R-:W2:Y:S04]  /*e830*/  LDL.LU R16, [R1+0x28c] ;  /* 0x00028c0001107983 */ /* 0x000ea80000300800 */
[----:B------:R-:W-:Y:S01]  /*e840*/  STL [R1+0x2e4], R10 ;  /* 0x0002e40a01007387 */ /* 0x000fe20000100800 */
[----:B------:R-:W-:-:S03]  /*e850*/  SEL R2, R27, R2, !P1 ;  /* 0x000000021b027207 */ /* 0x000fc60004800000 */
[----:B------:R-:W2:Y:S04]  /*e860*/  LDL.LU R29, [R1+0x288] ;  /* 0x00028800011d7983 */ /* 0x000ea80000300800 */
[----:B------:R-:W2:Y:S04]  /*e870*/  LDL.LU R21, [R1+0x280] ;  /* 0x0002800001157983 */ /* 0x000ea80000300800 */
[----:B------:R1:W-:Y:S04]  /*e880*/  STL [R1+0x2e0], R2 ;  /* 0x0002e00201007387 */ /* 0x0003e80000100800 */
[----:B0-----:R-:W2:Y:S04]  /*e890*/  LDL.LU R18, [R1+0x284] ;  /* 0x0002840001127983 */ /* 0x001ea80000300800 */
[----:B-1----:R-:W2:Y:S01]  /*e8a0*/  LDL.LU R2, [R1+0x23c] ;  /* 0x00023c0001027983 */ /* 0x002ea20000300800 */
[----:B------:R-:W-:-:S05]  /*e8b0*/  SEL R10, R27, R9, !P1 ;  /* 0x000000091b0a7207 */ /* 0x000fca0004800000 */
[----:B------:R-:W-:Y:S01]  /*e8c0*/  STL [R1+0x2dc], R10 ;  /* 0x0002dc0a01007387 */ /* 0x000fe20000100800 */
[C---:B------:R-:W-:Y:S02]  /*e8d0*/  SEL R8, R27.reuse, R8, !P1 ;  /* 0x000000081b087207 */ /* 0x040fe40004800000 */
[C---:B------:R-:W-:Y:S02]  /*e8e0*/  SEL R9, R27.reuse, R17, !P1 ;  /* 0x000000111b097207 */ /* 0x040fe40004800000 */
[----:B------:R-:W2:Y:S04]  /*e8f0*/  LDL.LU R17, [R1+0x24c] ;  /* 0x00024c0001117983 */ /* 0x000ea80000300800 */
[----:B------:R0:W-:Y:S04]  /*e900*/  STL [R1+0x2d8], R8 ;  /* 0x0002d80801007387 */ /* 0x0001e80000100800 */
[----:B------:R-:W-:Y:S01]  /*e910*/  STL [R1+0x2d4], R9 ;  /* 0x0002d40901007387 */ /* 0x000fe20000100800 */
[----:B0-----:R-:W-:-:S02]  /*e920*/  SEL R8, R27, R7, !P1 ;  /* 0x000000071b087207 */ /* 0x001fc40004800000 */
[C---:B------:R-:W-:Y:S02]  /*e930*/  SEL R7, R27.reuse, R0, !P1 ;  /* 0x000000001b077207 */ /* 0x040fe40004800000 */
[C---:B------:R-:W-:Y:S01]  /*e940*/  SEL R0, R27.reuse, R22, !P1 ;  /* 0x000000161b007207 */ /* 0x040fe20004800000 */
[----:B------:R0:W-:Y:S04]  /*e950*/  STL [R1+0x2d0], R8 ;  /* 0x0002d00801007387 */ /* 0x0001e80000100800 */
[----:B------:R1:W-:Y:S01]  /*e960*/  STL [R1+0x2cc], R7 ;  /* 0x0002cc0701007387 */ /* 0x0003e20000100800 */
[----:B0-----:R-:W-:-:S03]  /*e970*/  SEL R8, R27, R20, !P1 ;  /* 0x000000141b087207 */ /* 0x001fc60004800000 */
[----:B------:R0:W-:Y:S01]  /*e980*/  STL [R1+0x2c8], R0 ;  /* 0x0002c80001007387 */ /* 0x0001e20000100800 */
[----:B-1----:R-:W-:-:S03]  /*e990*/  SEL R7, R27, R19, !P1 ;  /* 0x000000131b077207 */ /* 0x002fc60004800000 */
[----:B------:R-:W-:Y:S04]  /*e9a0*/  STL [R1+0x2c4], R8 ;  /* 0x0002c40801007387 */ /* 0x000fe80000100800 */
[----:B------:R-:W2:Y:S01]  /*e9b0*/  LDL.LU R10, [R1+0x278] ;  /* 0x00027800010a7983 */ /* 0x000ea20000300800 */
[----:B0-----:R-:W-:-:S03]  /*e9c0*/  SEL R0, R27, R15, !P1 ;  /* 0x0000000f1b007207 */ /* 0x001fc60004800000 */
[----:B------:R-:W-:Y:S04]  /*e9d0*/  STL [R1+0x2c0], R7 ;  /* 0x0002c00701007387 */ /* 0x000fe80000100800 */
[----:B------:R-:W2:Y:S04]  /*e9e0*/  LDL.LU R15, [R1+0x25c] ;  /* 0x00025c00010f7983 */ /* 0x000ea80000300800 */
[----:B------:R0:W-:Y:S04]  /*e9f0*/  STL [R1+0x2bc], R0 ;  /* 0x0002bc0001007387 */ /* 0x0001e80000100800 */
[----:B0-----:R-:W2:Y:S04]  /*ea00*/  LDL.LU R0, [R1+0x260] ;  /* 0x0002600001007983 */ /* 0x001ea80000300800 */
[----:B------:R-:W2:Y:S01]  /*ea10*/  LDL.LU R22, [R1+0x264] ;  /* 0x0002640001167983 */ /* 0x000ea20000300800 */
[----:B---3--:R-:W-:-:S05]  /*ea20*/  SEL R7, R27, R14, !P1 ;  /* 0x0000000e1b077207 */ /* 0x008fca0004800000 */
[----:B------:R0:W-:Y:S04]  /*ea30*/  STL [R1+0x2b8], R7 ;  /* 0x0002b80701007387 */ /* 0x0001e80000100800 */
[----:B------:R-:W3:Y:S04]  /*ea40*/  LDL.LU R20, [R1+0x268] ;  /* 0x0002680001147983 */ /* 0x000ee80000300800 */
[----:B------:R-:W3:Y:S04]  /*ea50*/  LDL.LU R19, [R1+0x270] ;  /* 0x0002700001137983 */ /* 0x000ee80000300800 */
[----:B------:R-:W3:Y:S01]  /*ea60*/  LDL.LU R14, [R1+0x274] ;  /* 0x00027400010e7983 */ /* 0x000ee20000300800 */
[----:B----4-:R-:W-:-:S03]  /*ea70*/  SEL R8, R27, R13, !P1 ;  /* 0x0000000d1b087207 */ /* 0x010fc60004800000 */
[----:B------:R-:W4:Y:S04]  /*ea80*/  LDL.LU R13, [R1+0x26c] ;  /* 0x00026c00010d7983 */ /* 0x000f280000300800 */
[----:B------:R-:W-:Y:S01]  /*ea90*/  STL [R1+0x2b4], R8 ;  /* 0x0002b40801007387 */ /* 0x000fe20000100800 */
[C---:B0-----:R-:W-:Y:S02]  /*eaa0*/  SEL R7, R27.reuse, R6, !P1 ;  /* 0x000000061b077207 */ /* 0x041fe40004800000 */
[C---:B------:R-:W-:Y:S02]  /*eab0*/  SEL R6, R27.reuse, R12, !P1 ;  /* 0x0000000c1b067207 */ /* 0x040fe40004800000 */
[----:B------:R-:W4:Y:S04]  /*eac0*/  LDL.LU R12, [R1+0x40c] ;  /* 0x00040c00010c7983 */ /* 0x000f280000300800 */
[----:B------:R0:W-:Y:S04]  /*ead0*/  STL [R1+0x2b0], R7 ;  /* 0x0002b00701007387 */ /* 0x0001e80000100800 */
[----:B------:R2:W-:Y:S01]  /*eae0*/  STL [R1+0x2ac], R6 ;  /* 0x0002ac0601007387 */ /* 0x0005e20000100800 */
[----:B0-----:R-:W-:-:S03]  /*eaf0*/  SEL R7, R27, R11, !P1 ;  /* 0x0000000b1b077207 */ /* 0x001fc60004800000 */
[----:B------:R-:W4:Y:S04]  /*eb00*/  LDL.LU R11, [R1+0x254] ;  /* 0x00025400010b7983 */ /* 0x000f280000300800 */
[----:B------:R0:W-:Y:S01]  /*eb10*/  STL [R1+0x2a8], R7 ;  /* 0x0002a80701007387 */ /* 0x0001e20000100800 */
[----:B--2---:R-:W-:-:S03]  /*eb20*/  SEL R6, R27, R16, !P1 ;  /* 0x000000101b067207 */ /* 0x004fc60004800000 */
[----:B------:R-:W2:Y:S04]  /*eb30*/  LDL.LU R16, [R1+0x248] ;  /* 0x0002480001107983 */ /* 0x000ea80000300800 */
[----:B------:R1:W-:Y:S01]  /*eb40*/  STL [R1+0x2a4], R6 ;  /* 0x0002a40601007387 */ /* 0x0003e20000100800 */
[C---:B------:R-:W-:Y:S02]  /*eb50*/  SEL R8, R27.reuse, R29, !P1 ;  /* 0x0000001d1b087207 */ /* 0x040fe40004800000 */
[----:B0-----:R-:W-:-:S03]  /*eb60*/  SEL R7, R27, R21, !P1 ;  /* 0x000000151b077207 */ /* 0x001fc60004800000 */
[----:B------:R0:W-:Y:S04]  /*eb70*/  STL [R1+0x2a0], R8 ;  /* 0x0002a00801007387 */ /* 0x0001e80000100800 */
[----:B------:R0:W-:Y:S01]  /*eb80*/  STL [R1+0x29c], R7 ;  /* 0x00029c0701007387 */ /* 0x0001e20000100800 */
[----:B-1----:R-:W-:-:S03]  /*eb90*/  SEL R6, R27, R18, !P1 ;  /* 0x000000121b067207 */ /* 0x002fc60004800000 */
[----:B------:R-:W2:Y:S01]  /*eba0*/  LDL.LU R9, [R1+0x244] ;  /* 0x0002440001097983 */ /* 0x000ea20000300800 */
[----:B------:R-:W-:-:S03]  /*ebb0*/  SEL R2, R27, R2, !P1 ;  /* 0x000000021b027207 */ /* 0x000fc60004800000 */
[----:B------:R-:W-:Y:S04]  /*ebc0*/  STL [R1+0x298], R6 ;  /* 0x0002980601007387 */ /* 0x000fe80000100800 */
[----:B0-----:R-:W2:Y:S04]  /*ebd0*/  LDL.LU R8, [R1+0x240] ;  /* 0x0002400001087983 */ /* 0x001ea80000300800 */
[----:B------:R0:W-:Y:S04]  /*ebe0*/  STL [R1+0x294], R2 ;  /* 0x0002940201007387 */ /* 0x0001e80000100800 */
[----:B------:R-:W2:Y:S04]  /*ebf0*/  LDL.LU R18, [R1+0x210] ;  /* 0x0002100001127983 */ /* 0x000ea80000300800 */
[----:B------:R-:W2:Y:S01]  /*ec00*/  LDL.LU R7, [R1+0x214] ;  /* 0x0002140001077983 */ /* 0x000ea20000300800 */
[----:B0-----:R-:W-:-:S03]  /*ec10*/  SEL R2, R27, R17, !P1 ;  /* 0x000000111b027207 */ /* 0x001fc60004800000 */
[----:B------:R-:W2:Y:S04]  /*ec20*/  LDL.LU R6, [R1+0x238] ;  /* 0x0002380001067983 */ /* 0x000ea80000300800 */
[----:B------:R0:W-:Y:S04]  /*ec30*/  STL [R1+0x290], R2 ;  /* 0x0002900201007387 */ /* 0x0001e80000100800 */
[----:B------:R-:W2:Y:S04]  /*ec40*/  LDL.LU R29, [R1+0x224] ;  /* 0x00022400011d7983 */ /* 0x000ea80000300800 */
[----:B------:R-:W2:Y:S04]  /*ec50*/  LDL.LU R21, [R1+0x234] ;  /* 0x0002340001157983 */ /* 0x000ea80000300800 */
[----:B0-----:R-:W2:Y:S04]  /*ec60*/  LDL.LU R2, [R1+0x228] ;  /* 0x0002280001027983 */ /* 0x001ea80000300800 */
[----:B------:R-:W2:Y:S01]  /*ec70*/  LDL.LU R17, [R1+0x230] ;  /* 0x0002300001117983 */ /* 0x000ea20000300800 */
[----:B------:R-:W-:-:S05]  /*ec80*/  SEL R10, R27, R10, !P1 ;  /* 0x0000000a1b0a7207 */ /* 0x000fca0004800000 */
[----:B------:R0:W-:Y:S02]  /*ec90*/  STL [R1+0x28c], R10 ;  /* 0x00028c0a01007387 */ /* 0x0001e40000100800 */
[C---:B0-----:R-:W-:Y:S02]  /*eca0*/  SEL R10, R27.reuse, R15, !P1 ;  /* 0x0000000f1b0a7207 */ /* 0x041fe40004800000 */
[----:B------:R-:W2:Y:S04]  /*ecb0*/  LDL.LU R15, [R1+0x22c] ;  /* 0x00022c00010f7983 */ /* 0x000ea80000300800 */
[----:B------:R0:W-:Y:S02]  /*ecc0*/  STL [R1+0x288], R10 ;  /* 0x0002880a01007387 */ /* 0x0001e40000100800 */
[----:B0-----:R-:W-:-:S02]  /*ecd0*/  SEL R10, R27, R0, !P1 ;  /* 0x000000001b0a7207 */ /* 0x001fc40004800000 */
[----:B------:R-:W-:-:S03]  /*ece0*/  SEL R0, R27, R22, !P1 ;  /* 0x000000161b007207 */ /* 0x000fc60004800000 */
[----:B------:R0:W-:Y:S04]  /*ecf0*/  STL [R1+0x284], R10 ;  /* 0x0002840a01007387 */ /* 0x0001e80000100800 */
[----:B------:R1:W-:Y:S01]  /*ed00*/  STL [R1+0x280], R0 ;  /* 0x0002800001007387 */ /* 0x0003e20000100800 */
[C---:B---3--:R-:W-:Y:S02]  /*ed10*/  SEL R20, R27.reuse, R20, !P1 ;  /* 0x000000141b147207 */ /* 0x048fe40004800000 */
[----:B0-----:R-:W-:-:S03]  /*ed20*/  SEL R10, R27, R19, !P1 ;  /* 0x000000131b0a7207 */ /* 0x001fc60004800000 */
[----:B------:R-:W-:Y:S01]  /*ed30*/  STL [R1+0x27c], R20 ;  /* 0x00027c1401007387 */ /* 0x000fe20000100800 */
[----:B-1----:R-:W-:-:S03]  /*ed40*/  SEL R0, R27, R14, !P1 ;  /* 0x0000000e1b007207 */ /* 0x002fc60004800000 */
[----:B------:R-:W3:Y:S04]  /*ed50*/  LDL.LU R14, [R1+0x218] ;  /* 0x00021800010e7983 */ /* 0x000ee80000300800 */
[----:B------:R-:W-:Y:S04]  /*ed60*/  STL [R1+0x278], R10 ;  /* 0x0002780a01007387 */ /* 0x000fe80000100800 */
[----:B------:R0:W-:Y:S04]  /*ed70*/  STL [R1+0x274], R0 ;  /* 0x0002740001007387 */ /* 0x0001e80000100800 */
[----:B0-----:R-:W3:Y:S01]  /*ed80*/  LDL.LU R0, [R1+0x20c] ;  /* 0x00020c0001007983 */ /* 0x001ee20000300800 */
[----:B----4-:R-:W-:-:S03]  /*ed90*/  SEL R10, R27, R13, !P1 ;  /* 0x0000000d1b0a7207 */ /* 0x010fc60004800000 */
[----:B------:R-:W4:Y:S04]  /*eda0*/  LDL.LU R13, [R1+0x208] ;  /* 0x00020800010d7983 */ /* 0x000f280000300800 */
[----:B------:R0:W-:Y:S02]  /*edb0*/  STL [R1+0x270], R10 ;  /* 0x0002700a01007387 */ /* 0x0001e40000100800 */
[C---:B0-----:R-:W-:Y:S02]  /*edc0*/  SEL R10, R27.reuse, R12, !P1 ;  /* 0x0000000c1b0a7207 */ /* 0x041fe40004800000 */
[----:B------:R-:W4:Y:S04]  /*edd0*/  LDL.LU R12, [R1+0x204] ;  /* 0x00020400010c7983 */ /* 0x000f280000300800 */
[----:B------:R2:W-:Y:S01]  /*ede0*/  STL [R1+0x26c], R10 ;  /* 0x00026c0a01007387 */ /* 0x0005e20000100800 */
[----:B------:R-:W-:-:S03]  /*edf0*/  SEL R19, R27, R11, !P1 ;  /* 0x0000000b1b137207 */ /* 0x000fc60004800000 */
[----:B------:R-:W4:Y:S04]  /*ee00*/  LDL.LU R11, [R1+0x1fc] ;  /* 0x0001fc00010b7983 */ /* 0x000f280000300800 */
[----:B------:R0:W-:Y:S04]  /*ee10*/  STL [R1+0x268], R19 ;  /* 0x0002681301007387 */ /* 0x0001e80000100800 */
[----:B------:R-:W4:Y:S04]  /*ee20*/  LDL.LU R22, [R1+0x1f4] ;  /* 0x0001f40001167983 */ /* 0x000f280000300800 */
[----:B------:R-:W4:Y:S01]  /*ee30*/  LDL.LU R20, [R1+0x1f0] ;  /* 0x0001f00001147983 */ /* 0x000f220000300800 */
[----:B--2---:R-:W-:-:S05]  /*ee40*/  SEL R10, R27, R16, !P1 ;  /* 0x000000101b0a7207 */ /* 0x004fca0004800000 */
[----:B------:R1:W-:Y:S04]  /*ee50*/  STL [R1+0x264], R10 ;  /* 0x0002640a01007387 */ /* 0x0003e80000100800 */
[----:B0-----:R-:W2:Y:S04]  /*ee60*/  LDL.LU R19, [R1+0x1ec] ;  /* 0x0001ec0001137983 */ /* 0x001ea80000300800 */
[----:B------:R-:W2:Y:S01]  /*ee70*/  LDL.LU R16, [R1+0x1e8] ;  /* 0x0001e80001107983 */ /* 0x000ea20000300800 */
[----:B-1----:R-:W-:-:S05]  /*ee80*/  SEL R10, R27, R9, !P1 ;  /* 0x000000091b0a7207 */ /* 0x002fca0004800000 */
[----:B------:R-:W-:Y:S01]  /*ee90*/  STL [R1+0x260], R10 ;  /* 0x0002600a01007387 */ /* 0x000fe20000100800 */
[C---:B------:R-:W-:Y:S02]  /*eea0*/  SEL R9, R27.reuse, R8, !P1 ;  /* 0x000000081b097207 */ /* 0x040fe40004800000 */
[C---:B------:R-:W-:Y:S02]  /*eeb0*/  SEL R8, R27.reuse, R18, !P1 ;  /* 0x000000121b087207 */ /* 0x040fe40004800000 */
[----:B------:R-:W2:Y:S01]  /*eec0*/  LDL.LU R18, [R1+0x1e4] ;  /* 0x0001e40001127983 */ /* 0x000ea20000300800 */
[----:B------:R-:W-:-:S03]  /*eed0*/  SEL R7, R27, R7, !P1 ;  /* 0x000000071b077207 */ /* 0x000fc60004800000 */
[----:B------:R-:W-:Y:S04]  /*eee0*/  STL [R1+0x25c], R9 ;  /* 0x00025c0901007387 */ /* 0x000fe80000100800 */
[----:B------:R0:W-:Y:S04]  /*eef0*/  STL [R1+0x254], R8 ;  /* 0x0002540801007387 */ /* 0x0001e80000100800 */
[----:B------:R1:W-:Y:S01]  /*ef00*/  STL [R1+0x24c], R7 ;  /* 0x00024c0701007387 */ /* 0x0003e20000100800 */
[C---:B0-----:R-:W-:Y:S02]  /*ef10*/  SEL R8, R27.reuse, R6, !P1 ;  /* 0x000000061b087207 */ /* 0x041fe40004800000 */
[----:B------:R-:W-:-:S02]  /*ef20*/  SEL R6, R27, R29, !P1 ;  /* 0x0000001d1b067207 */ /* 0x000fc40004800000 */
[C---:B-1----:R-:W-:Y:S01]  /*ef30*/  SEL R7, R27.reuse, R21, !P1 ;  /* 0x000000151b077207 */ /* 0x042fe20004800000 */
[----:B------:R-:W-:Y:S01]  /*ef40*/  STL [R1+0x248], R8 ;  /* 0x0002480801007387 */ /* 0x000fe20000100800 */
[----:B------:R-:W-:-:S03]  /*ef50*/  SEL R2, R27, R2, !P1 ;  /* 0x000000021b027207 */ /* 0x000fc60004800000 */
[----:B------:R0:W-:Y:S04]  /*ef60*/  STL [R1+0x244], R6 ;  /* 0x0002440601007387 */ /* 0x0001e80000100800 */
[----:B------:R-:W-:Y:S04]  /*ef70*/  STL [R1+0x240], R7 ;  /* 0x0002400701007387 */ /* 0x000fe80000100800 */
[----:B------:R-:W2:Y:S01]  /*ef80*/  LDL.LU R10, [R1+0x1e0] ;  /* 0x0001e000010a7983 */ /* 0x000ea20000300800 */
[----:B0-----:R-:W-:-:S03]  /*ef90*/  SEL R6, R27, R17, !P1 ;  /* 0x000000111b067207 */ /* 0x001fc60004800000 */
[----:B------:R0:W-:Y:S04]  /*efa0*/  STL [R1+0x23c], R2 ;  /* 0x00023c0201007387 */ /* 0x0001e80000100800 */
[----:B0-----:R-:W2:Y:S04]  /*efb0*/  LDL.LU R2, [R1+0x1d8] ;  /* 0x0001d80001027983 */ /* 0x001ea80000300800 */
[----:B------:R0:W-:Y:S04]  /*efc0*/  STL [R1+0x238], R6 ;  /* 0x0002380601007387 */ /* 0x0001e80000100800 */
[----:B------:R-:W2:Y:S01]  /*efd0*/  LDL.LU R7, [R1+0x1bc] ;  /* 0x0001bc0001077983 */ /* 0x000ea20000300800 */
[----:B------:R-:W-:-:S03]  /*efe0*/  SEL R8, R27, R15, !P1 ;  /* 0x0000000f1b087207 */ /* 0x000fc60004800000 */
[----:B0-----:R-:W2:Y:S04]  /*eff0*/  LDL.LU R6, [R1+0x1c0] ;  /* 0x0001c00001067983 */ /* 0x001ea80000300800 */
[----:B------:R3:W-:Y:S04]  /*f000*/  STL [R1+0x234], R8 ;  /* 0x0002340801007387 */ /* 0x0007e80000100800 */
[----:B------:R-:W2:Y:S04]  /*f010*/  LDL.LU R21, [R1+0x1c4] ;  /* 0x0001c40001157983 */ /* 0x000ea80000300800 */
[----:B------:R-:W2:Y:S04]  /*f020*/  LDL.LU R17, [R1+0x1cc] ;  /* 0x0001cc0001117983 */ /* 0x000ea80000300800 */
[----:B------:R-:W2:Y:S01]  /*f030*/  LDL.LU R15, [R1+0x1d0] ;  /* 0x0001d000010f7983 */ /* 0x000ea20000300800 */
[----:B---3--:R-:W-:-:S03]  /*f040*/  SEL R8, R27, R14, !P1 ;  /* 0x0000000e1b087207 */ /* 0x008fc60004800000 */
[----:B------:R-:W3:Y:S04]  /*f050*/  LDL.LU R14, [R1+0x1d4] ;  /* 0x0001d400010e7983 */ /* 0x000ee80000300800 */
[----:B------:R4:W-:Y:S01]  /*f060*/  STL [R1+0x230], R8 ;  /* 0x0002300801007387 */ /* 0x0009e20000100800 */
[C---:B------:R-:W-:Y:S02]  /*f070*/  SEL R0, R27.reuse, R0, !P1 ;  /* 0x000000001b007207 */ /* 0x040fe40004800000 */
[C---:B----4-:R-:W-:Y:S02]  /*f080*/  SEL R8, R27.reuse, R13, !P1 ;  /* 0x0000000d1b087207 */ /* 0x050fe40004800000 */
[----:B------:R-:W4:Y:S04]  /*f090*/  LDL.LU R13, [R1+0x1c8] ;  /* 0x0001c800010d7983 */ /* 0x000f280000300800 */
[----:B------:R0:W-:Y:S04]  /*f0a0*/  STL [R1+0x22c], R0 ;  /* 0x00022c0001007387 */ /* 0x0001e80000100800 */
[----:B------:R1:W-:Y:S01]  /*f0b0*/  STL [R1+0x228], R8 ;  /* 0x0002280801007387 */ /* 0x0003e20000100800 */
[----:B0-----:R-:W-:-:S03]  /*f0c0*/  SEL R0, R27, R12, !P1 ;  /* 0x0000000c1b007207 */ /* 0x001fc60004800000 */
[----:B------:R-:W4:Y:S04]  /*f0d0*/  LDL.LU R12, [R1+0x1b8] ;  /* 0x0001b800010c7983 */ /* 0x000f280000300800 */
[----:B------:R0:W-:Y:S01]  /*f0e0*/  STL [R1+0x224], R0 ;  /* 0x0002240001007387 */ /* 0x0001e20000100800 */
[----:B-1----:R-:W-:-:S03]  /*f0f0*/  SEL R8, R27, R11, !P1 ;  /* 0x0000000b1b087207 */ /* 0x002fc60004800000 */
[----:B------:R-:W4:Y:S01]  /*f100*/  LDL.LU R11, [R1+0x1b4] ;  /* 0x0001b400010b7983 */ /* 0x000f220000300800 */
[----:B0-----:R-:W-:-:S03]  /*f110*/  SEL R0, R27, R22, !P1 ;  /* 0x000000161b007207 */ /* 0x001fc60004800000 */
[----:B------:R2:W-:Y:S01]  /*f120*/  STL [R1+0x218], R8 ;  /* 0x0002180801007387 */ /* 0x0005e20000100800 */
[----:B------:R-:W-:-:S03]  /*f130*/  SEL R9, R27, R20, !P1 ;  /* 0x000000141b097207 */ /* 0x000fc60004800000 */
[----:B------:R-:W-:Y:S04]  /*f140*/  STL [R1+0x214], R0 ;  /* 0x0002140001007387 */ /* 0x000fe80000100800 */
[----:B------:R0:W-:Y:S01]  /*f150*/  STL [R1+0x210], R9 ;  /* 0x0002100901007387 */ /* 0x0001e20000100800 */
[----:B--2---:R-:W-:-:S03]  /*f160*/  SEL R8, R27, R19, !P1 ;  /* 0x000000131b087207 */ /* 0x004fc60004800000 */
[----:B0-----:R-:W2:Y:S01]  /*f170*/  LDL.LU R9, [R1+0x1b0] ;  /* 0x0001b00001097983 */ /* 0x001ea20000300800 */
[----:B------:R-:W-:-:S03]  /*f180*/  SEL R0, R27, R16, !P1 ;  /* 0x000000101b007207 */ /* 0x000fc60004800000 */
[----:B------:R0:W-:Y:S04]  /*f190*/  STL [R1+0x20c], R8 ;  /* 0x00020c0801007387 */ /* 0x0001e80000100800 */
[----:B0-----:R-:W2:Y:S04]  /*f1a0*/  LDL.LU R8, [R1+0x1ac] ;  /* 0x0001ac0001087983 */ /* 0x001ea80000300800 */
[----:B------:R0:W-:Y:S04]  /*f1b0*/  STL [R1+0x208], R0 ;  /* 0x0002080001007387 */ /* 0x0001e80000100800 */
[----:B------:R-:W2:Y:S04]  /*f1c0*/  LDL.LU R16, [R1+0x1a8] ;  /* 0x0001a80001107983 */ /* 0x000ea80000300800 */
[----:B------:R-:W2:Y:S01]  /*f1d0*/  LDL.LU R29, [R1+0x1a4] ;  /* 0x0001a400011d7983 */ /* 0x000ea20000300800 */
[----:B------:R-:W-:-:S03]  /*f1e0*/  SEL R18, R27, R18, !P1 ;  /* 0x000000121b127207 */ /* 0x000fc60004800000 */
[----:B0-----:R-:W2:Y:S04]  /*f1f0*/  LDL.LU R0, [R1+0x1a0] ;  /* 0x0001a00001007983 */ /* 0x001ea80000300800 */
[----:B------:R0:W-:Y:S04]  /*f200*/  STL [R1+0x204], R18 ;  /* 0x0002041201007387 */ /* 0x0001e80000100800 */
[----:B------:R-:W2:Y:S04]  /*f210*/  LDL.LU R22, [R1+0x19c] ;  /* 0x00019c0001167983 */ /* 0x000ea80000300800 */
[----:B------:R-:W2:Y:S04]  /*f220*/  LDL.LU R20, [R1+0x180] ;  /* 0x0001800001147983 */ /* 0x000ea80000300800 */
[----:B------:R-:W2:Y:S04]  /*f230*/  LDL.LU R19, [R1+0x184] ;  /* 0x0001840001137983 */ /* 0x000ea80000300800 */
[----:B0-----:R-:W2:Y:S01]  /*f240*/  LDL.LU R18, [R1+0x188] ;  /* 0x0001880001127983 */ /* 0x001ea20000300800 */
[----:B------:R-:W-:-:S05]  /*f250*/  SEL R10, R27, R10, !P1 ;  /* 0x0000000a1b0a7207 */ /* 0x000fca0004800000 */
[----:B------:R0:W-:Y:S02]  /*f260*/  STL [R1+0x1fc], R10 ;  /* 0x0001fc0a01007387 */ /* 0x0001e40000100800 */
[C---:B0-----:R-:W-:Y:S02]  /*f270*/  SEL R10, R27.reuse, R2, !P1 ;  /* 0x000000021b0a7207 */ /* 0x041fe40004800000 */
[----:B------:R-:W2:Y:S04]  /*f280*/  LDL.LU R2, [R1+0x18c] ;  /* 0x00018c0001027983 */ /* 0x000ea80000300800 */
[----:B------:R0:W-:Y:S02]  /*f290*/  STL [R1+0x1f4], R10 ;  /* 0x0001f40a01007387 */ /* 0x0001e40000100800 */
[----:B0-----:R-:W-:-:S02]  /*f2a0*/  SEL R10, R27, R7, !P1 ;  /* 0x000000071b0a7207 */ /* 0x001fc40004800000 */
[----:B------:R-:W-:-:S03]  /*f2b0*/  SEL R7, R27, R6, !P1 ;  /* 0x000000061b077207 */ /* 0x000fc60004800000 */
[----:B------:R0:W-:Y:S01]  /*f2c0*/  STL [R1+0x1f0], R10 ;  /* 0x0001f00a01007387 */ /* 0x0001e20000100800 */
[----:B------:R-:W-:-:S03]  /*f2d0*/  SEL R6, R27, R17, !P1 ;  /* 0x000000111b067207 */ /* 0x000fc60004800000 */
[----:B------:R1:W-:Y:S01]  /*f2e0*/  STL [R1+0x1ec], R7 ;  /* 0x0001ec0701007387 */ /* 0x0003e20000100800 */
[C---:B0-----:R-:W-:Y:S02]  /*f2f0*/  SEL R10, R27.reuse, R21, !P1 ;  /* 0x000000151b0a7207 */ /* 0x041fe40004800000 */
[----:B-1----:R-:W-:-:S03]  /*f300*/  SEL R7, R27, R15, !P1 ;  /* 0x0000000f1b077207 */ /* 0x002fc60004800000 */
[----:B------:R-:W-:Y:S04]  /*f310*/  STL [R1+0x1e8], R10 ;  /* 0x0001e80a01007387 */ /* 0x000fe80000100800 */
[----:B------:R-:W2:Y:S04]  /*f320*/  LDL.LU R15, [R1+0x198] ;  /* 0x00019800010f7983 */ /* 0x000ea80000300800 */
[----:B------:R-:W-:Y:S04]  /*f330*/  STL [R1+0x1e4], R6 ;  /* 0x0001e40601007387 */ /* 0x000fe80000100800 */
[----:B------:R0:W-:Y:S04]  /*f340*/  STL [R1+0x1e0], R7 ;  /* 0x0001e00701007387 */ /* 0x0001e80000100800 */
[----:B0-----:R-:W2:Y:S01]  /*f350*/  LDL.LU R7, [R1+0x194] ;  /* 0x0001940001077983 */ /* 0x001ea20000300800 */
[----:B---3--:R-:W-:-:S03]  /*f360*/  SEL R6, R27, R14, !P1 ;  /* 0x0000000e1b067207 */ /* 0x008fc60004800000 */
[----:B------:R-:W3:Y:S04]  /*f370*/  LDL.LU R14, [R1+0x190] ;  /* 0x00019000010e7983 */ /* 0x000ee80000300800 */
[----:B------:R0:W-:Y:S01]  /*f380*/  STL [R1+0x1d8], R6 ;  /* 0x0001d80601007387 */ /* 0x0001e20000100800 */
[----:B----4-:R-:W-:-:S03]  /*f390*/  SEL R10, R27, R13, !P1 ;  /* 0x0000000d1b0a7207 */ /* 0x010fc60004800000 */
[----:B------:R-:W4:Y:S04]  /*f3a0*/  LDL.LU R13, [R1+0x164] ;  /* 0x00016400010d7983 */ /* 0x000f280000300800 */
[----:B------:R-:W-:Y:S04]  /*f3b0*/  STL [R1+0x1d4], R10 ;  /* 0x0001d40a01007387 */ /* 0x000fe80000100800 */
[----:B------:R-:W4:Y:S01]  /*f3c0*/  LDL.LU R17, [R1+0x168] ;  /* 0x0001680001117983 */ /* 0x000f220000300800 */
[----:B0-----:R-:W-:-:S05]  /*f3d0*/  SEL R6, R27, R12, !P1 ;  /* 0x0000000c1b067207 */ /* 0x001fca0004800000 */
[----:B------:R0:W-:Y:S04]  /*f3e0*/  STL [R1+0x1d0], R6 ;  /* 0x0001d00601007387 */ /* 0x0001e80000100800 */
[----:B0-----:R-:W4:Y:S01]  /*f3f0*/  LDL.LU R6, [R1+0x16c] ;  /* 0x00016c0001067983 */ /* 0x001f220000300800 */
[----:B------:R-:W-:-:S03]  /*f400*/  SEL R10, R27, R11, !P1 ;  /* 0x0000000b1b0a7207 */ /* 0x000fc60004800000 */
[----:B------:R-:W4:Y:S04]  /*f410*/  LDL.LU R21, [R1+0x170] ;  /* 0x0001700001157983 */ /* 0x000f280000300800 */
[----:B------:R2:W-:Y:S04]  /*f420*/  STL [R1+0x1cc], R10 ;  /* 0x0001cc0a01007387 */ /* 0x0005e80000100800 */
[----:B------:R-:W4:Y:S04]  /*f430*/  LDL.LU R12, [R1+0x174] ;  /* 0x00017400010c7983 */ /* 0x000f280000300800 */
[----:B------:R-:W4:Y:S01]  /*f440*/  LDL.LU R11, [R1+0xe0] ;  /* 0x0000e000010b7983 */ /* 0x000f220000300800 */
[----:B--2---:R-:W-:-:S05]  /*f450*/  SEL R10, R27, R9, !P1 ;  /* 0x000000091b0a7207 */ /* 0x004fca0004800000 */
[----:B------:R-:W-:Y:S01]  /*f460*/  STL [R1+0x1c8], R10 ;  /* 0x0001c80a01007387 */ /* 0x000fe20000100800 */
[C---:B------:R-:W-:Y:S02]  /*f470*/  SEL R9, R27.reuse, R8, !P1 ;  /* 0x000000081b097207 */ /* 0x040fe40004800000 */
[C---:B------:R-:W-:Y:S02]  /*f480*/  SEL R8, R27.reuse, R16, !P1 ;  /* 0x000000101b087207 */ /* 0x040fe40004800000 */
[----:B------:R-:W2:Y:S04]  /*f490*/  LDL.LU R16, [R1+0xe4] ;  /* 0x0000e40001107983 */ /* 0x000ea80000300800 */
[----:B------:R0:W-:Y:S04]  /*f4a0*/  STL [R1+0x1c4], R9 ;  /* 0x0001c40901007387 */ /* 0x0001e80000100800 */
[----:B------:R1:W-:Y:S01]  /*f4b0*/  STL [R1+0x1c0], R8 ;  /* 0x0001c00801007387 */ /* 0x0003e20000100800 */
[----:B0-----:R-:W-:-:S02]  /*f4c0*/  SEL R9, R27, R29, !P1 ;  /* 0x0000001d1b097207 */ /* 0x001fc40004800000 */
[----:B-1----:R-:W-:-:S03]  /*f4d0*/  SEL R8, R27, R0, !P1 ;  /* 0x000000001b087207 */ /* 0x002fc60004800000 */
[----:B------:R0:W-:Y:S01]  /*f4e0*/  STL [R1+0x1bc], R9 ;  /* 0x0001bc0901007387 */ /* 0x0001e20000100800 */
[----:B------:R-:W-:-:S03]  /*f4f0*/  SEL R0, R27, R22, !P1 ;  /* 0x000000161b007207 */ /* 0x000fc60004800000 */
        /* <DEDUP_REMOVED lines=9> */
[----:B------:R0:W-:Y:S01]  /*f590*/  STL [R1+0x1a8], R0 ;  /* 0x0001a80001007387 */ /* 0x0001e20000100800 */
[----:B------:R-:W-:-:S03]  /*f5a0*/  SEL R2, R27, R2, !P1 ;  /* 0x000000021b027207 */ /* 0x000fc60004800000 */
[----:B0-----:R-:W2:Y:S04]  /*f5b0*/  LDL.LU R0, [R1+0x158] ;  /* 0x0001580001007983 */ /* 0x001ea80000300800 */
[----:B------:R-:W2:Y:S04]  /*f5c0*/  LDL.LU R20, [R1+0x160] ;  /* 0x0001600001147983 */ /* 0x000ea80000300800 */
[----:B------:R0:W-:Y:S04]  /*f5d0*/  STL [R1+0x1a4], R2 ;  /* 0x0001a40201007387 */ /* 0x0001e80000100800 */
[----:B------:R-:W2:Y:S04]  /*f5e0*/  LDL.LU R19, [R1+0x15c] ;  /* 0x00015c0001137983 */ /* 0x000ea80000300800 */
[----:B------:R-:W2:Y:S04]  /*f5f0*/  LDL.LU R18, [R1+0x12c] ;  /* 0x00012c0001127983 */ /* 0x000ea80000300800 */
[----:B0-----:R-:W2:Y:S01]  /*f600*/  LDL.LU R2, [R1+0x130] ;  /* 0x0001300001027983 */ /* 0x001ea20000300800 */
[----:B------:R-:W-:-:S03]  /*f610*/  SEL R9, R27, R15, !P1 ;  /* 0x0000000f1b097207 */ /* 0x000fc60004800000 */
[----:B------:R-:W2:Y:S04]  /*f620*/  LDL.LU R15, [R1+0x14c] ;  /* 0x00014c00010f7983 */ /* 0x000ea80000300800 */
[----:B------:R-:W-:Y:S01]  /*f630*/  STL [R1+0x1a0], R9 ;  /* 0x0001a00901007387 */ /* 0x000fe20000100800 */
[C---:B------:R-:W-:Y:S02]  /*f640*/  SEL R8, R27.reuse, R7, !P1 ;  /* 0x000000071b087207 */ /* 0x040fe40004800000 */
[C---:B---3--:R-:W-:Y:S02]  /*f650*/  SEL R7, R27.reuse, R14, !P1 ;  /* 0x0000000e1b077207 */ /* 0x048fe40004800000 */
[----:B------:R-:W3:Y:S04]  /*f660*/  LDL.LU R14, [R1+0x140] ;  /* 0x00014000010e7983 */ /* 0x000ee80000300800 */
[----:B------:R4:W-:Y:S04]  /*f670*/  STL [R1+0x19c], R8 ;  /* 0x00019c0801007387 */ /* 0x0009e80000100800 */
[----:B------:R0:W-:Y:S01]  /*f680*/  STL [R1+0x198], R7 ;  /* 0x0001980701007387 */ /* 0x0001e20000100800 */
[----:B----4-:R-:W-:-:S03]  /*f690*/  SEL R8, R27, R13, !P1 ;  /* 0x0000000d1b087207 */ /* 0x010fc60004800000 */
[----:B------:R-:W4:Y:S04]  /*f6a0*/  LDL.LU R13, [R1+0x138] ;  /* 0x00013800010d7983 */ /* 0x000f280000300800 */
[----:B------:R1:W-:Y:S01]  /*f6b0*/  STL [R1+0x194], R8 ;  /* 0x0001940801007387 */ /* 0x0003e20000100800 */
[----:B0-----:R-:W-:-:S03]  /*f6c0*/  SEL R7, R27, R17, !P1 ;  /* 0x000000111b077207 */ /* 0x001fc60004800000 */
[----:B------:R-:W4:Y:S04]  /*f6d0*/  LDL.LU R17, [R1+0x13c] ;  /* 0x00013c0001117983 */ /* 0x000f280000300800 */
[----:B------:R0:W-:Y:S01]  /*f6e0*/  STL [R1+0x190], R7 ;  /* 0x0001900701007387 */ /* 0x0001e20000100800 */
[C---:B------:R-:W-:Y:S02]  /*f6f0*/  SEL R6, R27.reuse, R6, !P1 ;  /* 0x000000061b067207 */ /* 0x040fe40004800000 */
[----:B-1----:R-:W-:-:S03]  /*f700*/  SEL R8, R27, R21, !P1 ;  /* 0x000000151b087207 */ /* 0x002fc60004800000 */
[----:B------:R1:W-:Y:S04]  /*f710*/  STL [R1+0x18c], R6 ;  /* 0x00018c0601007387 */ /* 0x0003e80000100800 */
[----:B------:R1:W-:Y:S01]  /*f720*/  STL [R1+0x188], R8 ;  /* 0x0001880801007387 */ /* 0x0003e20000100800 */
[C---:B0-----:R-:W-:Y:S02]  /*f730*/  SEL R7, R27.reuse, R12, !P1 ;  /* 0x0000000c1b077207 */ /* 0x041fe40004800000 */
[C---:B-1----:R-:W-:Y:S02]  /*f740*/  SEL R6, R27.reuse, R11, !P1 ;  /* 0x0000000b1b067207 */ /* 0x042fe40004800000 */
[----:B------:R-:W4:Y:S04]  /*f750*/  LDL.LU R11, [R1+0x134] ;  /* 0x00013400010b7983 */ /* 0x000f280000300800 */
[----:B------:R-:W-:Y:S04]  /*f760*/  STL [R1+0x184], R7 ;  /* 0x0001840701007387 */ /* 0x000fe80000100800 */
[----:B------:R-:W4:Y:S04]  /*f770*/  LDL.LU R10, [R1+0x124] ;  /* 0x00012400010a7983 */ /* 0x000f280000300800 */
[----:B------:R2:W-:Y:S04]  /*f780*/  STL [R1+0x180], R6 ;  /* 0x0001800601007387 */ /* 0x0005e80000100800 */
[----:B------:R-:W4:Y:S04]  /*f790*/  LDL.LU R12, [R1+0x120] ;  /* 0x00012000010c7983 */ /* 0x000f280000300800 */
[----:B------:R-:W4:Y:S04]  /*f7a0*/  LDL.LU R9, [R1+0x11c] ;  /* 0x00011c0001097983 */ /* 0x000f280000300800 */
[----:B------:R-:W4:Y:S01]  /*f7b0*/  LDL.LU R8, [R1+0x118] ;  /* 0x0001180001087983 */ /* 0x000f220000300800 */
[----:B--2---:R-:W-:-:S05]  /*f7c0*/  SEL R6, R27, R16, !P1 ;  /* 0x000000101b067207 */ /* 0x004fca0004800000 */
[----:B------:R0:W-:Y:S04]  /*f7d0*/  STL [R1+0x174], R6 ;  /* 0x0001740601007387 */ /* 0x0001e80000100800 */
[----:B------:R-:W2:Y:S04]  /*f7e0*/  LDL.LU R7, [R1+0xf8] ;  /* 0x0000f80001077983 */ /* 0x000ea80000300800 */
[----:B0-----:R-:W2:Y:S04]  /*f7f0*/  LDL.LU R6, [R1+0x110] ;  /* 0x0001100001067983 */ /* 0x001ea80000300800 */
[----:B------:R-:W2:Y:S04]  /*f800*/  LDL.LU R21, [R1+0x114] ;  /* 0x0001140001157983 */ /* 0x000ea80000300800 */
[----:B------:R-:W2:Y:S01]  /*f810*/  LDL.LU R16, [R1+0xfc] ;  /* 0x0000fc0001107983 */ /* 0x000ea20000300800 */
[----:B------:R-:W-:-:S05]  /*f820*/  SEL R22, R27, R22, !P1 ;  /* 0x000000161b167207 */ /* 0x000fca0004800000 */
[----:B------:R0:W-:Y:S01]  /*f830*/  STL [R1+0x170], R22 ;  /* 0x0001701601007387 */ /* 0x0001e20000100800 */
[----:B------:R-:W-:-:S03]  /*f840*/  SEL R29, R27, R29, !P1 ;  /* 0x0000001d1b1d7207 */ /* 0x000fc60004800000 */
[----:B0-----:R-:W2:Y:S04]  /*f850*/  LDL.LU R22, [R1+0xbbc] ;  /* 0x000bbc0001167983 */ /* 0x001ea80000300800 */
[----:B------:R0:W-:Y:S01]  /*f860*/  STL [R1+0x16c], R29 ;  /* 0x00016c1d01007387 */ /* 0x0001e20000100800 */
[----:B------:R-:W-:-:S03]  /*f870*/  SEL R0, R27, R0, !P1 ;  /* 0x000000001b007207 */ /* 0x000fc60004800000 */
[----:B0-----:R-:W2:Y:S04]  /*f880*/  LDL.LU R29, [R1+0x10c] ;  /* 0x00010c00011d7983 */ /* 0x001ea80000300800 */
[----:B------:R0:W-:Y:S01]  /*f890*/  STL [R1+0x168], R0 ;  /* 0x0001680001007387 */ /* 0x0001e20000100800 */
[C---:B------:R-:W-:Y:S02]  /*f8a0*/  SEL R19, R27.reuse, R19, !P1 ;  /* 0x000000131b137207 */ /* 0x040fe40004800000 */
[C---:B------:R-:W-:Y:S02]  /*f8b0*/  SEL R18, R27.reuse, R18, !P1 ;  /* 0x000000121b127207 */ /* 0x040fe40004800000 */
[----:B0-----:R-:W-:-:S05]  /*f8c0*/  SEL R0, R27, R20, !P1 ;  /* 0x000000141b007207 */ /* 0x001fca0004800000 */
[----:B------:R0:W-:Y:S04]  /*f8d0*/  STL [R1+0x164], R0 ;  /* 0x0001640001007387 */ /* 0x0001e80000100800 */
[----:B------:R1:W-:Y:S01]  /*f8e0*/  STL [R1+0x160], R19 ;  /* 0x0001601301007387 */ /* 0x0003e20000100800 */
[C---:B0-----:R-:W-:Y:S02]  /*f8f0*/  SEL R0, R27.reuse, R2, !P1 ;  /* 0x000000021b007207 */ /* 0x041fe40004800000 */
[C---:B------:R-:W-:Y:S01]  /*f900*/  SEL R2, R27.reuse, R15, !P1 ;  /* 0x0000000f1b027207 */ /* 0x040fe20004800000 */
[----:B-1----:R-:W2:Y:S04]  /*f910*/  LDL.LU R19, [R1+0xf0] ;  /* 0x0000f00001137983 */ /* 0x002ea80000300800 */
[----:B------:R-:W-:Y:S04]  /*f920*/  STL [R1+0x15c], R18 ;  /* 0x00015c1201007387 */ /* 0x000fe80000100800 */
[----:B------:R0:W-:Y:S04]  /*f930*/  STL [R1+0x158], R0 ;  /* 0x0001580001007387 */ /* 0x0001e80000100800 */
[----:B0-----:R-:W2:Y:S04]  /*f940*/  LDL.LU R0, [R1+0xec] ;  /* 0x0000ec0001007983 */ /* 0x001ea80000300800 */
[----:B------:R-:W2:Y:S04]  /*f950*/  LDL.LU R15, [R1+0xe8] ;  /* 0x0000e800010f7983 */ /* 0x000ea80000300800 */
[----:B------:R3:W-:Y:S02]  /*f960*/  STL [R1+0x154], R2 ;  /* 0x0001540201007387 */ /* 0x0007e40000100800 */
[----:B---3--:R-:W-:-:S02]  /*f970*/  SEL R2, R27, R14, !P1 ;  /* 0x0000000e1b027207 */ /* 0x008fc40004800000 */
[----:B------:R-:W3:Y:S04]  /*f980*/  LDL.LU R14, [R1+0xdc] ;  /* 0x0000dc00010e7983 */ /* 0x000ee80000300800 */
[----:B------:R0:W-:Y:S01]  /*f990*/  STL [R1+0x14c], R2 ;  /* 0x00014c0201007387 */ /* 0x0001e20000100800 */
[----:B----4-:R-:W-:-:S03]  /*f9a0*/  SEL R18, R27, R13, !P1 ;  /* 0x0000000d1b127207 */ /* 0x010fc60004800000 */
[----:B------:R-:W4:Y:S04]  /*f9b0*/  LDL.LU R13, [R1+0xd8] ;  /* 0x0000d800010d7983 */ /* 0x000f280000300800 */
[----:B------:R1:W-:Y:S01]  /*f9c0*/  STL [R1+0x140], R18 ;  /* 0x0001401201007387 */ /* 0x0003e20000100800 */
[----:B0-----:R-:W-:-:S03]  /*f9d0*/  SEL R2, R27, R17, !P1 ;  /* 0x000000111b027207 */ /* 0x001fc60004800000 */
[----:B------:R-:W4:Y:S04]  /*f9e0*/  LDL.LU R20, [R1+0xd4] ;  /* 0x0000d40001147983 */ /* 0x000f280000300800 */
[----:B-1----:R-:W4:Y:S04]  /*f9f0*/  LDL.LU R18, [R1+0xcc] ;  /* 0x0000cc0001127983 */ /* 0x002f280000300800 */
[----:B------:R0:W-:Y:S04]  /*fa00*/  STL [R1+0x13c], R2 ;  /* 0x00013c0201007387 */ /* 0x0001e80000100800 */
[----:B0-----:R-:W4:Y:S04]  /*fa10*/  LDL.LU R2, [R1+0xc8] ;  /* 0x0000c80001027983 */ /* 0x001f280000300800 */
[----:B------:R-:W4:Y:S01]  /*fa20*/  LDL.LU R17, [R1+0xc4] ;  /* 0x0000c40001117983 */ /* 0x000f220000300800 */
[----:B------:R-:W-:-:S05]  /*fa30*/  SEL R11, R27, R11, !P1 ;  /* 0x0000000b1b0b7207 */ /* 0x000fca0004800000 */
[----:B------:R0:W-:Y:S01]  /*fa40*/  STL [R1+0x138], R11 ;  /* 0x0001380b01007387 */ /* 0x0001e20000100800 */
[----:B------:R-:W-:-:S03]  /*fa50*/  SEL R10, R27, R10, !P1 ;  /* 0x0000000a1b0a7207 */ /* 0x000fc60004800000 */
[----:B0-----:R-:W4:Y:S04]  /*fa60*/  LDL.LU R11, [R1+0xbb8] ;  /* 0x000bb800010b7983 */ /* 0x001f280000300800 */
[----:B------:R0:W-:Y:S02]  /*fa70*/  STL [R1+0x134], R10 ;  /* 0x0001340a01007387 */ /* 0x0001e40000100800 */
[C---:B0-----:R-:W-:Y:S02]  /*fa80*/  SEL R10, R27.reuse, R12, !P1 ;  /* 0x0000000c1b0a7207 */ /* 0x041fe40004800000 */
[----:B------:R-:W4:Y:S01]  /*fa90*/  LDL.LU R12, [R1+0x64] ;  /* 0x00006400010c7983 */ /* 0x000f220000300800 */
[----:B------:R-:W-:-:S03]  /*faa0*/  SEL R9, R27, R9, !P1 ;  /* 0x000000091b097207 */ /* 0x000fc60004800000 */
[----:B------:R0:W-:Y:S04]  /*fab0*/  STL [R1+0x130], R10 ;  /* 0x0001300a01007387 */ /* 0x0001e80000100800 */
[----:B------:R2:W-:Y:S01]  /*fac0*/  STL [R1+0x12c], R9 ;  /* 0x00012c0901007387 */ /* 0x0005e20000100800 */
[C---:B0-----:R-:W-:Y:S02]  /*fad0*/  SEL R10, R27.reuse, R8, !P1 ;  /* 0x000000081b0a7207 */ /* 0x041fe40004800000 */
[C---:B--2---:R-:W-:Y:S02]  /*fae0*/  SEL R9, R27.reuse, R7, !P1 ;  /* 0x000000071b097207 */ /* 0x044fe40004800000 */
[C---:B------:R-:W-:Y:S01]  /*faf0*/  SEL R8, R27.reuse, R6, !P1 ;  /* 0x000000061b087207 */ /* 0x040fe20004800000 */
[----:B------:R0:W-:Y:S01]  /*fb00*/  STL [R1+0x124], R10 ;  /* 0x0001240a01007387 */ /* 0x0001e20000100800 */
[----:B------:R-:W-:-:S03]  /*fb10*/  SEL R7, R27, R21, !P1 ;  /* 0x000000151b077207 */ /* 0x000fc60004800000 */
[----:B------:R-:W-:Y:S01]  /*fb20*/  STL [R1+0x120], R9 ;  /* 0x0001200901007387 */ /* 0x000fe20000100800 */
[----:B------:R-:W-:-:S03]  /*fb30*/  SEL R6, R27, R16, !P1 ;  /* 0x000000101b067207 */ /* 0x000fc60004800000 */
[----:B------:R1:W-:Y:S04]  /*fb40*/  STL [R1+0x11c], R8 ;  /* 0x00011c0801007387 */ /* 0x0003e80000100800 */
[----:B------:R-:W2:Y:S04]  /*fb50*/  LDL.LU R21, [R1+0xbc] ;  /* 0x0000bc0001157983 */ /* 0x000ea80000300800 */
[----:B------:R-:W-:Y:S04]  /*fb60*/  STL [R1+0x118], R7 ;  /* 0x0001180701007387 */ /* 0x000fe80000100800 */
[----:B------:R-:W2:Y:S04]  /*fb70*/  LDL.LU R16, [R1+0x78] ;  /* 0x0000780001107983 */ /* 0x000ea80000300800 */
[----:B------:R1:W-:Y:S04]  /*fb80*/  STL [R1+0x114], R6 ;  /* 0x0001140601007387 */ /* 0x0003e80000100800 */
[----:B0-----:R-:W2:Y:S04]  /*fb90*/  LDL.LU R10, [R1+0xb8] ;  /* 0x0000b800010a7983 */ /* 0x001ea80000300800 */
[----:B-1----:R-:W2:Y:S01]  /*fba0*/  LDL.LU R8, [R1+0x9c] ;  /* 0x00009c0001087983 */ /* 0x002ea20000300800 */
[----:B------:R-:W-:-:S05]  /*fbb0*/  SEL R6, R27, R29, !P1 ;  /* 0x0000001d1b067207 */ /* 0x000fca0004800000 */
[----:B------:R0:W-:Y:S04]  /*fbc0*/  STL [R1+0x110], R6 ;  /* 0x0001100601007387 */ /* 0x0001e80000100800 */
[----:B------:R-:W2:Y:S04]  /*fbd0*/  LDL.LU R7, [R1+0xa8] ;  /* 0x0000a80001077983 */ /* 0x000ea80000300800 */
[----:B0-----:R-:W2:Y:S04]  /*fbe0*/  LDL.LU R6, [R1+0xb4] ;  /* 0x0000b40001067983 */ /* 0x001ea80000300800 */
[----:B------:R-:W2:Y:S01]  /*fbf0*/  LDL.LU R29, [R1+0x3a4] ;  /* 0x0003a400011d7983 */ /* 0x000ea20000300800 */
[----:B------:R-:W-:-:S03]  /*fc00*/  SEL R9, R27, R19, !P1 ;  /* 0x000000131b097207 */ /* 0x000fc60004800000 */
[----:B------:R-:W2:Y:S04]  /*fc10*/  LDL.LU R19, [R1+0xa4] ;  /* 0x0000a40001137983 */ /* 0x000ea80000300800 */
[----:B------:R0:W-:Y:S01]  /*fc20*/  STL [R1+0x10c], R9 ;  /* 0x00010c0901007387 */ /* 0x0001e20000100800 */
[C---:B------:R-:W-:Y:S02]  /*fc30*/  SEL R0, R27.reuse, R0, !P1 ;  /* 0x000000001b007207 */ /* 0x040fe40004800000 */
[C---:B0-----:R-:W-:Y:S02]  /*fc40*/  SEL R9, R27.reuse, R15, !P1 ;  /* 0x0000000f1b097207 */ /* 0x041fe40004800000 */
[----:B------:R-:W2:Y:S04]  /*fc50*/  LDL.LU R15, [R1+0x90] ;  /* 0x00009000010f7983 */ /* 0x000ea80000300800 */
[----:B------:R3:W-:Y:S04]  /*fc60*/  STL [R1+0xfc], R0 ;  /* 0x0000fc0001007387 */ /* 0x0007e80000100800 */
[----:B------:R4:W-:Y:S01]  /*fc70*/  STL [R1+0xf8], R9 ;  /* 0x0000f80901007387 */ /* 0x0009e20000100800 */
[----:B---3--:R-:W-:-:S03]  /*fc80*/  SEL R0, R27, R14, !P1 ;  /* 0x0000000e1b007207 */ /* 0x008fc60004800000 */
[----:B------:R-:W3:Y:S04]  /*fc90*/  LDL.LU R14, [R1+0x94] ;  /* 0x00009400010e7983 */ /* 0x000ee80000300800 */
[----:B------:R0:W-:Y:S01]  /*fca0*/  STL [R1+0xf4], R0 ;  /* 0x0000f40001007387 */ /* 0x0001e20000100800 */
[----:B----4-:R-:W-:-:S03]  /*fcb0*/  SEL R9, R27, R13, !P1 ;  /* 0x0000000d1b097207 */ /* 0x010fc60004800000 */
[----:B------:R-:W4:Y:S04]  /*fcc0*/  LDL.LU R13, [R1+0x98] ;  /* 0x00009800010d7983 */ /* 0x000f280000300800 */
[----:B------:R1:W-:Y:S01]  /*fcd0*/  STL [R1+0xf0], R9 ;  /* 0x0000f00901007387 */ /* 0x0003e20000100800 */
[C---:B0-----:R-:W-:Y:S02]  /*fce0*/  SEL R0, R27.reuse, R20, !P1 ;  /* 0x000000141b007207 */ /* 0x041fe40004800000 */
[----:B-1----:R-:W-:-:S03]  /*fcf0*/  SEL R9, R27, R18, !P1 ;  /* 0x000000121b097207 */ /* 0x002fc60004800000 */
[----:B------:R-:W-:Y:S04]  /*fd00*/  STL [R1+0xec], R0 ;  /* 0x0000ec0001007387 */ /* 0x000fe80000100800 */
[----:B------:R0:W-:Y:S01]  /*fd10*/  STL [R1+0xe8], R9 ;  /* 0x0000e80901007387 */ /* 0x0001e20000100800 */
[----:B------:R-:W-:-:S03]  /*fd20*/  SEL R2, R27, R2, !P1 ;  /* 0x000000021b027207 */ /* 0x000fc60004800000 */
[----:B0-----:R-:W4:Y:S01]  /*fd30*/  LDL.LU R9, [R1+0x8c] ;  /* 0x00008c0001097983 */ /* 0x001f220000300800 */
[----:B------:R-:W-:-:S03]  /*fd40*/  SEL R0, R27, R17, !P1 ;  /* 0x000000111b007207 */ /* 0x000fc60004800000 */
[----:B------:R0:W-:Y:S04]  /*fd50*/  STL [R1+0xe4], R2 ;  /* 0x0000e40201007387 */ /* 0x0001e80000100800 */
[----:B------:R1:W-:Y:S01]  /*fd60*/  STL [R1+0xe0], R0 ;  /* 0x0000e00001007387 */ /* 0x0003e20000100800 */
[----:B0-----:R-:W-:-:S03]  /*fd70*/  SEL R2, R27, R11, !P1 ;  /* 0x0000000b1b027207 */ /* 0x001fc60004800000 */
[----:B------:R-:W4:Y:S04]  /*fd80*/  LDL.LU R11, [R1+0x84] ;  /* 0x00008400010b7983 */ /* 0x000f280000300800 */
[----:B------:R-:W-:Y:S04]  /*fd90*/  STL [R1+0xdc], R2 ;  /* 0x0000dc0201007387 */ /* 0x000fe80000100800 */
[----:B------:R-:W4:Y:S01]  /*fda0*/  LDL.LU R20, [R1+0x80] ;  /* 0x0000800001147983 */ /* 0x000f220000300800 */
[----:B-1----:R-:W-:-:S03]  /*fdb0*/  SEL R0, R27, R12, !P1 ;  /* 0x0000000c1b007207 */ /* 0x002fc60004800000 */
[----:B------:R-:W4:Y:S04]  /*fdc0*/  LDL.LU R12, [R1+0x7c] ;  /* 0x00007c00010c7983 */ /* 0x000f280000300800 */
[----:B------:R0:W-:Y:S04]  /*fdd0*/  STL [R1+0xd8], R0 ;  /* 0x0000d80001007387 */ /* 0x0001e80000100800 */
[----:B0-----:R-:W4:Y:S04]  /*fde0*/  LDL.LU R0, [R1+0x74] ;  /* 0x0000740001007983 */ /* 0x001f280000300800 */
[----:B------:R-:W4:Y:S04]  /*fdf0*/  LDL.LU R18, [R1+0x6c] ;  /* 0x00006c0001127983 */ /* 0x000f280000300800 */
[----:B------:R-:W4:Y:S04]  /*fe00*/  LDL.LU R2, [R1+0x68] ;  /* 0x0000680001027983 */ /* 0x000f280000300800 */
[----:B------:R-:W4:Y:S01]  /*fe10*/  LDL.LU R17, [R1+0x70] ;  /* 0x0000700001117983 */ /* 0x000f220000300800 */
[----:B--2---:R-:W-:-:S05]  /*fe20*/  SEL R21, R27, R21, !P1 ;  /* 0x000000151b157207 */ /* 0x004fca0004800000 */
[----:B------:R0:W-:Y:S01]  /*fe30*/  STL [R1+0xd4], R21 ;  /* 0x0000d41501007387 */ /* 0x0001e20000100800 */
[----:B------:R-:W-:-:S03]  /*fe40*/  SEL R16, R27, R16, !P1 ;  /* 0x000000101b107207 */ /* 0x000fc60004800000 */
[----:B0-----:R-:W2:Y:S01]  /*fe50*/  LDL.LU R21, [R1+0xbb4] ;  /* 0x000bb40001157983 */ /* 0x001ea20000300800 */
[----:B------:R-:W-:-:S03]  /*fe60*/  SEL R10, R27, R10, !P1 ;  /* 0x0000000a1b0a7207 */ /* 0x000fc60004800000 */
[----:B------:R0:W-:Y:S04]  /*fe70*/  STL [R1+0xcc], R16 ;  /* 0x0000cc1001007387 */ /* 0x0001e80000100800 */
[----:B0-----:R-:W2:Y:S04]  /*fe80*/  LDL.LU R16, [R1+0x48] ;  /* 0x0000480001107983 */ /* 0x001ea80000300800 */
[----:B------:R0:W-:Y:S02]  /*fe90*/  STL [R1+0xc8], R10 ;  /* 0x0000c80a01007387 */ /* 0x0001e40000100800 */
[----:B0-----:R-:W-:-:S02]  /*fea0*/  SEL R10, R27, R8, !P1 ;  /* 0x000000081b0a7207 */ /* 0x001fc40004800000 */
[----:B------:R-:W-:-:S03]  /*feb0*/  SEL R8, R27, R7, !P1 ;  /* 0x000000071b087207 */ /* 0x000fc60004800000 */
[----:B------:R-:W-:Y:S01]  /*fec0*/  STL [R1+0xc4], R10 ;  /* 0x0000c40a01007387 */ /* 0x000fe20000100800 */
[----:B------:R-:W-:-:S03]  /*fed0*/  SEL R7, R27, R6, !P1 ;  /* 0x000000061b077207 */ /* 0x000fc60004800000 */
[----:B------:R-:W-:Y:S01]  /*fee0*/  STL [R1+0xbc], R8 ;  /* 0x0000bc0801007387 */ /* 0x000fe20000100800 */
[----:B------:R-:W-:-:S03]  /*fef0*/  SEL R6, R27, R29, !P1 ;  /* 0x0000001d1b067207 */ /* 0x000fc60004800000 */
[----:B------:R-:W2:Y:S04]  /*ff00*/  LDL.LU R29, [R1+0x4c] ;  /* 0x00004c00011d7983 */ /* 0x000ea80000300800 */
[----:B------:R0:W-:Y:S04]  /*ff10*/  STL [R1+0xb8], R7 ;  /* 0x0000b80701007387 */ /* 0x0001e80000100800 */
[----:B------:R1:W-:Y:S01]  /*ff20*/  STL [R1+0xb4], R6 ;  /* 0x0000b40601007387 */ /* 0x0003e20000100800 */
[----:B0-----:R-:W-:-:S03]  /*ff30*/  SEL R7, R27, R19, !P1 ;  /* 0x000000131b077207 */ /* 0x001fc60004800000 */
[----:B------:R-:W2:Y:S04]  /*ff40*/  LDL.LU R19, [R1+0x60] ;  /* 0x0000600001137983 */ /* 0x000ea80000300800 */
[----:B-1----:R-:W2:Y:S04]  /*ff50*/  LDL.LU R6, [R1+0x50] ;  /* 0x0000500001067983 */ /* 0x002ea80000300800 */
[----:B------:R0:W-:Y:S04]  /*ff60*/  STL [R1+0xa8], R7 ;  /* 0x0000a80701007387 */ /* 0x0001e80000100800 */
[----:B0-----:R-:W2:Y:S01]  /*ff70*/  LDL.LU R7, [R1+0x54] ;  /* 0x0000540001077983 */ /* 0x001ea20000300800 */
[----:B------:R-:W-:-:S05]  /*ff80*/  SEL R8, R27, R15, !P1 ;  /* 0x0000000f1b087207 */ /* 0x000fca0004800000 */
[----:B------:R0:W-:Y:S04]  /*ff90*/  STL [R1+0xa4], R8 ;  /* 0x0000a40801007387 */ /* 0x0001e80000100800 */
[----:B0-----:R-:W2:Y:S01]  /*ffa0*/  LDL.LU R8, [R1+0x58] ;  /* 0x0000580001087983 */ /* 0x001ea20000300800 */
[----:B---3--:R-:W-:-:S05]  /*ffb0*/  SEL R14, R27, R14, !P1 ;  /* 0x0000000e1b0e7207 */ /* 0x008fca0004800000 */
[----:B------:R0:W-:Y:S04]  /*ffc0*/  STL [R1+0x9c], R14 ;  /* 0x00009c0e01007387 */ /* 0x0001e80000100800 */
[----:B------:R-:W3:Y:S04]  /*ffd0*/  LDL.LU R15, [R1+0x250] ;  /* 0x00025000010f7983 */ /* 0x000ee80000300800 */
[----:B0-----:R-:W3:Y:S01]  /*ffe0*/  LDL.LU R14, [R1+0x258] ;  /* 0x00025800010e7983 */ /* 0x001ee20000300800 */
[----:B----4-:R-:W-:-:S05]  /*fff0*/  SEL R10, R27, R13, !P1 ;  /* 0x0000000d1b0a7207 */ /* 0x010fca0004800000 */
[----:B------:R0:W-:Y:S04]  /*10000*/  STL [R1+0x98], R10 ;  /* 0x0000980a01007387 */ /* 0x0001e80000100800 */
[----:B------:R-:W4:Y:S04]  /*10010*/  LDL.LU R13, [R1+0x21c] ;  /* 0x00021c00010d7983 */ /* 0x000f280000300800 */
[----:B0-----:R-:W4:Y:S01]  /*10020*/  LDL.LU R10, [R1+0x200] ;  /* 0x00020000010a7983 */ /* 0x001f220000300800 */
[----:B------:R-:W-:-:S05]  /*10030*/  SEL R9, R27, R9, !P1 ;  /* 0x000000091b097207 */ /* 0x000fca0004800000 */
[----:B------:R0:W-:Y:S04]  /*10040*/  STL [R1+0x94], R9 ;  /* 0x0000940901007387 */ /* 0x0001e80000100800 */
[----:B0-----:R-:W4:Y:S01]  /*10050*/  LDL.LU R9, [R1+0x1f8] ;  /* 0x0001f80001097983 */ /* 0x001f220000300800 */
[----:B------:R-:W-:-:S05]  /*10060*/  SEL R11, R27, R11, !P1 ;  /* 0x0000000b1b0b7207 */ /* 0x000fca0004800000 */
[----:B------:R0:W-:Y:S01]  /*10070*/  STL [R1+0x90], R11 ;  /* 0x0000900b01007387 */ /* 0x0001e20000100800 */
[----:B------:R-:W-:-:S03]  /*10080*/  SEL R20, R27, R20, !P1 ;  /* 0x000000141b147207 */ /* 0x000fc60004800000 */
[----:B0-----:R-:W4:Y:S01]  /*10090*/  LDL.LU R11, [R1+0x1dc] ;  /* 0x0001dc00010b7983 */ /* 0x001f220000300800 */
[----:B------:R-:W-:-:S03]  /*100a0*/  SEL R12, R27, R12, !P1 ;  /* 0x0000000c1b0c7207 */ /* 0x000fc60004800000 */
[----:B------:R0:W-:Y:S04]  /*100b0*/  STL [R1+0x8c], R20 ;  /* 0x00008c1401007387 */ /* 0x0001e80000100800 */
[----:B0-----:R-:W4:Y:S04]  /*100c0*/  LDL.LU R20, [R1+0xbb0] ;  /* 0x000bb00001147983 */ /* 0x001f280000300800 */
[----:B------:R0:W-:Y:S04]  /*100d0*/  STL [R1+0x84], R12 ;  /* 0x0000840c01007387 */ /* 0x0001e80000100800 */
[----:B0-----:R-:W4:Y:S01]  /*100e0*/  LDL.LU R12, [R1+0xbac] ;  /* 0x000bac00010c7983 */ /* 0x001f220000300800 */
[----:B------:R-:W-:-:S05]  /*100f0*/  SEL R0, R27, R0, !P1 ;  /* 0x000000001b007207 */ /* 0x000fca0004800000 */
[----:B------:R0:W-:Y:S02]  /*10100*/  STL [R1+0x80], R0 ;  /* 0x0000800001007387 */ /* 0x0001e40000100800 */
[C---:B0-----:R-:W-:Y:S02]  /*10110*/  SEL R0, R27.reuse, R18, !P1 ;  /* 0x000000121b007207 */ /* 0x041fe40004800000 */
[----:B------:R-:W-:-:S03]  /*10120*/  SEL R18, R27, R2, !P1 ;  /* 0x000000021b127207 */ /* 0x000fc60004800000 */
[----:B------:R0:W-:Y:S04]  /*10130*/  STL [R1+0x7c], R0 ;  /* 0x00007c0001007387 */ /* 0x0001e80000100800 */
[----:B------:R1:W-:Y:S01]  /*10140*/  STL [R1+0x78], R18 ;  /* 0x0000781201007387 */ /* 0x0003e20000100800 */
[C---:B0-----:R-:W-:Y:S02]  /*10150*/  SEL R0, R27.reuse, R17, !P1 ;  /* 0x000000111b007207 */ /* 0x041fe40004800000 */
[C---:B--2---:R-:W-:Y:S02]  /*10160*/  SEL R29, R27.reuse, R29, !P1 ;  /* 0x0000001d1b1d7207 */ /* 0x044fe40004800000 */
[C---:B------:R-:W-:Y:S02]  /*10170*/  SEL R19, R27.reuse, R19, !P1 ;  /* 0x000000131b137207 */ /* 0x040fe40004800000 */
[----:B------:R-:W-:-:S02]  /*10180*/  SEL R6, R27, R6, !P1 ;  /* 0x000000061b067207 */ /* 0x000fc40004800000 */
[C---:B------:R-:W-:Y:S02]  /*10190*/  SEL R7, R27.reuse, R7, !P1 ;  /* 0x000000071b077207 */ /* 0x040fe40004800000 */
[C---:B------:R-:W-:Y:S02]  /*101a0*/  SEL R8, R27.reuse, R8, !P1 ;  /* 0x000000081b087207 */ /* 0x040fe40004800000 */
[C---:B---3--:R-:W-:Y:S02]  /*101b0*/  SEL R15, R27.reuse, R15, !P1 ;  /* 0x0000000f1b0f7207 */ /* 0x048fe40004800000 */
[C---:B------:R-:W-:Y:S02]  /*101c0*/  SEL R14, R27.reuse, R14, !P1 ;  /* 0x0000000e1b0e7207 */ /* 0x040fe40004800000 */
[C---:B----4-:R-:W-:Y:S02]  /*101d0*/  SEL R13, R27.reuse, R13, !P1 ;  /* 0x0000000d1b0d7207 */ /* 0x050fe40004800000 */
[----:B------:R-:W-:-:S02]  /*101e0*/  SEL R2, R27, R12, !P1 ;  /* 0x0000000c1b027207 */ /* 0x000fc40004800000 */
[----:B------:R-:W2:Y:S04]  /*101f0*/  LDL.LU R12, [R1+0x220] ;  /* 0x00022000010c7983 */ /* 0x000ea80000300800 */
[----:B------:R0:W-:Y:S04]  /*10200*/  STL [R1+0x74], R0 ;  /* 0x0000740001007387 */ /* 0x0001e80000100800 */
[----:B------:R3:W-:Y:S04]  /*10210*/  STL [R1+0x70], R2 ;  /* 0x0000700201007387 */ /* 0x0007e80000100800 */
[----:B-1----:R-:W4:Y:S01]  /*10220*/  LDL.LU R18, [R1+0xac] ;  /* 0x0000ac0001127983 */ /* 0x002f220000300800 */
[----:B0-----:R-:W-:-:S03]  /*10230*/  SEL R0, R27, R16, !P1 ;  /* 0x000000101b007207 */ /* 0x001fc60004800000 */
[----:B---3--:R-:W3:Y:S04]  /*10240*/  LDL.LU R2, [R1+0xb0] ;  /* 0x0000b00001027983 */ /* 0x008ee80000300800 */
[----:B------:R0:W-:Y:S04]  /*10250*/  STL [R1+0x6c], R0 ;  /* 0x00006c0001007387 */ /* 0x0001e80000100800 */
[----:B------:R-:W3:Y:S04]  /*10260*/  LDL.LU R17, [R1+0xd0] ;  /* 0x0000d00001117983 */ /* 0x000ee80000300800 */
[----:B------:R-:W3:Y:S04]  /*10270*/  LDL.LU R16, [R1+0x148] ;  /* 0x0001480001107983 */ /* 0x000ee80000300800 */
[----:B0-----:R-:W3:Y:S04]  /*10280*/  LDL.LU R0, [R1+0x128] ;  /* 0x0001280001007983 */ /* 0x001ee80000300800 */
[----:B------:R0:W-:Y:S04]  /*10290*/  STL [R1+0x68], R29 ;  /* 0x0000681d01007387 */ /* 0x0001e80000100800 */
        /* <DEDUP_REMOVED lines=14> */
[----:B0-----:R-:W3:Y:S01]  /*10380*/  LDL.LU R13, [R1+0xb9c] ;  /* 0x000b9c00010d7983 */ /* 0x001ee20000300800 */
[----:B--2---:R-:W-:-:S05]  /*10390*/  SEL R12, R27, R12, !P1 ;  /* 0x0000000c1b0c7207 */ /* 0x004fca0004800000 */
[----:B------:R0:W-:Y:S02]  /*103a0*/  STL [R1+0x48], R12 ;  /* 0x0000480c01007387 */ /* 0x0001e40000100800 */
[C---:B0-----:R-:W-:Y:S02]  /*103b0*/  SEL R12, R27.reuse, R10, !P1 ;  /* 0x0000000a1b0c7207 */ /* 0x041fe40004800000 */
[----:B------:R-:W2:Y:S04]  /*103c0*/  LDL.LU R10, [R1+0x18] ;  /* 0x00001800010a7983 */ /* 0x000ea80000300800 */
[----:B------:R0:W-:Y:S02]  /*103d0*/  STL [R1+0x44], R12 ;  /* 0x0000440c01007387 */ /* 0x0001e40000100800 */
[----:B0-----:R-:W-:-:S02]  /*103e0*/  SEL R12, R27, R9, !P1 ;  /* 0x000000091b0c7207 */ /* 0x001fc40004800000 */
[----:B------:R-:W2:Y:S04]  /*103f0*/  LDL.LU R9, [R1+0x1c] ;  /* 0x00001c0001097983 */ /* 0x000ea80000300800 */
[----:B------:R0:W-:Y:S02]  /*10400*/  STL [R1+0x40], R12 ;  /* 0x0000400c01007387 */ /* 0x0001e40000100800 */
[C---:B0-----:R-:W-:Y:S02]  /*10410*/  SEL R12, R27.reuse, R11, !P1 ;  /* 0x0000000b1b0c7207 */ /* 0x041fe40004800000 */
[----:B------:R-:W2:Y:S04]  /*10420*/  LDL.LU R11, [R1+0x28] ;  /* 0x00002800010b7983 */ /* 0x000ea80000300800 */
[----:B------:R0:W-:Y:S01]  /*10430*/  STL [R1+0x3c], R12 ;  /* 0x00003c0c01007387 */ /* 0x0001e20000100800 */
[----:B----4-:R-:W-:-:S02]  /*10440*/  SEL R18, R27, R18, !P1 ;  /* 0x000000121b127207 */ /* 0x010fc40004800000 */
[C---:B---3--:R-:W-:Y:S02]  /*10450*/  SEL R2, R27.reuse, R2, !P1 ;  /* 0x000000021b027207 */ /* 0x048fe40004800000 */
[C---:B------:R-:W-:Y:S02]  /*10460*/  SEL R17, R27.reuse, R17, !P1 ;  /* 0x000000111b117207 */ /* 0x040fe40004800000 */
[C---:B------:R-:W-:Y:S02]  /*10470*/  SEL R16, R27.reuse, R16, !P1 ;  /* 0x000000101b107207 */ /* 0x040fe40004800000 */
[C---:B------:R-:W-:Y:S02]  /*10480*/  SEL R15, R27.reuse, R15, !P1 ;  /* 0x0000000f1b0f7207 */ /* 0x040fe40004800000 */
[C---:B------:R-:W-:Y:S02]  /*10490*/  SEL R14, R27.reuse, R14, !P1 ;  /* 0x0000000e1b0e7207 */ /* 0x040fe40004800000 */
[----:B0-----:R-:W-:-:S02]  /*104a0*/  SEL R12, R27, R13, !P1 ;  /* 0x0000000d1b0c7207 */ /* 0x001fc40004800000 */
[----:B------:R-:W3:Y:S04]  /*104b0*/  LDL.LU R13, [R1+0x104] ;  /* 0x00010400010d7983 */ /* 0x000ee80000300800 */
[----:B------:R0:W-:Y:S04]  /*104c0*/  STL [R1+0x38], R12 ;  /* 0x0000380c01007387 */ /* 0x0001e80000100800 */
[----:B0-----:R-:W4:Y:S04]  /*104d0*/  LDL.LU R12, [R1+0x30] ;  /* 0x00003000010c7983 */ /* 0x001f280000300800 */
        /* <DEDUP_REMOVED lines=12> */
[----:B------:R-:W-:-:S02]  /*105a0*/  SEL R0, R27, R0, !P1 ;  /* 0x000000001b007207 */ /* 0x000fc40004800000 */
[C---:B------:R-:W-:Y:S02]  /*105b0*/  SEL R29, R27.reuse, R29, !P1 ;  /* 0x0000001d1b1d7207 */ /* 0x040fe40004800000 */
[C---:B------:R-:W-:Y:S02]  /*105c0*/  SEL R6, R27.reuse, R6, !P1 ;  /* 0x000000061b067207 */ /* 0x040fe40004800000 */
[C---:B------:R-:W-:Y:S02]  /*105d0*/  SEL R7, R27.reuse, R7, !P1 ;  /* 0x000000071b077207 */ /* 0x040fe40004800000 */
[C---:B------:R-:W-:Y:S02]  /*105e0*/  SEL R8, R27.reuse, R8, !P1 ;  /* 0x000000081b087207 */ /* 0x040fe40004800000 */
[C---:B--2---:R-:W-:Y:S02]  /*105f0*/  SEL R10, R27.reuse, R10, !P1 ;  /* 0x0000000a1b0a7207 */ /* 0x044fe40004800000 */
[----:B------:R-:W-:-:S02]  /*10600*/  SEL R9, R27, R9, !P1 ;  /* 0x000000091b097207 */ /* 0x000fc40004800000 */
[C---:B------:R-:W-:Y:S02]  /*10610*/  SEL R11, R27.reuse, R11, !P1 ;  /* 0x0000000b1b0b7207 */ /* 0x040fe40004800000 */
[C---:B----4-:R-:W-:Y:S02]  /*10620*/  SEL R12, R27.reuse, R12, !P1 ;  /* 0x0000000c1b0c7207 */ /* 0x050fe40004800000 */
[C---:B---3--:R-:W-:Y:S02]  /*10630*/  SEL R14, R27.reuse, R14, !P1 ;  /* 0x0000000e1b0e7207 */ /* 0x048fe40004800000 */
[----:B------:R-:W-:-:S05]  /*10640*/  SEL R15, R27, R15, !P1 ;  /* 0x0000000f1b0f7207 */ /* 0x000fca0004800000 */
[----:B------:R0:W-:Y:S04]  /*10650*/  STL [R1+0x8], R15 ;  /* 0x0000080f01007387 */ /* 0x0001e80000100800 */
[----:B------:R-:W-:Y:S01]  /*10660*/  STL [R1+0xae0], R0 ;  /* 0x000ae00001007387 */ /* 0x000fe20000100800 */
[----:B0-----:R-:W-:-:S03]  /*10670*/  SEL R15, R27, R13, !P1 ;  /* 0x0000000d1b0f7207 */ /* 0x001fc60004800000 */
[----:B------:R-:W-:Y:S04]  /*10680*/  STL [R1+0x4], R14 ;  /* 0x0000040e01007387 */ /* 0x000fe80000100800 */
[----:B------:R-:W-:Y:S04]  /*10690*/  STL [R1+0xae4], R29 ;  /* 0x000ae41d01007387 */ /* 0x000fe80000100800 */
[----:B------:R-:W-:Y:S04]  /*106a0*/  STL [R1+0xae8], R15 ;  /* 0x000ae80f01007387 */ /* 0x000fe80000100800 */
[----:B------:R-:W-:Y:S04]  /*106b0*/  STL [R1+0xaec], R6 ;  /* 0x000aec0601007387 */ /* 0x000fe80000100800 */
[----:B------:R-:W-:Y:S04]  /*106c0*/  STL [R1+0xaf0], R7 ;  /* 0x000af00701007387 */ /* 0x000fe80000100800 */
[----:B------:R-:W-:Y:S01]  /*106d0*/  STL [R1+0xaf4], R8 ;  /* 0x000af40801007387 */ /* 0x000fe20000100800 */
[----:B------:R-:W-:-:S02]  /*106e0*/  SEL R17, R27, R17, !P1 ;  /* 0x000000111b117207 */ /* 0x000fc40004800000 */
[C---:B------:R-:W-:Y:S02]  /*106f0*/  SEL R13, R27.reuse, R2, !P1 ;  /* 0x000000021b0d7207 */ /* 0x040fe40004800000 */
[----:B------:R-:W-:-:S05]  /*10700*/  SEL R16, R27, R16, !P1 ;  /* 0x000000101b107207 */ /* 0x000fca0004800000 */
[----:B------:R-:W-:Y:S04]  /*10710*/  STL [R1+0xaf8], R16 ;  /* 0x000af81001007387 */ /* 0x000fe80000100800 */
[----:B------:R-:W-:Y:S04]  /*10720*/  STL [R1+0xafc], R17 ;  /* 0x000afc1101007387 */ /* 0x000fe80000100800 */
[----:B------:R-:W-:Y:S04]  /*10730*/  STL [R1+0xb00], R10 ;  /* 0x000b000a01007387 */ /* 0x000fe80000100800 */
[----:B------:R-:W-:Y:S04]  /*10740*/  STL [R1+0xb04], R9 ;  /* 0x000b040901007387 */ /* 0x000fe80000100800 */
[----:B------:R-:W-:Y:S04]  /*10750*/  STL [R1+0xb08], R11 ;  /* 0x000b080b01007387 */ /* 0x000fe80000100800 */
[----:B------:R0:W-:Y:S04]  /*10760*/  STL [R1+0xb0c], R12 ;  /* 0x000b0c0c01007387 */ /* 0x0001e80000100800 */
[----:B------:R-:W2:Y:S04]  /*10770*/  LDL.LU R2, [R1+0xb88] ;  /* 0x000b880001027983 */ /* 0x000ea80000300800 */
[----:B0-----:R-:W3:Y:S04]  /*10780*/  LDL.LU R12, [R1+0x404] ;  /* 0x00040400010c7983 */ /* 0x001ee80000300800 */
[----:B------:R-:W4:Y:S04]  /*10790*/  LDL.LU R11, [R1+0x400] ;  /* 0x00040000010b7983 */ /* 0x000f280000300800 */
[----:B------:R-:W3:Y:S04]  /*107a0*/  LDL.LU R9, [R1+0x3fc] ;  /* 0x0003fc0001097983 */ /* 0x000ee80000300800 */
[----:B------:R-:W3:Y:S04]  /*107b0*/  LDL.LU R10, [R1+0x3f8] ;  /* 0x0003f800010a7983 */ /* 0x000ee80000300800 */
[----:B------:R-:W4:Y:S04]  /*107c0*/  LDL.LU R17, [R1+0x3f4] ;  /* 0x0003f40001117983 */ /* 0x000f280000300800 */
[----:B------:R-:W4:Y:S04]  /*107d0*/  LDL.LU R16, [R1+0x3f0] ;  /* 0x0003f00001107983 */ /* 0x000f280000300800 */
[----:B------:R-:W4:Y:S04]  /*107e0*/  LDL.LU R8, [R1+0x3ec] ;  /* 0x0003ec0001087983 */ /* 0x000f280000300800 */
[----:B------:R-:W4:Y:S04]  /*107f0*/  LDL.LU R7, [R1+0x3e8] ;  /* 0x0003e80001077983 */ /* 0x000f280000300800 */
[----:B------:R-:W4:Y:S04]  /*10800*/  LDL.LU R6, [R1+0x3e4] ;  /* 0x0003e40001067983 */ /* 0x000f280000300800 */
[----:B------:R-:W4:Y:S04]  /*10810*/  LDL.LU R15, [R1+0x3e0] ;  /* 0x0003e000010f7983 */ /* 0x000f280000300800 */
[----:B------:R-:W4:Y:S04]  /*10820*/  LDL.LU R29, [R1+0x3dc] ;  /* 0x0003dc00011d7983 */ /* 0x000f280000300800 */
[----:B------:R-:W4:Y:S04]  /*10830*/  LDL.LU R0, [R1+0x3d8] ;  /* 0x0003d80001007983 */ /* 0x000f280000300800 */
[----:B------:R0:W-:Y:S04]  /*10840*/  STL [R1+0xb10], R13 ;  /* 0x000b100d01007387 */ /* 0x0001e80000100800 */
[----:B0-----:R-:W4:Y:S04]  /*10850*/  LDL.LU R13, [R1+0x408] ;  /* 0x00040800010d7983 */ /* 0x001f280000300800 */
[----:B------:R-:W0:Y:S01]  /*10860*/  S2R R14, SR_TID.X ;  /* 0x00000000000e7919 */ /* 0x000e220000002100 */
[----:B------:R-:W-:-:S02]  /*10870*/  SEL R18, R27, R18, !P1 ;  /* 0x000000121b127207 */ /* 0x000fc40004800000 */
[C---:B------:R-:W-:Y:S01]  /*10880*/  SEL R19, R27.reuse, R19, !P1 ;  /* 0x000000131b137207 */ /* 0x040fe20004800000 */
[----:B------:R-:W-:Y:S01]  /*10890*/  @!P2 IMAD.MOV R26, RZ, RZ, -R26 ;  /* 0x000000ffff1aa224 */ /* 0x000fe200078e0a1a */
[C---:B------:R-:W-:Y:S01]  /*108a0*/  SEL R20, R27.reuse, R20, !P1 ;  /* 0x000000141b147207 */ /* 0x040fe20004800000 */
[----:B------:R0:W-:Y:S01]  /*108b0*/  STL [R1+0xb14], R18 ;  /* 0x000b141201007387 */ /* 0x0001e20000100800 */
[C---:B------:R-:W-:Y:S01]  /*108c0*/  SEL R21, R27.reuse, R21, !P1 ;  /* 0x000000151b157207 */ /* 0x040fe20004800000 */
[----:B------:R-:W-:Y:S01]  /*108d0*/  @!P3 IMAD.MOV R28, RZ, RZ, -R28 ;  /* 0x000000ffff1cb224 */ /* 0x000fe200078e0a1c */
[C---:B------:R-:W-:Y:S01]  /*108e0*/  SEL R22, R27.reuse, R22, !P1 ;  /* 0x000000161b167207 */ /* 0x040fe20004800000 */
[----:B------:R-:W-:Y:S01]  /*108f0*/  @!P4 IMAD.MOV R3, RZ, RZ, -R3 ;  /* 0x000000ffff03c224 */ /* 0x000fe200078e0a03 */
[C---:B------:R-:W-:Y:S01]  /*10900*/  SEL R23, R27.reuse, R23, !P1 ;  /* 0x000000171b177207 */ /* 0x040fe20004800000 */
[----:B------:R-:W-:Y:S01]  /*10910*/  @!P6 IMAD.MOV R4, RZ, RZ, -R4 ;  /* 0x000000ffff04e224 */ /* 0x000fe200078e0a04 */
[----:B------:R-:W-:Y:S01]  /*10920*/  STL [R1+0xb18], R19 ;  /* 0x000b181301007387 */ /* 0x000fe20000100800 */
[C---:B------:R-:W-:Y:S01]  /*10930*/  SEL R24, R27.reuse, R24, !P1 ;  /* 0x000000181b187207 */ /* 0x040fe20004800000 */
[----:B------:R-:W-:Y:S01]  /*10940*/  @!P0 IMAD.MOV R5, RZ, RZ, -R5 ;  /* 0x000000ffff058224 */ /* 0x000fe200078e0a05 */
[----:B------:R-:W-:Y:S01]  /*10950*/  SEL R25, R27, R25, !P1 ;  /* 0x000000191b197207 */ /* 0x000fe20004800000 */
[----:B------:R-:W-:Y:S01]  /*10960*/  STL [R1+0xb1c], R20 ;  /* 0x000b1c1401007387 */ /* 0x000fe20000100800 */
[----:B------:R-:W-:-:S02]  /*10970*/  ISETP.NE.AND P2, PT, RZ, c[0x0][0x178], PT ;  /* 0x00005e00ff007a0c */ /* 0x000fc40003f45270 */
[C---:B------:R-:W-:Y:S02]  /*10980*/  SEL R26, R27.reuse, R26, !P1 ;  /* 0x0000001a1b1a7207 */ /* 0x040fe40004800000 */
[----:B0-----:R-:W-:Y:S02]  /*10990*/  SHF.R.U32.HI R18, RZ, 0x4, R14 ;  /* 0x00000004ff127819 */ /* 0x001fe4000001160e */
[----:B------:R-:W-:Y:S01]  /*109a0*/  LOP3.LUT R14, R14, 0x7f, RZ, 0xc0, !PT ;  /* 0x0000007f0e0e7812 */ /* 0x000fe200078ec0ff */
[----:B------:R-:W-:Y:S01]  /*109b0*/  STL [R1+0xb20], R21 ;  /* 0x000b201501007387 */ /* 0x000fe20000100800 */
[----:B------:R-:W-:Y:S02]  /*109c0*/  SGXT.U32 R18, R18, 0x4 ;  /* 0x000000041212781a */ /* 0x000fe40000000000 */
[C---:B------:R-:W-:Y:S01]  /*109d0*/  SEL R28, R27.reuse, R28, !P1 ;  /* 0x0000001c1b1c7207 */ /* 0x040fe20004800000 */
[----:B------:R-:W-:Y:S01]  /*109e0*/  STL [R1+0xb24], R22 ;  /* 0x000b241601007387 */ /* 0x000fe20000100800 */
[C---:B------:R-:W-:Y:S01]  /*109f0*/  SEL R3, R27.reuse, R3, !P1 ;  /* 0x000000031b037207 */ /* 0x040fe20004800000 */
[----:B------:R-:W-:Y:S01]  /*10a00*/  IMAD R14, R14, c[0x0][0x18c], RZ ;  /* 0x000063000e0e7a24 */ /* 0x000fe200078e02ff */
[----:B------:R-:W-:Y:S01]  /*10a10*/  SEL R4, R27, R4, !P1 ;  /* 0x000000041b047207 */ /* 0x000fe20004800000 */
[----:B------:R-:W-:Y:S01]  /*10a20*/  STL [R1+0xb28], R23 ;  /* 0x000b281701007387 */ /* 0x000fe20000100800 */
[----:B------:R-:W-:-:S03]  /*10a30*/  LOP3.LUT R18, R18, 0x60, RZ, 0xfc, !PT ;  /* 0x0000006012127812 */ /* 0x000fc600078efcff */
[----:B------:R-:W-:Y:S01]  /*10a40*/  STL [R1+0xb2c], R24 ;  /* 0x000b2c1801007387 */ /* 0x000fe20000100800 */
[----:B------:R-:W-:-:S03]  /*10a50*/  SEL R5, R27, R5, !P1 ;  /* 0x000000051b057207 */ /* 0x000fc60004800000 */
[----:B------:R-:W-:Y:S04]  /*10a60*/  STL [R1+0xb30], R25 ;  /* 0x000b301901007387 */ /* 0x000fe80000100800 */
[----:B------:R-:W-:Y:S04]  /*10a70*/  STL [R1+0xb34], R26 ;  /* 0x000b341a01007387 */ /* 0x000fe80000100800 */
[----:B------:R-:W-:Y:S04]  /*10a80*/  STL [R1+0xb38], R28 ;  /* 0x000b381c01007387 */ /* 0x000fe80000100800 */
[----:B------:R0:W-:Y:S04]  /*10a90*/  STL [R1+0xb3c], R3 ;  /* 0x000b3c0301007387 */ /* 0x0001e80000100800 */
[----:B------:R1:W-:Y:S04]  /*10aa0*/  STL [R1+0xb40], R4 ;  /* 0x000b400401007387 */ /* 0x0003e80000100800 */
[----:B------:R-:W-:Y:S01]  /*10ab0*/  STL [R1+0xb44], R5 ;  /* 0x000b440501007387 */ /* 0x000fe20000100800 */
[----:B0-----:R-:W-:-:S02]  /*10ac0*/  IMAD.MOV R3, RZ, RZ, -c[0x0][0x188] ;  /* 0x80006200ff037624 */ /* 0x001fc400078e02ff */
[----:B-1----:R-:W-:Y:S02]  /*10ad0*/  IMAD R4, R18, c[0x0][0x188], RZ ;  /* 0x0000620012047a24 */ /* 0x002fe400078e02ff */
[----:B--2---:R-:W-:Y:S01]  /*10ae0*/  IMAD.MOV.U32 R27, RZ, RZ, R2 ;  /* 0x000000ffff1b7224 */ /* 0x004fe200078e0002 */
[----:B------:R-:W-:-:S03]  /*10af0*/  LEA R2, P0, R14, c[0x0][0x168], 0x1 ;  /* 0x00005a000e027a11 */ /* 0x000fc600078008ff */
[----:B------:R-:W-:Y:S01]  /*10b00*/  @!P5 IMAD.MOV R27, RZ, RZ, -R27 ;  /* 0x000000ffff1bd224 */ /* 0x000fe200078e0a1b */
[----:B------:R-:W-:Y:S01]  /*10b10*/  LEA.HI.X.SX32 R14, R14, c[0x0][0x16c], 0x1, P0 ;  /* 0x00005b000e0e7a11 */ /* 0x000fe200000f0eff */
[----:B------:R0:W-:Y:S01]  /*10b20*/  STL [R1+0xb48], R2 ;  /* 0x000b480201007387 */ /* 0x0001e20000100800 */
[----:B------:R-:W-:-:S03]  /*10b30*/  @!P2 LOP3.LUT R27, RZ, c[0x0][0x178], RZ, 0x33, !PT ;  /* 0x00005e00ff1baa12 */ /* 0x000fc600078e33ff */
[----:B------:R-:W-:Y:S01]  /*10b40*/  STL [R1+0xb4c], R14 ;  /* 0x000b4c0e01007387 */ /* 0x000fe20000100800 */
[----:B0-----:R-:W-:Y:S02]  /*10b50*/  IMAD R2, R3, 0x10, R4 ;  /* 0x0000001003027824 */ /* 0x001fe400078e0204 */
[----:B---3--:R-:W-:Y:S01]  /*10b60*/  IMAD R3, R12, c[0x0][0x190], RZ ;  /* 0x000064000c037a24 */ /* 0x008fe200078e02ff */
[----:B------:R-:W-:Y:S01]  /*10b70*/  STL [R1+0xa84], R27 ;  /* 0x000a841b01007387 */ /* 0x000fe20000100800 */
[----:B----4-:R-:W-:Y:S02]  /*10b80*/  IMAD R2, R11, c[0x0][0x190], RZ ;  /* 0x000064000b027a24 */ /* 0x010fe400078e02ff */
[----:B------:R-:W-:-:S05]  /*10b90*/  IMAD R4, R13, c[0x0][0x190], RZ ;  /* 0x000064000d047a24 */ /* 0x000fca00078e02ff */
[----:B------:R0:W-:Y:S04]  /*10ba0*/  STL [R1+0x18], R4 ;  /* 0x0000180401007387 */ /* 0x0001e80000100800 */
[----:B------:R1:W-:Y:S01]  /*10bb0*/  STL [R1+0x1c], R3 ;  /* 0x00001c0301007387 */ /* 0x0003e20000100800 */
[----:B0-----:R-:W-:-:S03]  /*10bc0*/  IMAD R4, R9, c[0x0][0x190], RZ ;  /* 0x0000640009047a24 */ /* 0x001fc600078e02ff */
[----:B------:R0:W-:Y:S01]  /*10bd0*/  STL [R1+0x28], R2 ;  /* 0x0000280201007387 */ /* 0x0001e20000100800 */
[----:B-1----:R-:W-:-:S03]  /*10be0*/  IMAD R3, R10, c[0x0][0x190], RZ ;  /* 0x000064000a037a24 */ /* 0x002fc600078e02ff */
[----:B------:R1:W-:Y:S04]  /*10bf0*/  STL [R1+0x2c], R4 ;  /* 0x00002c0401007387 */ /* 0x0003e80000100800 */
[----:B------:R2:W-:Y:S01]  /*10c00*/  STL [R1+0x30], R3 ;  /* 0x0000300301007387 */ /* 0x0005e20000100800 */
[----:B0-----:R-:W-:Y:S02]  /*10c10*/  IMAD R2, R17, c[0x0][0x190], RZ ;  /* 0x0000640011027a24 */ /* 0x001fe400078e02ff */
[----:B-1----:R-:W-:-:S03]  /*10c20*/  IMAD R4, R16, c[0x0][0x190], RZ ;  /* 0x0000640010047a24 */ /* 0x002fc600078e02ff */
[----:B------:R0:W-:Y:S01]  /*10c30*/  STL [R1+0x88], R2 ;  /* 0x0000880201007387 */ /* 0x0001e20000100800 */
[----:B--2---:R-:W-:-:S03]  /*10c40*/  IMAD R3, R8, c[0x0][0x190], RZ ;  /* 0x0000640008037a24 */ /* 0x004fc600078e02ff */
[----:B------:R1:W-:Y:S04]  /*10c50*/  STL [R1+0xa0], R4 ;  /* 0x0000a00401007387 */ /* 0x0003e80000100800 */
[----:B------:R2:W-:Y:S01]  /*10c60*/  STL [R1+0xac], R3 ;  /* 0x0000ac0301007387 */ /* 0x0005e20000100800 */
[----:B0-----:R-:W-:Y:S02]  /*10c70*/  IMAD R2, R7, c[0x0][0x190], RZ ;  /* 0x0000640007027a24 */ /* 0x001fe400078e02ff */
[----:B-1----:R-:W-:-:S03]  /*10c80*/  IMAD R4, R6, c[0x0][0x190], RZ ;  /* 0x0000640006047a24 */ /* 0x002fc600078e02ff */
[----:B------:R0:W-:Y:S01]  /*10c90*/  STL [R1+0xb0], R2 ;  /* 0x0000b00201007387 */ /* 0x0001e20000100800 */
[----:B--2---:R-:W-:-:S03]  /*10ca0*/  IMAD R3, R15, c[0x0][0x190], RZ ;  /* 0x000064000f037a24 */ /* 0x004fc600078e02ff */
[----:B------:R-:W-:Y:S04]  /*10cb0*/  STL [R1+0xc0], R4 ;  /* 0x0000c00401007387 */ /* 0x000fe80000100800 */
[----:B------:R-:W-:Y:S04]  /*10cc0*/  STL [R1+0xd0], R3 ;  /* 0x0000d00301007387 */ /* 0x000fe80000100800 */
[----:B------:R-:W2:Y:S01]  /*10cd0*/  LDL.LU R27, [R1+0x3cc] ;  /* 0x0003cc00011b7983 */ /* 0x000ea20000300800 */
[----:B0-----:R-:W-:Y:S02]  /*10ce0*/  IMAD R2, R29, c[0x0][0x190], RZ ;  /* 0x000064001d027a24 */ /* 0x001fe400078e02ff */
[----:B------:R-:W-:-:S03]  /*10cf0*/  IMAD R0, R0, c[0x0][0x190], RZ ;  /* 0x0000640000007a24 */ /* 0x000fc600078e02ff */
[----:B------:R-:W-:Y:S04]  /*10d00*/  STL [R1+0x100], R2 ;  /* 0x0001000201007387 */ /* 0x000fe80000100800 */
[----:B--2---:R0:W-:Y:S04]  /*10d10*/  STL [R1+0xb80], R27 ;  /* 0x000b801b01007387 */ /* 0x0041e80000100800 */
[----:B------:R-:W-:Y:S04]  /*10d20*/  STL [R1+0x104], R0 ;  /* 0x0001040001007387 */ /* 0x000fe80000100800 */
[----:B0-----:R-:W2:Y:S04]  /*10d30*/  LDL.LU R27, [R1+0x3d0] ;  /* 0x0003d000011b7983 */ /* 0x001ea80000300800 */
[----:B--2---:R0:W-:Y:S04]  /*10d40*/  STL [R1+0xb84], R27 ;  /* 0x000b841b01007387 */ /* 0x0041e80000100800 */
[----:B0-----:R-:W2:Y:S04]  /*10d50*/  LDL.LU R27, [R1+0x3d4] ;  /* 0x0003d400011b7983 */ /* 0x001ea80000300800 */
[----:B------:R-:W3:Y:S04]  /*10d60*/  LDL.LU R14, [R1+0x3c8] ;  /* 0x0003c800010e7983 */ /* 0x000ee80000300800 */
[----:B------:R-:W4:Y:S04]  /*10d70*/  LDL.LU R2, [R1+0x3c4] ;  /* 0x0003c40001027983 */ /* 0x000f280000300800 */
[----:B------:R-:W3:Y:S04]  /*10d80*/  LDL.LU R5, [R1+0x3c0] ;  /* 0x0003c00001057983 */ /* 0x000ee80000300800 */
        /* <DEDUP_REMOVED lines=24> */
[----:B------:R-:W3:Y:S01]  /*10f10*/  LDL.LU R0, [R1+0x358] ;  /* 0x0003580001007983 */ /* 0x000ee20000300800 */
[----:B--2---:R-:W-:-:S05]  /*10f20*/  IMAD R27, R27, c[0x0][0x190], RZ ;  /* 0x000064001b1b7a24 */ /* 0x004fca00078e02ff */
[----:B------:R0:W-:Y:S04]  /*10f30*/  STL [R1+0x108], R27 ;  /* 0x0001081b01007387 */ /* 0x0001e80000100800 */
[----:B0-----:R-:W2:Y:S02]  /*10f40*/  LDL.LU R27, [R1+0xb84] ;  /* 0x000b8400011b7983 */ /* 0x001ea40000300800 */
[----:B--2---:R-:W-:-:S05]  /*10f50*/  IMAD R27, R27, c[0x0][0x190], RZ ;  /* 0x000064001b1b7a24 */ /* 0x004fca00078e02ff */
[----:B------:R0:W-:Y:S04]  /*10f60*/  STL [R1+0x128], R27 ;  /* 0x0001281b01007387 */ /* 0x0001e80000100800 */
[----:B0-----:R-:W2:Y:S01]  /*10f70*/  LDL.LU R27, [R1+0xb80] ;  /* 0x000b8000011b7983 */ /* 0x001ea20000300800 */
[----:B---3--:R-:W-:Y:S02]  /*10f80*/  IMAD R4, R4, c[0x0][0x190], RZ ;  /* 0x0000640004047a24 */ /* 0x008fe400078e02ff */
[----:B------:R-:W-:Y:S02]  /*10f90*/  IMAD R3, R3, c[0x0][0x190], RZ ;  /* 0x0000640003037a24 */ /* 0x000fe400078e02ff */
[----:B--2---:R-:W-:-:S05]  /*10fa0*/  IMAD R27, R27, c[0x0][0x190], RZ ;  /* 0x000064001b1b7a24 */ /* 0x004fca00078e02ff */
[----:B------:R0:W-:Y:S02]  /*10fb0*/  STL [R1+0x144], R27 ;  /* 0x0001441b01007387 */ /* 0x0001e40000100800 */
[----:B0-----:R-:W-:Y:S02]  /*10fc0*/  IMAD R27, R14, c[0x0][0x190], RZ ;  /* 0x000064000e1b7a24 */ /* 0x001fe400078e02ff */
[----:B----4-:R-:W-:Y:S02]  /*10fd0*/  IMAD R14, R2, c[0x0][0x190], RZ ;  /* 0x00006400020e7a24 */ /* 0x010fe400078e02ff */
[----:B------:R-:W-:Y:S01]  /*10fe0*/  IMAD R2, R5, c[0x0][0x190], RZ ;  /* 0x0000640005027a24 */ /* 0x000fe200078e02ff */
[----:B------:R-:W-:Y:S04]  /*10ff0*/  STL [R1+0x148], R27 ;  /* 0x0001481b01007387 */ /* 0x000fe80000100800 */
[----:B------:R-:W-:Y:S04]  /*11000*/  STL [R1+0x1dc], R14 ;  /* 0x0001dc0e01007387 */ /* 0x000fe80000100800 */
[----:B------:R0:W-:Y:S04]  /*11010*/  STL [R1+0x1f8], R2 ;  /* 0x0001f80201007387 */ /* 0x0001e80000100800 */
[----:B------:R1:W-:Y:S04]  /*11020*/  STL [R1+0x200], R4 ;  /* 0x0002000401007387 */ /* 0x0003e80000100800 */
[----:B------:R2:W-:Y:S01]  /*11030*/  STL [R1+0x21c], R3 ;  /* 0x00021c0301007387 */ /* 0x0005e20000100800 */
[----:B0-----:R-:W-:-:S02]  /*11040*/  IMAD R2, R28, c[0x0][0x190], RZ ;  /* 0x000064001c027a24 */ /* 0x001fc400078e02ff */
        /* <DEDUP_REMOVED lines=570> */
[----:B----4-:R-:W-:Y:S02]  /*133f0*/  IMAD R5, R5, c[0x0][0x190], RZ ;  /* 0x0000640005057a24 */ /* 0x010fe400078e02ff */
[----:B------:R-:W-:Y:S02]  /*13400*/  IMAD R4, R4, c[0x0][0x190], RZ ;  /* 0x0000640004047a24 */ /* 0x000fe400078e02ff */
[----:B------:R-:W-:-:S02]  /*13410*/  IMAD R3, R3, c[0x0][0x190], RZ ;  /* 0x0000640003037a24 */ /* 0x000fc400078e02ff */
[----:B------:R-:W-:Y:S02]  /*13420*/  IMAD R28, R28, c[0x0][0x190], RZ ;  /* 0x000064001c1c7a24 */ /* 0x000fe400078e02ff */
[----:B------:R-:W-:Y:S02]  /*13430*/  IMAD R26, R26, c[0x0][0x190], RZ ;  /* 0x000064001a1a7a24 */ /* 0x000fe400078e02ff */
[----:B------:R-:W-:Y:S02]  /*13440*/  IMAD R25, R25, c[0x0][0x190], RZ ;  /* 0x0000640019197a24 */ /* 0x000fe400078e02ff */
[----:B------:R-:W-:Y:S02]  /*13450*/  IMAD R24, R24, c[0x0][0x190], RZ ;  /* 0x0000640018187a24 */ /* 0x000fe400078e02ff */
        /* <DEDUP_REMOVED lines=19> */
[----:B--2---:R-:W-:-:S05]  /*13590*/  IMAD R14, R14, c[0x0][0x190], RZ ;  /* 0x000064000e0e7a24 */ /* 0x004fca00078e02ff */
[----:B------:R0:W-:Y:S04]  /*135a0*/  STL [R1+0x8c], R14 ;  /* 0x00008c0e01007387 */ /* 0x0001e80000100800 */
[----:B0-----:R-:W2:Y:S04]  /*135b0*/  LDL.LU R14, [R1+0xb4c] ;  /* 0x000b4c00010e7983 */ /* 0x001ea80000300800 */
[----:B------:R0:W-:Y:S04]  /*135c0*/  STL [R1+0x84], R2 ;  /* 0x0000840201007387 */ /* 0x0001e80000100800 */
[----:B0-----:R-:W3:Y:S04]  /*135d0*/  LDL.LU R2, [R1+0xb48] ;  /* 0x000b480001027983 */ /* 0x001ee80000300800 */
[----:B------:R0:W-:Y:S04]  /*135e0*/  STL [R1+0x80], R5 ;  /* 0x0000800501007387 */ /* 0x0001e80000100800 */
[----:B0-----:R-:W4:Y:S04]  /*135f0*/  LDL.LU R5, [R1+0xb44] ;  /* 0x000b440001057983 */ /* 0x001f280000300800 */
[----:B------:R0:W-:Y:S04]  /*13600*/  STL [R1+0x7c], R4 ;  /* 0x00007c0401007387 */ /* 0x0001e80000100800 */
[----:B0-----:R-:W2:Y:S04]  /*13610*/  LDL.LU R4, [R1+0xb40] ;  /* 0x000b400001047983 */ /* 0x001ea80000300800 */
        /* <DEDUP_REMOVED lines=25> */
[----:B0-----:R-:W3:Y:S04]  /*137b0*/  LDL.LU R12, [R1+0xb0c] ;  /* 0x000b0c00010c7983 */ /* 0x001ee80000300800 */
[----:B------:R0:W-:Y:S04]  /*137c0*/  STL [R1+0x44], R11 ;  /* 0x0000440b01007387 */ /* 0x0001e80000100800 */
[----:B0-----:R-:W4:Y:S04]  /*137d0*/  LDL.LU R11, [R1+0xb08] ;  /* 0x000b0800010b7983 */ /* 0x001f280000300800 */
        /* <DEDUP_REMOVED lines=19> */
[----:B0-----:R-:W4:Y:S01]  /*13910*/  LDL.LU R0, [R1+0xae0] ;  /* 0x000ae00001007983 */ /* 0x001f220000300800 */
[----:B------:R-:W-:-:S05]  /*13920*/  IMAD R27, R27, c[0x0][0x190], RZ ;  /* 0x000064001b1b7a24 */ /* 0x000fca00078e02ff */
[----:B------:R0:W-:Y:S04]  /*13930*/  STL [R1+0xaa0], R27 ;  /* 0x000aa01b01007387 */ /* 0x0001e80000100800 */
[----:B0-----:R-:W4:Y:S01]  /*13940*/  LDL.LU R27, [R1+0x100] ;  /* 0x00010000011b7983 */ /* 0x001f220000300800 */
[----:B--2---:R-:W-:Y:S02]  /*13950*/  IMAD R13, R13, c[0x0][0x190], RZ ;  /* 0x000064000d0d7a24 */ /* 0x004fe400078e02ff */
[----:B---3--:R-:W-:Y:S02]  /*13960*/  IMAD R12, R12, c[0x0][0x190], RZ ;  /* 0x000064000c0c7a24 */ /* 0x008fe400078e02ff */
[----:B----4-:R-:W-:Y:S02]  /*13970*/  IMAD R11, R11, c[0x0][0x190], RZ ;  /* 0x000064000b0b7a24 */ /* 0x010fe400078e02ff */
        /* <DEDUP_REMOVED lines=8> */
[----:B------:R-:W-:-:S05]  /*13a00*/  IMAD R0, R0, c[0x0][0x190], RZ ;  /* 0x0000640000007a24 */ /* 0x000fca00078e02ff */
[----:B------:R0:W-:Y:S04]  /*13a10*/  STL [R1+0xa9c], R0 ;  /* 0x000a9c0001007387 */ /* 0x0001e80000100800 */
[----:B0-----:R-:W2:Y:S04]  /*13a20*/  LDL.LU R0, [R1+0xd0] ;  /* 0x0000d00001007983 */ /* 0x001ea80000300800 */
[----:B------:R0:W-:Y:S04]  /*13a30*/  STL [R1+0xa98], R29 ;  /* 0x000a981d01007387 */ /* 0x0001e80000100800 */
[----:B0-----:R-:W3:Y:S04]  /*13a40*/  LDL.LU R29, [R1+0xb0] ;  /* 0x0000b000011d7983 */ /* 0x001ee80000300800 */
[----:B------:R0:W-:Y:S04]  /*13a50*/  STL [R1+0xa94], R15 ;  /* 0x000a940f01007387 */ /* 0x0001e80000100800 */
[----:B0-----:R-:W4:Y:S04]  /*13a60*/  LDL.LU R15, [R1+0xac] ;  /* 0x0000ac00010f7983 */ /* 0x001f280000300800 */
[----:B------:R-:W-:Y:S04]  /*13a70*/  STL [R1+0xa90], R6 ;  /* 0x000a900601007387 */ /* 0x000fe80000100800 */
[----:B------:R0:W-:Y:S04]  /*13a80*/  STL [R1+0xa8c], R7 ;  /* 0x000a8c0701007387 */ /* 0x0001e80000100800 */
[----:B0-----:R-:W2:Y:S04]  /*13a90*/  LDL.LU R7, [R1+0xa0] ;  /* 0x0000a00001077983 */ /* 0x001ea80000300800 */
[----:B------:R-:W-:Y:S04]  /*13aa0*/  STL [R1+0xa88], R8 ;  /* 0x000a880801007387 */ /* 0x000fe80000100800 */
        /* <DEDUP_REMOVED lines=11> */
[----:B0-----:R-:W4:Y:S01]  /*13b60*/  LDL.LU R13, [R1+0x18] ;  /* 0x00001800010d7983 */ /* 0x001f220000300800 */
[----:B------:R-:W-:-:S02]  /*13b70*/  IMAD R18, R18, c[0x0][0x190], RZ ;  /* 0x0000640012127a24 */ /* 0x000fc400078e02ff */
[----:B------:R-:W-:Y:S02]  /*13b80*/  IMAD R19, R19, c[0x0][0x190], RZ ;  /* 0x0000640013137a24 */ /* 0x000fe400078e02ff */
[----:B------:R-:W-:Y:S01]  /*13b90*/  IMAD R20, R20, c[0x0][0x190], RZ ;  /* 0x0000640014147a24 */ /* 0x000fe200078e02ff */
[----:B------:R-:W-:Y:S04]  /*13ba0*/  STL [R1+0xabc], R18 ;  /* 0x000abc1201007387 */ /* 0x000fe80000100800 */
[----:B------:R0:W-:Y:S04]  /*13bb0*/  STL [R1+0xac0], R19 ;  /* 0x000ac01301007387 */ /* 0x0001e80000100800 */
[----:B0-----:R-:W4:Y:S04]  /*13bc0*/  LDL.LU R19, [R1+0x104] ;  /* 0x0001040001137983 */ /* 0x001f280000300800 */
[----:B------:R0:W-:Y:S04]  /*13bd0*/  STL [R1+0xac4], R20 ;  /* 0x000ac41401007387 */ /* 0x0001e80000100800 */
[----:B0-----:R-:W4:Y:S01]  /*13be0*/  LDL.LU R20, [R1+0xc0] ;  /* 0x0000c00001147983 */ /* 0x001f220000300800 */
[----:B------:R-:W-:-:S02]  /*13bf0*/  IMAD R21, R21, c[0x0][0x190], RZ ;  /* 0x0000640015157a24 */ /* 0x000fc400078e02ff */
[----:B------:R-:W-:Y:S02]  /*13c00*/  IMAD R22, R22, c[0x0][0x190], RZ ;  /* 0x0000640016167a24 */ /* 0x000fe400078e02ff */
[----:B------:R-:W-:Y:S02]  /*13c10*/  IMAD R23, R23, c[0x0][0x190], RZ ;  /* 0x0000640017177a24 */ /* 0x000fe400078e02ff */
[----:B------:R-:W-:Y:S01]  /*13c20*/  IMAD R24, R24, c[0x0][0x190], RZ ;  /* 0x0000640018187a24 */ /* 0x000fe200078e02ff */
[----:B------:R-:W-:Y:S01]  /*13c30*/  STL [R1+0xac8], R21 ;  /* 0x000ac81501007387 */ /* 0x000fe20000100800 */
[----:B------:R-:W-:Y:S02]  /*13c40*/  IMAD R25, R25, c[0x0][0x190], RZ ;  /* 0x0000640019197a24 */ /* 0x000fe400078e02ff */
[----:B------:R-:W-:Y:S01]  /*13c50*/  IMAD R26, R26, c[0x0][0x190], RZ ;  /* 0x000064001a1a7a24 */ /* 0x000fe200078e02ff */
[----:B------:R2:W-:Y:S04]  /*13c60*/  STL [R1+0xacc], R22 ;  /* 0x000acc1601007387 */ /* 0x0005e80000100800 */
[----:B------:R-:W-:Y:S04]  /*13c70*/  STL [R1+0xad0], R23 ;  /* 0x000ad01701007387 */ /* 0x000fe80000100800 */
[----:B------:R-:W-:Y:S04]  /*13c80*/  STL [R1+0xad4], R24 ;  /* 0x000ad41801007387 */ /* 0x000fe80000100800 */
[----:B------:R-:W-:Y:S04]  /*13c90*/  STL [R1+0xad8], R25 ;  /* 0x000ad81901007387 */ /* 0x000fe80000100800 */
[----:B------:R-:W-:Y:S04]  /*13ca0*/  STL [R1+0xadc], R26 ;  /* 0x000adc1a01007387 */ /* 0x000fe80000100800 */
[----:B------:R-:W4:Y:S01]  /*13cb0*/  LDL.LU R6, [R1+0x108] ;  /* 0x0001080001067983 */ /* 0x000f220000300800 */
[----:B--2---:R-:W-:-:S02]  /*13cc0*/  LEA R22, P5, R10, R2, 0x1 ;  /* 0x000000020a167211 */ /* 0x004fc400078a08ff */
[-C--:B---3--:R-:W-:Y:S02]  /*13cd0*/  LEA R18, P4, R11, R2.reuse, 0x1 ;  /* 0x000000020b127211 */ /* 0x088fe400078808ff */
[-C--:B----4-:R-:W-:Y:S02]  /*13ce0*/  LEA R21, P3, R12, R2.reuse, 0x1 ;  /* 0x000000020c157211 */ /* 0x090fe400078608ff */
[----:B------:R-:W-:-:S05]  /*13cf0*/  LEA R8, P2, R13, R2, 0x1 ;  /* 0x000000020d087211 */ /* 0x000fca00078408ff */
[----:B------:R0:W-:Y:S04]  /*13d00*/  STL [R1+0x264], R8 ;  /* 0x0002640801007387 */ /* 0x0001e80000100800 */
[----:B0-----:R-:W2:Y:S04]  /*13d10*/  LDL.LU R8, [R1+0x128] ;  /* 0x0001280001087983 */ /* 0x001ea80000300800 */
[----:B------:R0:W-:Y:S04]  /*13d20*/  STL [R1+0x26c], R21 ;  /* 0x00026c1501007387 */ /* 0x0001e80000100800 */
[----:B------:R1:W-:Y:S01]  /*13d30*/  STL [R1+0x274], R18 ;  /* 0x0002741201007387 */ /* 0x0003e20000100800 */
[----:B0-----:R-:W-:-:S03]  /*13d40*/  LEA R21, P0, R17, R2, 0x1 ;  /* 0x0000000211157211 */ /* 0x001fc600078008ff */
[----:B-1----:R-:W3:Y:S04]  /*13d50*/  LDL.LU R18, [R1+0x144] ;  /* 0x0001440001127983 */ /* 0x002ee80000300800 */
[----:B------:R-:W-:Y:S04]  /*13d60*/  STL [R1+0x27c], R22 ;  /* 0x00027c1601007387 */ /* 0x000fe80000100800 */
[----:B------:R0:W-:Y:S02]  /*13d70*/  STL [R1+0x284], R21 ;  /* 0x0002841501007387 */ /* 0x0001e40000100800 */
[----:B0-----:R-:W-:-:S02]  /*13d80*/  LEA.HI.X.SX32 R21, R13, R14, 0x1, P2 ;  /* 0x0000000e0d157211 */ /* 0x001fc400010f0eff */
[----:B------:R-:W4:Y:S01]  /*13d90*/  LDL.LU R13, [R1+0x148] ;  /* 0x00014800010d7983 */ /* 0x000f220000300800 */
[----:B------:R-:W-:-:S05]  /*13da0*/  LEA R22, P1, R16, R2, 0x1 ;  /* 0x0000000210167211 */ /* 0x000fca00078208ff */
[----:B------:R-:W-:Y:S04]  /*13db0*/  STL [R1+0x28c], R22 ;  /* 0x00028c1601007387 */ /* 0x000fe80000100800 */
[----:B------:R0:W-:Y:S02]  /*13dc0*/  STL [R1+0x260], R21 ;  /* 0x0002601501007387 */ /* 0x0001e40000100800 */
[----:B0-----:R-:W-:Y:S02]  /*13dd0*/  LEA.HI.X.SX32 R21, R12, R14, 0x1, P3 ;  /* 0x0000000e0c157211 */ /* 0x001fe400018f0eff */
        /* <DEDUP_REMOVED lines=12> */
[----:B------:R0:W-:Y:S04]  /*13ea0*/  STL [R1+0x2a4], R22 ;  /* 0x0002a41601007387 */ /* 0x0001e80000100800 */
[----:B------:R1:W-:Y:S01]  /*13eb0*/  STL [R1+0x278], R21 ;  /* 0x0002781501007387 */ /* 0x0003e20000100800 */
[----:B0-----:R-:W-:Y:S02]  /*13ec0*/  LEA R22, P5, R20, R2, 0x1 ;  /* 0x0000000214167211 */ /* 0x001fe400078a08ff */
[----:B-1----:R-:W-:Y:S02]  /*13ed0*/  LEA.HI.X.SX32 R21, R17, R14, 0x1, P0 ;  /* 0x0000000e11157211 */ /* 0x002fe400000f0eff */
[----:B------:R-:W4:Y:S04]  /*13ee0*/  LDL.LU R17, [R1+0x21c] ;  /* 0x00021c0001117983 */ /* 0x000f280000300800 */
[----:B------:R0:W-:Y:S04]  /*13ef0*/  STL [R1+0x2ac], R22 ;  /* 0x0002ac1601007387 */ /* 0x0001e80000100800 */
[----:B------:R1:W-:Y:S01]  /*13f00*/  STL [R1+0x280], R21 ;  /* 0x0002801501007387 */ /* 0x0003e20000100800 */
[----:B0-----:R-:W-:-:S02]  /*13f10*/  LEA R22, P0, R0, R2, 0x1 ;  /* 0x0000000200167211 */ /* 0x001fc400078008ff */
[----:B-1----:R-:W-:Y:S02]  /*13f20*/  LEA.HI.X.SX32 R21, R16, R14, 0x1, P1 ;  /* 0x0000000e10157211 */ /* 0x002fe400008f0eff */
[----:B------:R-:W4:Y:S04]  /*13f30*/  LDL.LU R16, [R1+0x220] ;  /* 0x0002200001107983 */ /* 0x000f280000300800 */
[----:B------:R0:W-:Y:S04]  /*13f40*/  STL [R1+0x2b4], R22 ;  /* 0x0002b41601007387 */ /* 0x0001e80000100800 */
[----:B------:R1:W-:Y:S01]  /*13f50*/  STL [R1+0x288], R21 ;  /* 0x0002881501007387 */ /* 0x0003e20000100800 */
[----:B0-----:R-:W-:-:S02]  /*13f60*/  LEA R22, P1, R27, R2, 0x1 ;  /* 0x000000021b167211 */ /* 0x001fc400078208ff */
[-C--:B-1----:R-:W-:Y:S02]  /*13f70*/  LEA.HI.X.SX32 R21, R7, R14.reuse, 0x1, P2 ;  /* 0x0000000e07157211 */ /* 0x082fe400010f0eff */
[----:B------:R-:W4:Y:S04]  /*13f80*/  LDL.LU R7, [R1+0x250] ;  /* 0x0002500001077983 */ /* 0x000f280000300800 */
[----:B------:R-:W-:Y:S04]  /*13f90*/  STL [R1+0x2bc], R22 ;  /* 0x0002bc1601007387 */ /* 0x000fe80000100800 */
[----:B------:R0:W-:Y:S02]  /*13fa0*/  STL [R1+0x290], R21 ;  /* 0x0002901501007387 */ /* 0x0001e40000100800 */
[----:B0-----:R-:W-:-:S02]  /*13fb0*/  LEA.HI.X.SX32 R21, R15, R14, 0x1, P3 ;  /* 0x0000000e0f157211 */ /* 0x001fc400018f0eff */
[----:B------:R-:W4:Y:S01]  /*13fc0*/  LDL.LU R15, [R1+0x258] ;  /* 0x00025800010f7983 */ /* 0x000f220000300800 */
[----:B------:R-:W-:-:S05]  /*13fd0*/  LEA R22, P2, R19, R2, 0x1 ;  /* 0x0000000213167211 */ /* 0x000fca00078408ff */
[----:B------:R0:W-:Y:S04]  /*13fe0*/  STL [R1+0x2c4], R22 ;  /* 0x0002c41601007387 */ /* 0x0001e80000100800 */
[----:B------:R1:W-:Y:S01]  /*13ff0*/  STL [R1+0x298], R21 ;  /* 0x0002981501007387 */ /* 0x0003e20000100800 */
[----:B0-----:R-:W-:Y:S02]  /*14000*/  LEA R22, P3, R6, R2, 0x1 ;  /* 0x0000000206167211 */ /* 0x001fe400078608ff */
[-C--:B-1----:R-:W-:Y:S02]  /*14010*/  LEA.HI.X.SX32 R21, R29, R14.reuse, 0x1, P4 ;  /* 0x0000000e1d157211 */ /* 0x082fe400020f0eff */
[----:B------:R-:W4:Y:S04]  /*14020*/  LDL.LU R29, [R1+0x3a4] ;  /* 0x0003a400011d7983 */ /* 0x000f280000300800 */
[----:B------:R-:W-:Y:S04]  /*14030*/  STL [R1+0x2cc], R22 ;  /* 0x0002cc1601007387 */ /* 0x000fe80000100800 */
[----:B------:R0:W-:Y:S02]  /*14040*/  STL [R1+0x2a0], R21 ;  /* 0x0002a01501007387 */ /* 0x0001e40000100800 */
[----:B0-----:R-:W-:-:S02]  /*14050*/  LEA.HI.X.SX32 R21, R20, R14, 0x1, P5 ;  /* 0x0000000e14157211 */ /* 0x001fc400028f0eff */
[----:B------:R-:W4:Y:S01]  /*14060*/  LDL.LU R20, [R1+0x3a0] ;  /* 0x0003a00001147983 */ /* 0x000f220000300800 */
[----:B--2---:R-:W-:-:S05]  /*14070*/  LEA R22, P4, R8, R2, 0x1 ;  /* 0x0000000208167211 */ /* 0x004fca00078808ff */
[----:B------:R-:W-:Y:S04]  /*14080*/  STL [R1+0x2d4], R22 ;  /* 0x0002d41601007387 */ /* 0x000fe80000100800 */
[----:B------:R0:W-:Y:S02]  /*14090*/  STL [R1+0x2a8], R21 ;  /* 0x0002a81501007387 */ /* 0x0001e40000100800 */
[----:B0-----:R-:W-:Y:S02]  /*140a0*/  LEA.HI.X.SX32 R21, R0, R14, 0x1, P0 ;  /* 0x0000000e00157211 */ /* 0x001fe400000f0eff */
[----:B------:R-:W2:Y:S01]  /*140b0*/  LDL.LU R0, [R1+0x39c] ;  /* 0x00039c0001007983 */ /* 0x000ea20000300800 */
[----:B---3--:R-:W-:-:S05]  /*140c0*/  LEA R22, P5, R18, R2, 0x1 ;  /* 0x0000000212167211 */ /* 0x008fca00078a08ff */
[----:B------:R4:W-:Y:S04]  /*140d0*/  STL [R1+0x2dc], R22 ;  /* 0x0002dc1601007387 */ /* 0x0009e80000100800 */
[----:B------:R0:W-:Y:S01]  /*140e0*/  STL [R1+0x2b0], R21 ;  /* 0x0002b01501007387 */ /* 0x0001e20000100800 */
[----:B----4-:R-:W-:Y:S02]  /*140f0*/  LEA R22, P0, R13, R2, 0x1 ;  /* 0x000000020d167211 */ /* 0x010fe400078008ff */
[-C--:B0-----:R-:W-:Y:S02]  /*14100*/  LEA.HI.X.SX32 R21, R27, R14.reuse, 0x1, P1 ;  /* 0x0000000e1b157211 */ /* 0x081fe400008f0eff */
[----:B------:R-:W3:Y:S04]  /*14110*/  LDL.LU R27, [R1+0x398] ;  /* 0x00039800011b7983 */ /* 0x000ee80000300800 */
        /* <DEDUP_REMOVED lines=55> */
[----:B------:R-:W-:Y:S04]  /*14490*/  STL [R1+0x33c], R22 ;  /* 0x00033c1601007387 */ /* 0x000fe80000100800 */
[----:B------:R0:W-:Y:S02]  /*144a0*/  STL [R1+0x310], R21 ;  /* 0x0003101501007387 */ /* 0x0001e40000100800 */
[----:B0-----:R-:W-:Y:S02]  /*144b0*/  LEA.HI.X.SX32 R21, R15, R14, 0x1, P1 ;  /* 0x0000000e0f157211 */ /* 0x001fe400008f0eff */
[----:B----4-:R-:W-:Y:S01]  /*144c0*/  LEA R22, P0, R19, R2, 0x1 ;  /* 0x0000000213167211 */ /* 0x010fe200078008ff */
        /* <DEDUP_REMOVED lines=34> */
[----:B-1----:R-:W-:-:S03]  /*146f0*/  LEA.HI.X.SX32 R21, R8, R14, 0x1, P2 ;  /* 0x0000000e08157211 */ /* 0x002fc600010f0eff */
[----:B------:R0:W-:Y:S04]  /*14700*/  STL [R1+0x37c], R22 ;  /* 0x00037c1601007387 */ /* 0x0001e80000100800 */
[----:B------:R-:W4:Y:S04]  /*14710*/  LDL.LU R8, [R1+0x400] ;  /* 0x0004000001087983 */ /* 0x000f280000300800 */
[----:B------:R1:W-:Y:S01]  /*14720*/  STL [R1+0x350], R21 ;  /* 0x0003501501007387 */ /* 0x0003e20000100800 */
[----:B0-----:R-:W-:Y:S02]  /*14730*/  LEA R22, P2, R17, R2, 0x1 ;  /* 0x0000000211167211 */ /* 0x001fe400078408ff */
[----:B-1----:R-:W-:-:S02]  /*14740*/  LEA.HI.X.SX32 R21, R18, R14, 0x1, P3 ;  /* 0x0000000e12157211 */ /* 0x002fc400018f0eff */
[----:B------:R-:W4:Y:S04]  /*14750*/  LDL.LU R18, [R1+0x408] ;  /* 0x0004080001127983 */ /* 0x000f280000300800 */
        /* <DEDUP_REMOVED lines=43> */
[----:B------:R-:W-:Y:S01]  /*14a10*/  LEA R22, P5, R6, R2, 0x1 ;  /* 0x0000000206167211 */ /* 0x000fe200078a08ff */
        /* <DEDUP_REMOVED lines=562> */
[----:B------:R0:W-:Y:S04]  /*16d40*/  STL [R1+0x720], R21 ;  /* 0x0007201501007387 */ /* 0x0001e80000100800 */
[----:B0-----:R-:W4:Y:S01]  /*16d50*/  LDL.LU R21, [R1+0x130] ;  /* 0x0001300001157983 */ /* 0x001f220000300800 */
[-C--:B------:R-:W-:Y:S02]  /*16d60*/  LEA.HI.X.SX32 R20, R20, R14.reuse, 0x1, P5 ;  /* 0x0000000e14147211 */ /* 0x080fe400028f0eff */
[----:B------:R-:W-:-:S02]  /*16d70*/  LEA.HI.X.SX32 R19, R19, R14, 0x1, P2 ;  /* 0x0000000e13137211 */ /* 0x000fc400010f0eff */
        /* <DEDUP_REMOVED lines=9> */
[-C--:B----4-:R-:W-:Y:S01]  /*16e10*/  LEA R22, P0, R13, R2.reuse, 0x1 ;  /* 0x000000020d167211 */ /* 0x090fe200078008ff */
[----:B------:R-:W3:Y:S04]  /*16e20*/  LDL.LU R27, [R1+0x124] ;  /* 0x00012400011b7983 */ /* 0x000ee80000300800 */
[----:B------:R-:W-:Y:S04]  /*16e30*/  STL [R1+0x764], R22 ;  /* 0x0007641601007387 */ /* 0x000fe80000100800 */
[----:B------:R0:W-:Y:S04]  /*16e40*/  STL [R1+0x738], R20 ;  /* 0x0007381401007387 */ /* 0x0001e80000100800 */
[----:B0-----:R-:W4:Y:S01]  /*16e50*/  LDL.LU R20, [R1+0x120] ;  /* 0x0001200001147983 */ /* 0x001f220000300800 */
        /* <DEDUP_REMOVED lines=12> */
[----:B------:R0:W-:Y:S01]  /*16f20*/  STL [R1+0x750], R19 ;  /* 0x0007501301007387 */ /* 0x0001e20000100800 */
[----:B------:R-:W-:-:S03]  /*16f30*/  LEA.HI.X.SX32 R18, R18, R14, 0x1, P5 ;  /* 0x0000000e12127211 */ /* 0x000fc600028f0eff */
[----:B0-----:R-:W4:Y:S01]  /*16f40*/  LDL.LU R19, [R1+0x114] ;  /* 0x0001140001137983 */ /* 0x001f220000300800 */
[----:B------:R-:W-:Y:S02]  /*16f50*/  LEA R22, P4, R17, R2, 0x1 ;  /* 0x0000000211167211 */ /* 0x000fe400078808ff */
[----:B------:R-:W-:-:S03]  /*16f60*/  LEA.HI.X.SX32 R13, R13, R14, 0x1, P0 ;  /* 0x0000000e0d0d7211 */ /* 0x000fc600000f0eff */
[----:B------:R-:W-:Y:S04]  /*16f70*/  STL [R1+0x784], R22 ;  /* 0x0007841601007387 */ /* 0x000fe80000100800 */
[----:B------:R0:W-:Y:S04]  /*16f80*/  STL [R1+0x758], R18 ;  /* 0x0007581201007387 */ /* 0x0001e80000100800 */
[----:B0-----:R-:W4:Y:S01]  /*16f90*/  LDL.LU R18, [R1+0x110] ;  /* 0x0001100001127983 */ /* 0x001f220000300800 */
[----:B------:R-:W-:-:S05]  /*16fa0*/  LEA R22, P5, R16, R2, 0x1 ;  /* 0x0000000210167211 */ /* 0x000fca00078a08ff */
[----:B------:R-:W-:Y:S04]  /*16fb0*/  STL [R1+0x78c], R22 ;  /* 0x00078c1601007387 */ /* 0x000fe80000100800 */
[----:B------:R0:W-:Y:S01]  /*16fc0*/  STL [R1+0x760], R13 ;  /* 0x0007600d01007387 */ /* 0x0001e20000100800 */
[----:B------:R-:W-:-:S03]  /*16fd0*/  LEA.HI.X.SX32 R12, R12, R14, 0x1, P1 ;  /* 0x0000000e0c0c7211 */ /* 0x000fc600008f0eff */
[----:B0-----:R-:W4:Y:S01]  /*16fe0*/  LDL.LU R13, [R1+0x10c] ;  /* 0x00010c00010d7983 */ /* 0x001f220000300800 */
[----:B------:R-:W-:-:S05]  /*16ff0*/  LEA R22, P0, R7, R2, 0x1 ;  /* 0x0000000207167211 */ /* 0x000fca00078008ff */
[----:B------:R-:W-:Y:S04]  /*17000*/  STL [R1+0x794], R22 ;  /* 0x0007941601007387 */ /* 0x000fe80000100800 */
[----:B------:R0:W-:Y:S04]  /*17010*/  STL [R1+0x768], R12 ;  /* 0x0007680c01007387 */ /* 0x0001e80000100800 */
[----:B0-----:R-:W4:Y:S01]  /*17020*/  LDL.LU R12, [R1+0xfc] ;  /* 0x0000fc00010c7983 */ /* 0x001f220000300800 */
[----:B------:R-:W-:Y:S02]  /*17030*/  LEA.HI.X.SX32 R11, R11, R14, 0x1, P2 ;  /* 0x0000000e0b0b7211 */ /* 0x000fe400010f0eff */
[----:B------:R-:W-:-:S02]  /*17040*/  LEA R22, P1, R15, R2, 0x1 ;  /* 0x000000020f167211 */ /* 0x000fc400078208ff */
[----:B------:R-:W-:-:S03]  /*17050*/  LEA.HI.X.SX32 R10, R10, R14, 0x1, P3 ;  /* 0x0000000e0a0a7211 */ /* 0x000fc600018f0eff */
        /* <DEDUP_REMOVED lines=8> */
[----:B------:R-:W-:-:S05]  /*170e0*/  LEA R22, P3, R21, R2, 0x1 ;  /* 0x0000000215167211 */ /* 0x000fca00078608ff */
[----:B------:R-:W-:Y:S04]  /*170f0*/  STL [R1+0x7ac], R22 ;  /* 0x0007ac1601007387 */ /* 0x000fe80000100800 */
[----:B------:R0:W-:Y:S04]  /*17100*/  STL [R1+0x780], R17 ;  /* 0x0007801101007387 */ /* 0x0001e80000100800 */
[----:B0-----:R-:W4:Y:S01]  /*17110*/  LDL.LU R17, [R1+0xf0] ;  /* 0x0000f00001117983 */ /* 0x001f220000300800 */
[----:B------:R-:W-:Y:S02]  /*17120*/  LEA.HI.X.SX32 R23, R16, R14, 0x1, P5 ;  /* 0x0000000e10177211 */ /* 0x000fe400028f0eff */
[----:B--2---:R-:W-:-:S05]  /*17130*/  LEA R22, P4, R0, R2, 0x1 ;  /* 0x0000000200167211 */ /* 0x004fca00078808ff */
[----:B------:R-:W-:Y:S04]  /*17140*/  STL [R1+0x7b4], R22 ;  /* 0x0007b41601007387 */ /* 0x000fe80000100800 */
[----:B------:R-:W2:Y:S04]  /*17150*/  LDL.LU R16, [R1+0xec] ;  /* 0x0000ec0001107983 */ /* 0x000ea80000300800 */
[----:B------:R0:W-:Y:S02]  /*17160*/  STL [R1+0x788], R23 ;  /* 0x0007881701007387 */ /* 0x0001e40000100800 */
[----:B0-----:R-:W-:-:S02]  /*17170*/  LEA.HI.X.SX32 R23, R7, R14, 0x1, P0 ;  /* 0x0000000e07177211 */ /* 0x001fc400000f0eff */
[----:B---3--:R-:W-:-:S05]  /*17180*/  LEA R22, P5, R27, R2, 0x1 ;  /* 0x000000021b167211 */ /* 0x008fca00078a08ff */
[----:B------:R4:W-:Y:S04]  /*17190*/  STL [R1+0x7bc], R22 ;  /* 0x0007bc1601007387 */ /* 0x0009e80000100800 */
[----:B------:R-:W3:Y:S04]  /*171a0*/  LDL.LU R7, [R1+0xe8] ;  /* 0x0000e80001077983 */ /* 0x000ee80000300800 */
[----:B------:R0:W-:Y:S01]  /*171b0*/  STL [R1+0x790], R23 ;  /* 0x0007901701007387 */ /* 0x0001e20000100800 */
[----:B----4-:R-:W-:Y:S02]  /*171c0*/  LEA R22, P0, R20, R2, 0x1 ;  /* 0x0000000214167211 */ /* 0x010fe400078008ff */
[----:B0-----:R-:W-:-:S03]  /*171d0*/  LEA.HI.X.SX32 R23, R15, R14, 0x1, P1 ;  /* 0x0000000e0f177211 */ /* 0x001fc600008f0eff */
[----:B------:R0:W-:Y:S04]  /*171e0*/  STL [R1+0x7c4], R22 ;  /* 0x0007c41601007387 */ /* 0x0001e80000100800 */
[----:B------:R-:W4:Y:S04]  /*171f0*/  LDL.LU R15, [R1+0xe4] ;  /* 0x0000e400010f7983 */ /* 0x000f280000300800 */
[----:B------:R1:W-:Y:S01]  /*17200*/  STL [R1+0x798], R23 ;  /* 0x0007981701007387 */ /* 0x0003e20000100800 */
[----:B0-----:R-:W-:Y:S02]  /*17210*/  LEA R22, P1, R6, R2, 0x1 ;  /* 0x0000000206167211 */ /* 0x001fe400078208ff */
[----:B-1----:R-:W-:-:S03]  /*17220*/  LEA.HI.X.SX32 R23, R29, R14, 0x1, P2 ;  /* 0x0000000e1d177211 */ /* 0x002fc600010f0eff */
[----:B------:R0:W-:Y:S04]  /*17230*/  STL [R1+0x7cc], R22 ;  /* 0x0007cc1601007387 */ /* 0x0001e80000100800 */
[----:B------:R-:W4:Y:S04]  /*17240*/  LDL.LU R29, [R1+0xe0] ;  /* 0x0000e000011d7983 */ /* 0x000f280000300800 */
[----:B------:R1:W-:Y:S01]  /*17250*/  STL [R1+0x7a0], R23 ;  /* 0x0007a01701007387 */ /* 0x0003e20000100800 */
[----:B0-----:R-:W-:Y:S02]  /*17260*/  LEA R22, P2, R8, R2, 0x1 ;  /* 0x0000000208167211 */ /* 0x001fe400078408ff */
[----:B-1----:R-:W-:-:S03]  /*17270*/  LEA.HI.X.SX32 R23, R21, R14, 0x1, P3 ;  /* 0x0000000e15177211 */ /* 0x002fc600018f0eff */
[----:B------:R0:W-:Y:S04]  /*17280*/  STL [R1+0x7d4], R22 ;  /* 0x0007d41601007387 */ /* 0x0001e80000100800 */
[----:B------:R-:W-:Y:S01]  /*17290*/  STL [R1+0x7a8], R23 ;  /* 0x0007a81701007387 */ /* 0x000fe20000100800 */
[----:B0-----:R-:W-:-:S03]  /*172a0*/  LEA.HI.X.SX32 R22, R0, R14, 0x1, P4 ;  /* 0x0000000e00167211 */ /* 0x001fc600020f0eff */
[----:B------:R-:W4:Y:S01]  /*172b0*/  LDL.LU R0, [R1+0xdc] ;  /* 0x0000dc0001007983 */ /* 0x000f220000300800 */
[----:B------:R-:W-:-:S05]  /*172c0*/  LEA R21, P3, R19, R2, 0x1 ;  /* 0x0000000213157211 */ /* 0x000fca00078608ff */
[----:B------:R-:W-:Y:S04]  /*172d0*/  STL [R1+0x7dc], R21 ;  /* 0x0007dc1501007387 */ /* 0x000fe80000100800 */
[----:B------:R0:W-:Y:S02]  /*172e0*/  STL [R1+0x7b0], R22 ;  /* 0x0007b01601007387 */ /* 0x0001e40000100800 */
[----:B0-----:R-:W-:Y:S02]  /*172f0*/  LEA.HI.X.SX32 R22, R27, R14, 0x1, P5 ;  /* 0x0000000e1b167211 */ /* 0x001fe400028f0eff */
[----:B------:R-:W4:Y:S01]  /*17300*/  LDL.LU R27, [R1+0xd8] ;  /* 0x0000d800011b7983 */ /* 0x000f220000300800 */
[----:B------:R-:W-:Y:S02]  /*17310*/  LEA R21, P4, R18, R2, 0x1 ;  /* 0x0000000212157211 */ /* 0x000fe400078808ff */
[----:B------:R-:W-:-:S03]  /*17320*/  LEA.HI.X.SX32 R20, R20, R14, 0x1, P0 ;  /* 0x0000000e14147211 */ /* 0x000fc600000f0eff */
        /* <DEDUP_REMOVED lines=17> */
[----:B-1----:R-:W-:-:S03]  /*17440*/  LEA.HI.X.SX32 R20, R19, R14, 0x1, P3 ;  /* 0x0000000e13147211 */ /* 0x002fc600018f0eff */
[----:B------:R0:W-:Y:S04]  /*17450*/  STL [R1+0x804], R21 ;  /* 0x0008041501007387 */ /* 0x0001e80000100800 */
[----:B0-----:R-:W4:Y:S01]  /*17460*/  LDL.LU R21, [R1+0xc4] ;  /* 0x0000c40001157983 */ /* 0x001f220000300800 */
[----:B------:R-:W-:-:S03]  /*17470*/  LEA R19, P3, R17, R2, 0x1 ;  /* 0x0000000211137211 */ /* 0x000fc600078608ff */
[----:B------:R0:W-:Y:S04]  /*17480*/  STL [R1+0x7d8], R20 ;  /* 0x0007d81401007387 */ /* 0x0001e80000100800 */
[----:B------:R-:W-:Y:S04]  /*17490*/  STL [R1+0x80c], R19 ;  /* 0x00080c1301007387 */ /* 0x000fe80000100800 */
[----:B0-----:R-:W4:Y:S01]  /*174a0*/  LDL.LU R20, [R1+0xbc] ;  /* 0x0000bc0001147983 */ /* 0x001f220000300800 */
[----:B------:R-:W-:-:S05]  /*174b0*/  LEA.HI.X.SX32 R18, R18, R14, 0x1, P4 ;  /* 0x0000000e12127211 */ /* 0x000fca00020f0eff */
[----:B------:R0:W-:Y:S01]  /*174c0*/  STL [R1+0x7e0], R18 ;  /* 0x0007e01201007387 */ /* 0x0001e20000100800 */
[-C--:B------:R-:W-:Y:S02]  /*174d0*/  LEA.HI.X.SX32 R12, R12, R14.reuse, 0x1, P0 ;  /* 0x0000000e0c0c7211 */ /* 0x080fe400000f0eff */
[----:B0-----:R-:W-:Y:S02]  /*174e0*/  LEA.HI.X.SX32 R18, R13, R14, 0x1, P5 ;  /* 0x0000000e0d127211 */ /* 0x001fe400028f0eff */
[----:B--2---:R-:W-:-:S05]  /*174f0*/  LEA R19, P4, R16, R2, 0x1 ;  /* 0x0000000210137211 */ /* 0x004fca00078808ff */
[----:B------:R0:W-:Y:S04]  /*17500*/  STL [R1+0x814], R19 ;  /* 0x0008141301007387 */ /* 0x0001e80000100800 */
[----:B0-----:R-:W2:Y:S04]  /*17510*/  LDL.LU R19, [R1+0xb8] ;  /* 0x0000b80001137983 */ /* 0x001ea80000300800 */
[----:B------:R0:W-:Y:S01]  /*17520*/  STL [R1+0x7e8], R18 ;  /* 0x0007e81201007387 */ /* 0x0001e20000100800 */
[----:B---3--:R-:W-:-:S05]  /*17530*/  LEA R13, P5, R7, R2, 0x1 ;  /* 0x00000002070d7211 */ /* 0x008fca00078a08ff */
[----:B------:R4:W-:Y:S04]  /*17540*/  STL [R1+0x81c], R13 ;  /* 0x00081c0d01007387 */ /* 0x0009e80000100800 */
[----:B0-----:R-:W3:Y:S04]  /*17550*/  LDL.LU R18, [R1+0xb4] ;  /* 0x0000b40001127983 */ /* 0x001ee80000300800 */
[----:B------:R0:W-:Y:S01]  /*17560*/  STL [R1+0x7f0], R12 ;  /* 0x0007f00c01007387 */ /* 0x0001e20000100800 */
[----:B----4-:R-:W-:-:S05]  /*17570*/  LEA R13, P0, R15, R2, 0x1 ;  /* 0x000000020f0d7211 */ /* 0x010fca00078008ff */
[----:B------:R1:W-:Y:S01]  /*17580*/  STL [R1+0x824], R13 ;  /* 0x0008240d01007387 */ /* 0x0003e20000100800 */
[----:B0-----:R-:W-:-:S03]  /*17590*/  LEA.HI.X.SX32 R12, R11, R14, 0x1, P1 ;  /* 0x0000000e0b0c7211 */ /* 0x001fc600008f0eff */
[----:B-1----:R-:W4:Y:S01]  /*175a0*/  LDL.LU R13, [R1+0xa8] ;  /* 0x0000a800010d7983 */ /* 0x002f220000300800 */
[----:B------:R-:W-:-:S03]  /*175b0*/  LEA R11, P1, R29, R2, 0x1 ;  /* 0x000000021d0b7211 */ /* 0x000fc600078208ff */
[----:B------:R0:W-:Y:S04]  /*175c0*/  STL [R1+0x7f8], R12 ;  /* 0x0007f80c01007387 */ /* 0x0001e80000100800 */
[----:B------:R1:W-:Y:S01]  /*175d0*/  STL [R1+0x82c], R11 ;  /* 0x00082c0b01007387 */ /* 0x0003e20000100800 */
[----:B------:R-:W-:-:S03]  /*175e0*/  LEA.HI.X.SX32 R10, R10, R14, 0x1, P2 ;  /* 0x0000000e0a0a7211 */ /* 0x000fc600010f0eff */
[----:B0-----:R-:W4:Y:S04]  /*175f0*/  LDL.LU R12, [R1+0xa4] ;  /* 0x0000a400010c7983 */ /* 0x001f280000300800 */
[----:B------:R0:W-:Y:S04]  /*17600*/  STL [R1+0x800], R10 ;  /* 0x0008000a01007387 */ /* 0x0001e80000100800 */
[----:B-1----:R-:W4:Y:S01]  /*17610*/  LDL.LU R11, [R1+0x9c] ;  /* 0x00009c00010b7983 */ /* 0x002f220000300800 */
[----:B0-----:R-:W-:Y:S02]  /*17620*/  LEA.HI.X.SX32 R10, R17, R14, 0x1, P3 ;  /* 0x0000000e110a7211 */ /* 0x001fe400018f0eff */
        /* <DEDUP_REMOVED lines=9> */
[----:B------:R-:W-:Y:S02]  /*176c0*/  LEA R16, P4, R22, R2, 0x1 ;  /* 0x0000000216107211 */ /* 0x000fe400078808ff */
[----:B------:R-:W-:-:S03]  /*176d0*/  LEA.HI.X.SX32 R23, R7, R14, 0x1, P5 ;  /* 0x0000000e07177211 */ /* 0x000fc600028f0eff */
[----:B------:R0:W-:Y:S04]  /*176e0*/  STL [R1+0x844], R16 ;  /* 0x0008441001007387 */ /* 0x0001e80000100800 */
[----:B0-----:R-:W4:Y:S01]  /*176f0*/  LDL.LU R16, [R1+0x90] ;  /* 0x0000900001107983 */ /* 0x001f220000300800 */
[----:B------:R-:W-:-:S03]  /*17700*/  LEA R7, P5, R6, R2, 0x1 ;  /* 0x0000000206077211 */ /* 0x000fc600078a08ff */
[----:B------:R-:W-:Y:S04]  /*17710*/  STL [R1+0x818], R23 ;  /* 0x0008181701007387 */ /* 0x000fe80000100800 */
[----:B------:R0:W-:Y:S04]  /*17720*/  STL [R1+0x84c], R7 ;  /* 0x00084c0701007387 */ /* 0x0001e80000100800 */
[----:B0-----:R-:W4:Y:S01]  /*17730*/  LDL.LU R7, [R1+0x8c] ;  /* 0x00008c0001077983 */ /* 0x001f220000300800 */
[----:B------:R-:W-:Y:S02]  /*17740*/  LEA.HI.X.SX32 R23, R15, R14, 0x1, P0 ;  /* 0x0000000e0f177211 */ /* 0x000fe400000f0eff */
[----:B------:R-:W-:-:S03]  /*17750*/  LEA R15, P0, R8, R2, 0x1 ;  /* 0x00000002080f7211 */ /* 0x000fc600078008ff */
[----:B------:R-:W-:Y:S04]  /*17760*/  STL [R1+0x820], R23 ;  /* 0x0008201701007387 */ /* 0x000fe80000100800 */
[----:B------:R0:W-:Y:S04]  /*17770*/  STL [R1+0x854], R15 ;  /* 0x0008540f01007387 */ /* 0x0001e80000100800 */
[----:B0-----:R-:W4:Y:S01]  /*17780*/  LDL.LU R15, [R1+0x84] ;  /* 0x00008400010f7983 */ /* 0x001f220000300800 */
[----:B------:R-:W-:-:S05]  /*17790*/  LEA.HI.X.SX32 R24, R29, R14, 0x1, P1 ;  /* 0x0000000e1d187211 */ /* 0x000fca00008f0eff */
        /* <DEDUP_REMOVED lines=10> */
[----:B------:R0:W-:Y:S04]  /*17840*/  STL [R1+0x838], R24 ;  /* 0x0008381801007387 */ /* 0x0001e80000100800 */
[----:B------:R-:W4:Y:S01]  /*17850*/  LDL.LU R29, [R1+0x78] ;  /* 0x00007800011d7983 */ /* 0x000f220000300800 */
[----:B0-----:R-:W-:-:S02]  /*17860*/  LEA.HI.X.SX32 R24, R22, R14, 0x1, P4 ;  /* 0x0000000e16187211 */ /* 0x001fc400020f0eff */
[----:B------:R-:W-:Y:S02]  /*17870*/  LEA.HI.X.SX32 R22, R6, R14, 0x1, P5 ;  /* 0x0000000e06167211 */ /* 0x000fe400028f0eff */
[----:B--2---:R-:W-:-:S05]  /*17880*/  LEA R23, P3, R19, R2, 0x1 ;  /* 0x0000000213177211 */ /* 0x004fca00078608ff */
[----:B------:R3:W-:Y:S04]  /*17890*/  STL [R1+0x86c], R23 ;  /* 0x00086c1701007387 */ /* 0x0007e80000100800 */
[----:B------:R-:W-:Y:S04]  /*178a0*/  STL [R1+0x840], R24 ;  /* 0x0008401801007387 */ /* 0x000fe80000100800 */
[----:B------:R-:W2:Y:S01]  /*178b0*/  LDL.LU R6, [R1+0x74] ;  /* 0x0000740001067983 */ /* 0x000ea20000300800 */
[----:B---3--:R-:W-:-:S05]  /*178c0*/  LEA R23, P4, R18, R2, 0x1 ;  /* 0x0000000212177211 */ /* 0x008fca00078808ff */
[----:B------:R-:W-:Y:S04]  /*178d0*/  STL [R1+0x874], R23 ;  /* 0x0008741701007387 */ /* 0x000fe80000100800 */
[----:B------:R0:W-:Y:S02]  /*178e0*/  STL [R1+0x848], R22 ;  /* 0x0008481601007387 */ /* 0x0001e40000100800 */
[----:B0-----:R-:W-:Y:S02]  /*178f0*/  LEA.HI.X.SX32 R22, R8, R14, 0x1, P0 ;  /* 0x0000000e08167211 */ /* 0x001fe400000f0eff */
[----:B----4-:R-:W-:-:S05]  /*17900*/  LEA R24, P5, R13, R2, 0x1 ;  /* 0x000000020d187211 */ /* 0x010fca00078a08ff */
[----:B------:R-:W-:Y:S04]  /*17910*/  STL [R1+0x87c], R24 ;  /* 0x00087c1801007387 */ /* 0x000fe80000100800 */
[----:B------:R-:W3:Y:S04]  /*17920*/  LDL.LU R8, [R1+0x70] ;  /* 0x0000700001087983 */ /* 0x000ee80000300800 */
[----:B------:R0:W-:Y:S01]  /*17930*/  STL [R1+0x850], R22 ;  /* 0x0008501601007387 */ /* 0x0001e20000100800 */
[----:B------:R-:W-:Y:S02]  /*17940*/  LEA R23, P0, R12, R2, 0x1 ;  /* 0x000000020c177211 */ /* 0x000fe400078008ff */
[----:B0-----:R-:W-:-:S03]  /*17950*/  LEA.HI.X.SX32 R22, R21, R14, 0x1, P1 ;  /* 0x0000000e15167211 */ /* 0x001fc600008f0eff */
[----:B------:R-:W-:Y:S04]  /*17960*/  STL [R1+0x884], R23 ;  /* 0x0008841701007387 */ /* 0x000fe80000100800 */
[----:B------:R-:W-:Y:S04]  /*17970*/  STL [R1+0x858], R22 ;  /* 0x0008581601007387 */ /* 0x000fe80000100800 */
[----:B------:R-:W4:Y:S01]  /*17980*/  LDL.LU R25, [R1+0x6c] ;  /* 0x00006c0001197983 */ /* 0x000f220000300800 */
[----:B------:R-:W-:Y:S02]  /*17990*/  LEA R21, P1, R11, R2, 0x1 ;  /* 0x000000020b157211 */ /* 0x000fe400078208ff */
[----:B------:R-:W-:-:S03]  /*179a0*/  LEA.HI.X.SX32 R20, R20, R14, 0x1, P2 ;  /* 0x0000000e14147211 */ /* 0x000fc600010f0eff */
[----:B------:R0:W-:Y:S04]  /*179b0*/  STL [R1+0x88c], R21 ;  /* 0x00088c1501007387 */ /* 0x0001e80000100800 */
[----:B------:R-:W-:Y:S01]  /*179c0*/  STL [R1+0x860], R20 ;  /* 0x0008601401007387 */ /* 0x000fe20000100800 */
[----:B------:R-:W-:Y:S02]  /*179d0*/  LEA.HI.X.SX32 R19, R19, R14, 0x1, P3 ;  /* 0x0000000e13137211 */ /* 0x000fe400018f0eff */
[----:B0-----:R-:W-:-:S05]  /*179e0*/  LEA R21, P2, R10, R2, 0x1 ;  /* 0x000000020a157211 */ /* 0x001fca00078408ff */
[----:B------:R-:W-:Y:S04]  /*179f0*/  STL [R1+0x894], R21 ;  /* 0x0008941501007387 */ /* 0x000fe80000100800 */
[----:B------:R-:W4:Y:S04]  /*17a00*/  LDL.LU R24, [R1+0x68] ;  /* 0x0000680001187983 */ /* 0x000f280000300800 */
[----:B------:R0:W-:Y:S02]  /*17a10*/  STL [R1+0x868], R19 ;  /* 0x0008681301007387 */ /* 0x0001e40000100800 */
[----:B0-----:R-:W-:-:S02]  /*17a20*/  LEA.HI.X.SX32 R19, R18, R14, 0x1, P4 ;  /* 0x0000000e12137211 */ /* 0x001fc400020f0eff */
[----:B------:R-:W-:-:S05]  /*17a30*/  LEA R20, P3, R17, R2, 0x1 ;  /* 0x0000000211147211 */ /* 0x000fca00078608ff */
[----:B------:R-:W-:Y:S04]  /*17a40*/  STL [R1+0x89c], R20 ;  /* 0x00089c1401007387 */ /* 0x000fe80000100800 */
[----:B------:R-:W-:Y:S04]  /*17a50*/  STL [R1+0x870], R19 ;  /* 0x0008701301007387 */ /* 0x000fe80000100800 */
[----:B------:R-:W4:Y:S01]  /*17a60*/  LDL.LU R23, [R1+0x64] ;  /* 0x0000640001177983 */ /* 0x000f220000300800 */
[----:B------:R-:W-:Y:S02]  /*17a70*/  LEA R18, P4, R16, R2, 0x1 ;  /* 0x0000000210127211 */ /* 0x000fe400078808ff */
[----:B------:R-:W-:-:S03]  /*17a80*/  LEA.HI.X.SX32 R13, R13, R14, 0x1, P5 ;  /* 0x0000000e0d0d7211 */ /* 0x000fc600028f0eff */
[----:B------:R0:W-:Y:S04]  /*17a90*/  STL [R1+0x8a4], R18 ;  /* 0x0008a41201007387 */ /* 0x0001e80000100800 */
[----:B------:R1:W-:Y:S01]  /*17aa0*/  STL [R1+0x878], R13 ;  /* 0x0008780d01007387 */ /* 0x0003e20000100800 */
[----:B------:R-:W-:Y:S02]  /*17ab0*/  LEA.HI.X.SX32 R12, R12, R14, 0x1, P0 ;  /* 0x0000000e0c0c7211 */ /* 0x000fe400000f0eff */
[----:B0-----:R-:W-:-:S05]  /*17ac0*/  LEA R18, P5, R7, R2, 0x1 ;  /* 0x0000000207127211 */ /* 0x001fca00078a08ff */
[----:B------:R-:W-:Y:S04]  /*17ad0*/  STL [R1+0x8ac], R18 ;  /* 0x0008ac1201007387 */ /* 0x000fe80000100800 */
[----:B------:R-:W4:Y:S04]  /*17ae0*/  LDL.LU R22, [R1+0x60] ;  /* 0x0000600001167983 */ /* 0x000f280000300800 */
[----:B------:R0:W-:Y:S01]  /*17af0*/  STL [R1+0x880], R12 ;  /* 0x0008800c01007387 */ /* 0x0001e20000100800 */
[----:B-1----:R-:W-:Y:S02]  /*17b00*/  LEA R13, P0, R15, R2, 0x1 ;  /* 0x000000020f0d7211 */ /* 0x002fe400078008ff */
[----:B0-----:R-:W-:-:S03]  /*17b10*/  LEA.HI.X.SX32 R12, R11, R14, 0x1, P1 ;  /* 0x0000000e0b0c7211 */ /* 0x001fc600008f0eff */
[----:B------:R-:W-:Y:S04]  /*17b20*/  STL [R1+0x8b4], R13 ;  /* 0x0008b40d01007387 */ /* 0x000fe80000100800 */
[----:B------:R-:W-:Y:S04]  /*17b30*/  STL [R1+0x888], R12 ;  /* 0x0008880c01007387 */ /* 0x000fe80000100800 */
[----:B------:R-:W4:Y:S01]  /*17b40*/  LDL.LU R21, [R1+0x5c] ;  /* 0x00005c0001157983 */ /* 0x000f220000300800 */
[----:B------:R-:W-:Y:S02]  /*17b50*/  LEA.HI.X.SX32 R10, R10, R14, 0x1, P2 ;  /* 0x0000000e0a0a7211 */ /* 0x000fe400010f0eff */
[----:B------:R-:W-:-:S05]  /*17b60*/  LEA R11, P1, R0, R2, 0x1 ;  /* 0x00000002000b7211 */ /* 0x000fca00078208ff */
[----:B------:R-:W-:Y:S04]  /*17b70*/  STL [R1+0x8bc], R11 ;  /* 0x0008bc0b01007387 */ /* 0x000fe80000100800 */
[----:B------:R0:W-:Y:S02]  /*17b80*/  STL [R1+0x890], R10 ;  /* 0x0008900a01007387 */ /* 0x0001e40000100800 */
[----:B0-----:R-:W-:Y:S02]  /*17b90*/  LEA.HI.X.SX32 R10, R17, R14, 0x1, P3 ;  /* 0x0000000e110a7211 */ /* 0x001fe400018f0eff */
[----:B------:R-:W-:-:S05]  /*17ba0*/  LEA R12, P2, R27, R2, 0x1 ;  /* 0x000000021b0c7211 */ /* 0x000fca00078408ff */
[----:B------:R-:W-:Y:S04]  /*17bb0*/  STL [R1+0x8c4], R12 ;  /* 0x0008c40c01007387 */ /* 0x000fe80000100800 */
[----:B------:R-:W4:Y:S01]  /*17bc0*/  LDL.LU R20, [R1+0x58] ;  /* 0x0000580001147983 */ /* 0x000f220000300800 */
[----:B------:R-:W-:-:S03]  /*17bd0*/  LEA R11, P3, R29, R2, 0x1 ;  /* 0x000000021d0b7211 */ /* 0x000fc600078608ff */
[----:B------:R0:W-:Y:S04]  /*17be0*/  STL [R1+0x898], R10 ;  /* 0x0008980a01007387 */ /* 0x0001e80000100800 */
[----:B------:R-:W-:Y:S04]  /*17bf0*/  STL [R1+0x8cc], R11 ;  /* 0x0008cc0b01007387 */ /* 0x000fe80000100800 */
[----:B------:R-:W4:Y:S01]  /*17c00*/  LDL.LU R19, [R1+0x54] ;  /* 0x0000540001137983 */ /* 0x000f220000300800 */
[----:B0-----:R-:W-:-:S05]  /*17c10*/  LEA.HI.X.SX32 R10, R16, R14, 0x1, P4 ;  /* 0x0000000e100a7211 */ /* 0x001fca00020f0eff */
[----:B------:R0:W-:Y:S04]  /*17c20*/  STL [R1+0x8a0], R10 ;  /* 0x0008a00a01007387 */ /* 0x0001e80000100800 */
[----:B------:R-:W4:Y:S01]  /*17c30*/  LDL.LU R18, [R1+0x50] ;  /* 0x0000500001127983 */ /* 0x000f220000300800 */
[----:B0-----:R-:W-:Y:S02]  /*17c40*/  LEA.HI.X.SX32 R10, R7, R14, 0x1, P5 ;  /* 0x0000000e070a7211 */ /* 0x001fe400028f0eff */
[----:B--2---:R-:W-:-:S05]  /*17c50*/  LEA R11, P4, R6, R2, 0x1 ;  /* 0x00000002060b7211 */ /* 0x004fca00078808ff */
[----:B------:R-:W-:Y:S04]  /*17c60*/  STL [R1+0x8d4], R11 ;  /* 0x0008d40b01007387 */ /* 0x000fe80000100800 */
[----:B------:R-:W2:Y:S04]  /*17c70*/  LDL.LU R13, [R1+0x4c] ;  /* 0x00004c00010d7983 */ /* 0x000ea80000300800 */
[----:B------:R0:W-:Y:S04]  /*17c80*/  STL [R1+0x8a8], R10 ;  /* 0x0008a80a01007387 */ /* 0x0001e80000100800 */
[----:B------:R-:W2:Y:S01]  /*17c90*/  LDL.LU R12, [R1+0x48] ;  /* 0x00004800010c7983 */ /* 0x000ea20000300800 */
[----:B0-----:R-:W-:-:S02]  /*17ca0*/  LEA.HI.X.SX32 R10, R15, R14, 0x1, P0 ;  /* 0x0000000e0f0a7211 */ /* 0x001fc400000f0eff */
[----:B------:R-:W-:Y:S02]  /*17cb0*/  LEA.HI.X.SX32 R0, R0, R14, 0x1, P1 ;  /* 0x0000000e00007211 */ /* 0x000fe400008f0eff */
[----:B---3--:R-:W-:-:S05]  /*17cc0*/  LEA R7, P5, R8, R2, 0x1 ;  /* 0x0000000208077211 */ /* 0x008fca00078a08ff */
[----:B------:R-:W-:Y:S04]  /*17cd0*/  STL [R1+0x8dc], R7 ;  /* 0x0008dc0701007387 */ /* 0x000fe80000100800 */
[----:B------:R-:W3:Y:S04]  /*17ce0*/  LDL.LU R11, [R1+0x44] ;  /* 0x00004400010b7983 */ /* 0x000ee80000300800 */
[----:B------:R0:W-:Y:S04]  /*17cf0*/  STL [R1+0x8b0], R10 ;  /* 0x0008b00a01007387 */ /* 0x0001e80000100800 */
[----:B0-----:R-:W3:Y:S01]  /*17d00*/  LDL.LU R10, [R1+0x40] ;  /* 0x00004000010a7983 */ /* 0x001ee20000300800 */
[----:B----4-:R-:W-:-:S05]  /*17d10*/  LEA R7, P0, R25, R2, 0x1 ;  /* 0x0000000219077211 */ /* 0x010fca00078008ff */
[----:B------:R-:W-:Y:S04]  /*17d20*/  STL [R1+0x8e4], R7 ;  /* 0x0008e40701007387 */ /* 0x000fe80000100800 */
[----:B------:R-:W4:Y:S04]  /*17d30*/  LDL.LU R17, [R1+0x3c] ;  /* 0x00003c0001117983 */ /* 0x000f280000300800 */
[----:B------:R0:W-:Y:S04]  /*17d40*/  STL [R1+0x8b8], R0 ;  /* 0x0008b80001007387 */ /* 0x0001e80000100800 */
[----:B------:R-:W4:Y:S01]  /*17d50*/  LDL.LU R16, [R1+0x38] ;  /* 0x0000380001107983 */ /* 0x000f220000300800 */
[----:B0-----:R-:W-:-:S02]  /*17d60*/  LEA.HI.X.SX32 R0, R27, R14, 0x1, P2 ;  /* 0x0000000e1b007211 */ /* 0x001fc400010f0eff */
[----:B------:R-:W-:-:S05]  /*17d70*/  LEA R7, P1, R24, R2, 0x1 ;  /* 0x0000000218077211 */ /* 0x000fca00078208ff */
[----:B------:R0:W-:Y:S04]  /*17d80*/  STL [R1+0x8ec], R7 ;  /* 0x0008ec0701007387 */ /* 0x0001e80000100800 */
[----:B------:R-:W4:Y:S04]  /*17d90*/  LDL.LU R27, [R1+0x34] ;  /* 0x00003400011b7983 */ /* 0x000f280000300800 */
[----:B------:R1:W-:Y:S01]  /*17da0*/  STL [R1+0x8c0], R0 ;  /* 0x0008c00001007387 */ /* 0x0003e20000100800 */
[----:B0-----:R-:W-:-:S03]  /*17db0*/  LEA.HI.X.SX32 R7, R29, R14, 0x1, P3 ;  /* 0x0000000e1d077211 */ /* 0x001fc600018f0eff */
[----:B-1----:R-:W4:Y:S01]  /*17dc0*/  LDL.LU R0, [R1+0x24] ;  /* 0x0000240001007983 */ /* 0x002f220000300800 */
[----:B------:R-:W-:-:S05]  /*17dd0*/  LEA R15, P2, R23, R2, 0x1 ;  /* 0x00000002170f7211 */ /* 0x000fca00078408ff */
[----:B------:R0:W-:Y:S04]  /*17de0*/  STL [R1+0x8f4], R15 ;  /* 0x0008f40f01007387 */ /* 0x0001e80000100800 */
[----:B------:R-:W4:Y:S04]  /*17df0*/  LDL.LU R29, [R1+0x20] ;  /* 0x00002000011d7983 */ /* 0x000f280000300800 */
[----:B------:R1:W-:Y:S04]  /*17e00*/  STL [R1+0x8c8], R7 ;  /* 0x0008c80701007387 */ /* 0x0003e80000100800 */
[----:B0-----:R-:W4:Y:S01]  /*17e10*/  LDL.LU R15, [R1+0x14] ;  /* 0x00001400010f7983 */ /* 0x001f220000300800 */
[----:B-1----:R-:W-:-:S02]  /*17e20*/  LEA.HI.X.SX32 R7, R6, R14, 0x1, P4 ;  /* 0x0000000e06077211 */ /* 0x002fc400020f0eff */
[----:B------:R-:W-:-:S05]  /*17e30*/  LEA R26, P3, R22, R2, 0x1 ;  /* 0x00000002161a7211 */ /* 0x000fca00078608ff */
[----:B------:R-:W-:Y:S04]  /*17e40*/  STL [R1+0x8fc], R26 ;  /* 0x0008fc1a01007387 */ /* 0x000fe80000100800 */
[----:B------:R-:W4:Y:S04]  /*17e50*/  LDL.LU R6, [R1+0x10] ;  /* 0x0000100001067983 */ /* 0x000f280000300800 */
[----:B------:R0:W-:Y:S04]  /*17e60*/  STL [R1+0x8d0], R7 ;  /* 0x0008d00701007387 */ /* 0x0001e80000100800 */
[----:B0-----:R-:W4:Y:S01]  /*17e70*/  LDL.LU R7, [R1+0xc] ;  /* 0x00000c0001077983 */ /* 0x001f220000300800 */
[----:B------:R-:W-:-:S05]  /*17e80*/  LEA R26, P4, R21, R2, 0x1 ;  /* 0x00000002151a7211 */ /* 0x000fca00078808ff */
[----:B------:R0:W-:Y:S02]  /*17e90*/  STL [R1+0x904], R26 ;  /* 0x0009041a01007387 */ /* 0x0001e40000100800 */
[-C--:B0-----:R-:W-:Y:S02]  /*17ea0*/  LEA.HI.X.SX32 R26, R8, R14.reuse, 0x1, P5 ;  /* 0x0000000e081a7211 */ /* 0x081fe400028f0eff */
[----:B------:R-:W4:Y:S01]  /*17eb0*/  LDL.LU R8, [R1+0x8] ;  /* 0x0000080001087983 */ /* 0x000f220000300800 */
[----:B------:R-:W-:-:S03]  /*17ec0*/  LEA.HI.X.SX32 R25, R25, R14, 0x1, P0 ;  /* 0x0000000e19197211 */ /* 0x000fc600000f0eff */
[----:B------:R0:W-:Y:S01]  /*17ed0*/  STL [R1+0x8d8], R26 ;  /* 0x0008d81a01007387 */ /* 0x0001e20000100800 */
[----:B------:R-:W-:Y:S02]  /*17ee0*/  LEA.HI.X.SX32 R24, R24, R14, 0x1, P1 ;  /* 0x0000000e18187211 */ /* 0x000fe400008f0eff */
[----:B0-----:R-:W-:-:S05]  /*17ef0*/  LEA R26, P5, R20, R2, 0x1 ;  /* 0x00000002141a7211 */ /* 0x001fca00078a08ff */
[----:B------:R0:W-:Y:S04]  /*17f00*/  STL [R1+0x90c], R26 ;  /* 0x00090c1a01007387 */ /* 0x0001e80000100800 */
[----:B0-----:R-:W4:Y:S04]  /*17f10*/  LDL.LU R26, [R1+0xadc] ;  /* 0x000adc00011a7983 */ /* 0x001f280000300800 */
[----:B------:R0:W-:Y:S02]  /*17f20*/  STL [R1+0x8e0], R25 ;  /* 0x0008e01901007387 */ /* 0x0001e40000100800 */
[----:B0-----:R-:W-:-:S05]  /*17f30*/  LEA R25, P0, R19, R2, 0x1 ;  /* 0x0000000213197211 */ /* 0x001fca00078008ff */
[----:B------:R0:W-:Y:S01]  /*17f40*/  STL [R1+0x914], R25 ;  /* 0x0009141901007387 */ /* 0x0001e20000100800 */
[----:B------:R-:W-:-:S03]  /*17f50*/  LEA.HI.X.SX32 R23, R23, R14, 0x1, P2 ;  /* 0x0000000e17177211 */ /* 0x000fc600010f0eff */
[----:B0-----:R-:W4:Y:S04]  /*17f60*/  LDL.LU R25, [R1+0xad8] ;  /* 0x000ad80001197983 */ /* 0x001f280000300800 */
[----:B------:R0:W-:Y:S02]  /*17f70*/  STL [R1+0x8e8], R24 ;  /* 0x0008e81801007387 */ /* 0x0001e40000100800 */
[----:B0-----:R-:W-:-:S05]  /*17f80*/  LEA R24, P1, R18, R2, 0x1 ;  /* 0x0000000212187211 */ /* 0x001fca00078208ff */
[----:B------:R0:W-:Y:S01]  /*17f90*/  STL [R1+0x91c], R24 ;  /* 0x00091c1801007387 */ /* 0x0001e20000100800 */
[----:B------:R-:W-:-:S03]  /*17fa0*/  LEA.HI.X.SX32 R22, R22, R14, 0x1, P3 ;  /* 0x0000000e16167211 */ /* 0x000fc600018f0eff */
[----:B0-----:R-:W4:Y:S04]  /*17fb0*/  LDL.LU R24, [R1+0xad4] ;  /* 0x000ad40001187983 */ /* 0x001f280000300800 */
[----:B------:R2:W-:Y:S02]  /*17fc0*/  STL [R1+0x8f0], R23 ;  /* 0x0008f01701007387 */ /* 0x0005e40000100800 */
[----:B--2---:R-:W-:-:S05]  /*17fd0*/  LEA R23, P2, R13, R2, 0x1 ;  /* 0x000000020d177211 */ /* 0x004fca00078408ff */
[----:B------:R0:W-:Y:S01]  /*17fe0*/  STL [R1+0x924], R23 ;  /* 0x0009241701007387 */ /* 0x0001e20000100800 */
[----:B------:R-:W-:-:S03]  /*17ff0*/  LEA.HI.X.SX32 R21, R21, R14, 0x1, P4 ;  /* 0x0000000e15157211 */ /* 0x000fc600020f0eff */
[----:B0-----:R-:W2:Y:S04]  /*18000*/  LDL.LU R23, [R1+0xad0] ;  /* 0x000ad00001177983 */ /* 0x001ea80000300800 */
[----:B------:R0:W-:Y:S02]  /*18010*/  STL [R1+0x8f8], R22 ;  /* 0x0008f81601007387 */ /* 0x0001e40000100800 */
[----:B0-----:R-:W-:-:S05]  /*18020*/  LEA R22, P3, R12, R2, 0x1 ;  /* 0x000000020c167211 */ /* 0x001fca00078608ff */
[----:B------:R0:W-:Y:S01]  /*18030*/  STL [R1+0x92c], R22 ;  /* 0x00092c1601007387 */ /* 0x0001e20000100800 */
[----:B------:R-:W-:-:S03]  /*18040*/  LEA.HI.X.SX32 R20, R20, R14, 0x1, P5 ;  /* 0x0000000e14147211 */ /* 0x000fc600028f0eff */
[----:B0-----:R-:W2:Y:S04]  /*18050*/  LDL.LU R22, [R1+0xacc] ;  /* 0x000acc0001167983 */ /* 0x001ea80000300800 */
[----:B------:R3:W-:Y:S02]  /*18060*/  STL [R1+0x900], R21 ;  /* 0x0009001501007387 */ /* 0x0007e40000100800 */
[----:B---3--:R-:W-:-:S05]  /*18070*/  LEA R21, P4, R11, R2, 0x1 ;  /* 0x000000020b157211 */ /* 0x008fca00078808ff */
[----:B------:R0:W-:Y:S01]  /*18080*/  STL [R1+0x934], R21 ;  /* 0x0009341501007387 */ /* 0x0001e20000100800 */
[----:B------:R-:W-:-:S03]  /*18090*/  LEA.HI.X.SX32 R19, R19, R14, 0x1, P0 ;  /* 0x0000000e13137211 */ /* 0x000fc600000f0eff */
[----:B0-----:R-:W3:Y:S04]  /*180a0*/  LDL.LU R21, [R1+0xac8] ;  /* 0x000ac80001157983 */ /* 0x001ee80000300800 */
[----:B------:R0:W-:Y:S02]  /*180b0*/  STL [R1+0x908], R20 ;  /* 0x0009081401007387 */ /* 0x0001e40000100800 */
[----:B0-----:R-:W-:-:S05]  /*180c0*/  LEA R20, P5, R10, R2, 0x1 ;  /* 0x000000020a147211 */ /* 0x001fca00078a08ff */
[----:B------:R0:W-:Y:S01]  /*180d0*/  STL [R1+0x93c], R20 ;  /* 0x00093c1401007387 */ /* 0x0001e20000100800 */
[----:B------:R-:W-:-:S03]  /*180e0*/  LEA.HI.X.SX32 R18, R18, R14, 0x1, P1 ;  /* 0x0000000e12127211 */ /* 0x000fc600008f0eff */
[----:B0-----:R-:W2:Y:S04]  /*180f0*/  LDL.LU R20, [R1+0xac4] ;  /* 0x000ac40001147983 */ /* 0x001ea80000300800 */
[----:B------:R4:W-:Y:S02]  /*18100*/  STL [R1+0x910], R19 ;  /* 0x0009101301007387 */ /* 0x0009e40000100800 */
[----:B----4-:R-:W-:-:S05]  /*18110*/  LEA R19, P0, R17, R2, 0x1 ;  /* 0x0000000211137211 */ /* 0x010fca00078008ff */
[----:B------:R0:W-:Y:S01]  /*18120*/  STL [R1+0x944], R19 ;  /* 0x0009441301007387 */ /* 0x0001e20000100800 */
[----:B------:R-:W-:-:S03]  /*18130*/  LEA.HI.X.SX32 R13, R13, R14, 0x1, P2 ;  /* 0x0000000e0d0d7211 */ /* 0x000fc600010f0eff */
[----:B0-----:R-:W4:Y:S04]  /*18140*/  LDL.LU R19, [R1+0xac0] ;  /* 0x000ac00001137983 */ /* 0x001f280000300800 */
[----:B------:R0:W-:Y:S02]  /*18150*/  STL [R1+0x918], R18 ;  /* 0x0009181201007387 */ /* 0x0001e40000100800 */
[----:B0-----:R-:W-:-:S05]  /*18160*/  LEA R18, P1, R16, R2, 0x1 ;  /* 0x0000000210127211 */ /* 0x001fca00078208ff */
        /* <DEDUP_REMOVED lines=30> */
[----:B------:R0:W-:Y:S04]  /*18350*/  STL [R1+0x97c], R16 ;  /* 0x00097c1001007387 */ /* 0x0001e80000100800 */
[----:B0-----:R-:W2:Y:S04]  /*18360*/  LDL.LU R16, [R1+0xaa4] ;  /* 0x000aa40001107983 */ /* 0x001ea80000300800 */
[----:B------:R0:W-:Y:S02]  /*18370*/  STL [R1+0x950], R27 ;  /* 0x0009501b01007387 */ /* 0x0001e40000100800 */
[----:B0-----:R-:W-:-:S05]  /*18380*/  LEA R27, P2, R8, R2, 0x1 ;  /* 0x00000002081b7211 */ /* 0x001fca00078408ff */
[----:B------:R0:W-:Y:S04]  /*18390*/  STL [R1+0x984], R27 ;  /* 0x0009841b01007387 */ /* 0x0001e80000100800 */
[----:B0-----:R-:W2:Y:S01]  /*183a0*/  LDL.LU R27, [R1+0xaa0] ;  /* 0x000aa000011b7983 */ /* 0x001ea20000300800 */
[----:B------:R-:W-:-:S05]  /*183b0*/  LEA.HI.X.SX32 R0, R0, R14, 0x1, P3 ;  /* 0x0000000e00007211 */ /* 0x000fca00018f0eff */
[----:B------:R2:W-:Y:S02]  /*183c0*/  STL [R1+0x958], R0 ;  /* 0x0009580001007387 */ /* 0x0005e40000100800 */
[----:B--2---:R-:W-:-:S05]  /*183d0*/  LEA R0, P3, R27, R2, 0x1 ;  /* 0x000000021b007211 */ /* 0x004fca00078608ff */
        /* <DEDUP_REMOVED lines=28> */
[----:B------:R2:W-:Y:S01]  /*185a0*/  STL [R1+0x988], R27 ;  /* 0x0009881b01007387 */ /* 0x0005e20000100800 */
[-C--:B------:R-:W-:Y:S02]  /*185b0*/  LEA.HI.X.SX32 R0, R0, R14.reuse, 0x1, P4 ;  /* 0x0000000e00007211 */ /* 0x080fe400020f0eff */
[----:B------:R-:W-:Y:S01]  /*185c0*/  LEA.HI.X.SX32 R29, R29, R14, 0x1, P5 ;  /* 0x0000000e1d1d7211 */ /* 0x000fe200028f0eff */
[----:B------:R-:W-:Y:S02]  /*185d0*/  IMAD R9, R9, c[0x0][0x190], RZ ;  /* 0x0000640009097a24 */ /* 0x000fe400078e02ff */
[----:B------:R-:W-:Y:S02]  /*185e0*/  IMAD R28, R28, c[0x0][0x190], RZ ;  /* 0x000064001c1c7a24 */ /* 0x000fe400078e02ff */
[----:B------:R-:W-:Y:S02]  /*185f0*/  IMAD R3, R3, c[0x0][0x190], RZ ;  /* 0x0000640003037a24 */ /* 0x000fe400078e02ff */
[----:B------:R-:W-:-:S02]  /*18600*/  IMAD R4, R4, c[0x0][0x190], RZ ;  /* 0x0000640004047a24 */ /* 0x000fc400078e02ff */
[----:B------:R-:W-:Y:S01]  /*18610*/  IMAD R5, R5, c[0x0][0x190], RZ ;  /* 0x0000640005057a24 */ /* 0x000fe200078e02ff */
[----:B--2---:R-:W-:-:S05]  /*18620*/  LEA R27, P3, R8, R2, 0x1 ;  /* 0x00000002081b7211 */ /* 0x004fca00078608ff */
[----:B------:R0:W-:Y:S04]  /*18630*/  STL [R1+0x9bc], R27 ;  /* 0x0009bc1b01007387 */ /* 0x0001e80000100800 */
[----:B0-----:R-:W2:Y:S04]  /*18640*/  LDL.LU R27, [R1+0xa84] ;  /* 0x000a8400011b7983 */ /* 0x001ea80000300800 */
[----:B------:R0:W-:Y:S02]  /*18650*/  STL [R1+0x990], R0 ;  /* 0x0009900001007387 */ /* 0x0001e40000100800 */
[----:B0-----:R-:W-:-:S05]  /*18660*/  LEA R0, P4, R16, R2, 0x1 ;  /* 0x0000000210007211 */ /* 0x001fca00078808ff */
[----:B------:R0:W-:Y:S04]  /*18670*/  STL [R1+0x9c4], R0 ;  /* 0x0009c40001007387 */ /* 0x0001e80000100800 */
[----:B0-----:R0:W5:Y:S04]  /*18680*/  LDL.LU R0, [R1+0xa80] ;  /* 0x000a800001007983 */ /* 0x0011680000300800 */
[----:B------:R1:W-:Y:S02]  /*18690*/  STL [R1+0x998], R29 ;  /* 0x0009981d01007387 */ /* 0x0003e40000100800 */
[----:B-1----:R-:W-:-:S05]  /*186a0*/  LEA R29, P5, R17, R2, 0x1 ;  /* 0x00000002111d7211 */ /* 0x002fca00078a08ff */
[----:B------:R1:W-:Y:S02]  /*186b0*/  STL [R1+0x9cc], R29 ;  /* 0x0009cc1d01007387 */ /* 0x0003e40000100800 */
[----:B-1----:R-:W-:Y:S02]  /*186c0*/  LEA.HI.X.SX32 R29, R15, R14, 0x1, P0 ;  /* 0x0000000e0f1d7211 */ /* 0x002fe400000f0eff */
[----:B------:R-:W-:-:S03]  /*186d0*/  LEA R15, P0, R10, R2, 0x1 ;  /* 0x000000020a0f7211 */ /* 0x000fc600078008ff */
[----:B------:R1:W-:Y:S04]  /*186e0*/  STL [R1+0x9a0], R29 ;  /* 0x0009a01d01007387 */ /* 0x0003e80000100800 */
[----:B------:R0:W-:Y:S01]  /*186f0*/  STL [R1+0x9d4], R15 ;  /* 0x0009d40f01007387 */ /* 0x0001e20000100800 */
[----:B-1----:R-:W-:Y:S02]  /*18700*/  LEA.HI.X.SX32 R29, R6, R14, 0x1, P1 ;  /* 0x0000000e061d7211 */ /* 0x002fe400008f0eff */
[----:B------:R-:W-:Y:S02]  /*18710*/  LEA R6, P1, R11, R2, 0x1 ;  /* 0x000000020b067211 */ /* 0x000fe400078208ff */
[----:B0-----:R-:W-:Y:S02]  /*18720*/  LEA.HI.X.SX32 R15, R7, R14, 0x1, P2 ;  /* 0x0000000e070f7211 */ /* 0x001fe400010f0eff */
[----:B------:R-:W-:Y:S01]  /*18730*/  LEA R7, P2, R9, R2, 0x1 ;  /* 0x0000000209077211 */ /* 0x000fe200078408ff */
[----:B------:R-:W-:Y:S04]  /*18740*/  STL [R1+0x9a8], R29 ;  /* 0x0009a81d01007387 */ /* 0x000fe80000100800 */
[----:B------:R0:W-:Y:S04]  /*18750*/  STL [R1+0xa3c], R6 ;  /* 0x000a3c0601007387 */ /* 0x0001e80000100800 */
[----:B------:R-:W-:Y:S04]  /*18760*/  STL [R1+0x9b0], R15 ;  /* 0x0009b00f01007387 */ /* 0x000fe80000100800 */
[----:B------:R1:W-:Y:S01]  /*18770*/  STL [R1+0x9dc], R7 ;  /* 0x0009dc0701007387 */ /* 0x0003e20000100800 */
[----:B0-----:R-:W-:-:S02]  /*18780*/  LEA.HI.X.SX32 R6, R8, R14, 0x1, P3 ;  /* 0x0000000e08067211 */ /* 0x001fc400018f0eff */
[----:B------:R-:W-:-:S03]  /*18790*/  LEA R8, P3, R12, R2, 0x1 ;  /* 0x000000020c087211 */ /* 0x000fc600078608ff */
[----:B------:R0:W-:Y:S01]  /*187a0*/  STL [R1+0x9b8], R6 ;  /* 0x0009b80601007387 */ /* 0x0001e20000100800 */
[----:B-1----:R-:W-:-:S03]  /*187b0*/  LEA.HI.X.SX32 R7, R16, R14, 0x1, P4 ;  /* 0x0000000e10077211 */ /* 0x002fc600020f0eff */
[----:B------:R1:W-:Y:S04]  /*187c0*/  STL [R1+0x9e4], R8 ;  /* 0x0009e40801007387 */ /* 0x0003e80000100800 */
[----:B------:R3:W-:Y:S01]  /*187d0*/  STL [R1+0x9c0], R7 ;  /* 0x0009c00701007387 */ /* 0x0007e20000100800 */
[----:B0-----:R-:W-:Y:S02]  /*187e0*/  LEA R6, P4, R13, R2, 0x1 ;  /* 0x000000020d067211 */ /* 0x001fe400078808ff */
[----:B-1----:R-:W-:-:S03]  /*187f0*/  LEA.HI.X.SX32 R8, R17, R14, 0x1, P5 ;  /* 0x0000000e11087211 */ /* 0x002fc600028f0eff */
[----:B------:R0:W-:Y:S01]  /*18800*/  STL [R1+0x9ec], R6 ;  /* 0x0009ec0601007387 */ /* 0x0001e20000100800 */
[----:B---3--:R-:W-:-:S03]  /*18810*/  LEA R7, P5, R18, R2, 0x1 ;  /* 0x0000000212077211 */ /* 0x008fc600078a08ff */
[----:B------:R4:W-:Y:S04]  /*18820*/  STL [R1+0x9c8], R8 ;  /* 0x0009c80801007387 */ /* 0x0009e80000100800 */
[----:B------:R1:W-:Y:S01]  /*18830*/  STL [R1+0x9f4], R7 ;  /* 0x0009f40701007387 */ /* 0x0003e20000100800 */
[----:B0-----:R-:W-:Y:S02]  /*18840*/  LEA.HI.X.SX32 R6, R10, R14, 0x1, P0 ;  /* 0x0000000e0a067211 */ /* 0x001fe400000f0eff */
[----:B----4-:R-:W-:-:S03]  /*18850*/  LEA R8, P6, R19, R2, 0x1 ;  /* 0x0000000213087211 */ /* 0x010fc600078c08ff */
[----:B------:R0:W-:Y:S01]  /*18860*/  STL [R1+0x9d0], R6 ;  /* 0x0009d00601007387 */ /* 0x0001e20000100800 */
[----:B-1----:R-:W-:-:S03]  /*18870*/  LEA R7, P0, R20, R2, 0x1 ;  /* 0x0000000214077211 */ /* 0x002fc600078008ff */
[----:B------:R1:W-:Y:S04]  /*18880*/  STL [R1+0x9fc], R8 ;  /* 0x0009fc0801007387 */ /* 0x0003e80000100800 */
[----:B------:R3:W-:Y:S01]  /*18890*/  STL [R1+0xa04], R7 ;  /* 0x000a040701007387 */ /* 0x0007e20000100800 */
[----:B0-----:R-:W-:Y:S02]  /*188a0*/  LEA.HI.X.SX32 R6, R11, R14, 0x1, P1 ;  /* 0x0000000e0b067211 */ /* 0x001fe400008f0eff */
[----:B-1----:R-:W-:-:S03]  /*188b0*/  LEA R8, P1, R21, R2, 0x1 ;  /* 0x0000000215087211 */ /* 0x002fc600078208ff */
[----:B------:R0:W-:Y:S01]  /*188c0*/  STL [R1+0xa38], R6 ;  /* 0x000a380601007387 */ /* 0x0001e20000100800 */
[----:B---3--:R-:W-:-:S03]  /*188d0*/  LEA.HI.X.SX32 R7, R9, R14, 0x1, P2 ;  /* 0x0000000e09077211 */ /* 0x008fc600010f0eff */
        /* <DEDUP_REMOVED lines=28> */
[----:B------:R-:W-:Y:S01]  /*18aa0*/  STL [R1+0xa30], R6 ;  /* 0x000a300601007387 */ /* 0x000fe20000100800 */
[----:B---3--:R-:W-:-:S03]  /*18ab0*/  LEA R7, P2, R4, R2, 0x1 ;  /* 0x0000000204077211 */ /* 0x008fc600078408ff */
[----:B------:R-:W-:Y:S04]  /*18ac0*/  STL [R1+0xa10], R8 ;  /* 0x000a100801007387 */ /* 0x000fe80000100800 */
[----:B------:R0:W-:Y:S04]  /*18ad0*/  STL [R1+0xa34], R7 ;  /* 0x000a340701007387 */ /* 0x0001e80000100800 */
[----:B0-----:R-:W0:Y:S01]  /*18ae0*/  S2R R7, SR_TID.X ;  /* 0x0000000000077919 */ /* 0x001e220000002100 */
[----:B------:R-:W-:Y:S02]  /*18af0*/  LEA.HI.X.SX32 R6, R23, R14, 0x1, P3 ;  /* 0x0000000e17067211 */ /* 0x000fe400018f0eff */
[----:B------:R-:W-:-:S02]  /*18b00*/  LEA R2, P3, R5, R2, 0x1 ;  /* 0x0000000205027211 */ /* 0x000fc400078608ff */
[-C--:B------:R-:W-:Y:S01]  /*18b10*/  LEA.HI.X.SX32 R8, R24, R14.reuse, 0x1, P4 ;  /* 0x0000000e18087211 */ /* 0x080fe200020f0eff */
[----:B------:R1:W-:Y:S04]  /*18b20*/  STL [R1+0xa18], R6 ;  /* 0x000a180601007387 */ /* 0x0003e80000100800 */
[----:B------:R3:W-:Y:S04]  /*18b30*/  STL [R1+0x25c], R2 ;  /* 0x00025c0201007387 */ /* 0x0007e80000100800 */
[----:B------:R4:W-:Y:S01]  /*18b40*/  STL [R1+0x244], R8 ;  /* 0x0002440801007387 */ /* 0x0009e20000100800 */
[----:B-1----:R-:W-:-:S02]  /*18b50*/  LEA.HI.X.SX32 R6, R25, R14, 0x1, P5 ;  /* 0x0000000e19067211 */ /* 0x002fc400028f0eff */
[----:B---3--:R-:W-:-:S03]  /*18b60*/  LEA.HI.X.SX32 R2, R26, R14, 0x1, P6 ;  /* 0x0000000e1a027211 */ /* 0x008fc600030f0eff */
[----:B------:R-:W-:Y:S01]  /*18b70*/  STL [R1+0x248], R6 ;  /* 0x0002480601007387 */ /* 0x000fe20000100800 */
[----:B----4-:R-:W-:Y:S02]  /*18b80*/  LEA.HI.X.SX32 R8, R28, R14, 0x1, P0 ;  /* 0x0000000e1c087211 */ /* 0x010fe400000f0eff */
[----:B0-----:R-:W-:Y:S01]  /*18b90*/  SHF.R.U32.HI R15, RZ, 0x4, R7 ;  /* 0x00000004ff0f7819 */ /* 0x001fe20000011607 */
[----:B------:R0:W-:Y:S03]  /*18ba0*/  STL [R1+0x24c], R2 ;  /* 0x00024c0201007387 */ /* 0x0001e60000100800 */
[----:B------:R-:W-:Y:S01]  /*18bb0*/  SGXT.U32 R15, R15, 0x4 ;  /* 0x000000040f0f781a */ /* 0x000fe20000000000 */
[----:B------:R1:W-:Y:S03]  /*18bc0*/  STL [R1+0x250], R8 ;  /* 0x0002500801007387 */ /* 0x0003e60000100800 */
[----:B------:R-:W-:-:S02]  /*18bd0*/  LOP3.LUT R29, R15, 0x60, RZ, 0xfc, !PT ;  /* 0x000000600f1d7812 */ /* 0x000fc400078efcff */
[-C--:B0-----:R-:W-:Y:S02]  /*18be0*/  LEA.HI.X.SX32 R2, R3, R14.reuse, 0x1, P1 ;  /* 0x0000000e03027211 */ /* 0x081fe400008f0eff */
[----:B------:R-:W-:Y:S02]  /*18bf0*/  LEA.HI.X.SX32 R3, R4, R14, 0x1, P2 ;  /* 0x0000000e04037211 */ /* 0x000fe400010f0eff */
[C---:B-1----:R-:W-:Y:S02]  /*18c00*/  LEA.HI R8, R7.reuse, 0x70, RZ, 0x1c ;  /* 0x0000007007087811 */ /* 0x042fe400078fe0ff */
[----:B------:R-:W-:Y:S01]  /*18c10*/  LEA.HI R7, R7, 0x30, RZ, 0x1c ;  /* 0x0000003007077811 */ /* 0x000fe200078fe0ff */
[----:B------:R0:W-:Y:S01]  /*18c20*/  STL [R1+0x254], R2 ;  /* 0x0002540201007387 */ /* 0x0001e20000100800 */
[----:B------:R-:W-:-:S03]  /*18c30*/  IMAD.MOV R6, RZ, RZ, -c[0x0][0x188] ;  /* 0x80006200ff067624 */ /* 0x000fc600078e02ff */
[----:B------:R-:W-:Y:S01]  /*18c40*/  IMAD R9, R7, c[0x0][0x188], RZ ;  /* 0x0000620007097a24 */ /* 0x000fe200078e02ff */
[----:B------:R2:W-:Y:S01]  /*18c50*/  STL [R1+0x258], R3 ;  /* 0x0002580301007387 */ /* 0x0005e20000100800 */
[C---:B------:R-:W-:Y:S01]  /*18c60*/  IMAD R7, R15.reuse, c[0x0][0x188], RZ ;  /* 0x000062000f077a24 */ /* 0x040fe200078e02ff */
[----:B------:R-:W-:Y:S01]  /*18c70*/  LOP3.LUT R15, R15, 0x60, RZ, 0xfc, !PT ;  /* 0x000000600f0f7812 */ /* 0x000fe200078efcff */
[----:B------:R-:W-:Y:S01]  /*18c80*/  IMAD R29, R29, c[0x0][0x188], RZ ;  /* 0x000062001d1d7a24 */ /* 0x000fe200078e02ff */
[----:B0-----:R-:W-:Y:S01]  /*18c90*/  LEA.HI.X.SX32 R2, R5, R14, 0x1, P3 ;  /* 0x0000000e05027211 */ /* 0x001fe200018f0eff */
[----:B------:R-:W-:Y:S02]  /*18ca0*/  IMAD R8, R8, c[0x0][0x188], RZ ;  /* 0x0000620008087a24 */ /* 0x000fe400078e02ff */
[----:B------:R-:W-:Y:S02]  /*18cb0*/  IMAD R29, R6, 0x10, R29 ;  /* 0x00000010061d7824 */ /* 0x000fe400078e021d */
[----:B------:R0:W-:Y:S01]  /*18cc0*/  STL [R1+0x200], R2 ;  /* 0x0002000201007387 */ /* 0x0001e20000100800 */
[----:B--2---:R-:W-:-:S02]  /*18cd0*/  IMAD R3, R27, c[0x0][0x184], RZ ;  /* 0x000061001b037a24 */ /* 0x004fc400078e02ff */
[----:B------:R-:W-:-:S03]  /*18ce0*/  IMAD R15, R15, c[0x0][0x188], RZ ;  /* 0x000062000f0f7a24 */ /* 0x000fc600078e02ff */
[----:B0-----:R-:W-:Y:S01]  /*18cf0*/  LEA R2, P0, R3, c[0x0][0x160], 0x1 ;  /* 0x0000580003027a11 */ /* 0x001fe200078008ff */
[----:B------:R-:W-:-:S03]  /*18d00*/  IMAD R4, R6, 0x10, R29 ;  /* 0x0000001006047824 */ /* 0x000fc600078e021d */
[-C--:B------:R-:W-:Y:S02]  /*18d10*/  LEA R11, P4, R8, R2.reuse, 0x1 ;  /* 0x00000002080b7211 */ /* 0x080fe400078808ff */
[-C--:B------:R-:W-:Y:S01]  /*18d20*/  LEA R12, P5, R15, R2.reuse, 0x1 ;  /* 0x000000020f0c7211 */ /* 0x080fe200078a08ff */
[C---:B------:R-:W-:Y:S01]  /*18d30*/  IMAD R5, R6.reuse, 0x20, R4 ;  /* 0x0000002006057824 */ /* 0x040fe200078e0204 */
[-C--:B------:R-:W-:Y:S01]  /*18d40*/  LEA R10, P3, R29, R2.reuse, 0x1 ;  /* 0x000000021d0a7211 */ /* 0x080fe200078608ff */
[----:B------:R0:W-:Y:S01]  /*18d50*/  STL [R1+0x208], R11 ;  /* 0x0002080b01007387 */ /* 0x0001e20000100800 */
[----:B------:R-:W-:Y:S01]  /*18d60*/  LEA.HI.X.SX32 R3, R3, c[0x0][0x164], 0x1, P0 ;  /* 0x0000590003037a11 */ /* 0x000fe200000f0eff */
[----:B------:R-:W-:Y:S02]  /*18d70*/  IMAD R6, R6, 0x10, R5 ;  /* 0x0000001006067824 */ /* 0x000fe400078e0205 */
[----:B------:R1:W-:Y:S04]  /*18d80*/  STL [R1+0x210], R12 ;  /* 0x0002100c01007387 */ /* 0x0003e80000100800 */
[----:B------:R2:W-:Y:S01]  /*18d90*/  STL [R1+0x218], R10 ;  /* 0x0002180a01007387 */ /* 0x0005e20000100800 */
[----:B0-----:R-:W-:-:S02]  /*18da0*/  LEA R11, P2, R4, R2, 0x1 ;  /* 0x00000002040b7211 */ /* 0x001fc400078408ff */
[----:B-1----:R-:W-:-:S03]  /*18db0*/  LEA R12, P1, R9, R2, 0x1 ;  /* 0x00000002090c7211 */ /* 0x002fc600078208ff */
[----:B------:R0:W-:Y:S01]  /*18dc0*/  STL [R1+0x220], R11 ;  /* 0x0002200b01007387 */ /* 0x0001e20000100800 */
[----:B--2---:R-:W-:-:S03]  /*18dd0*/  LEA R10, P0, R5, R2, 0x1 ;  /* 0x00000002050a7211 */ /* 0x004fc600078008ff */
[----:B------:R-:W-:Y:S04]  /*18de0*/  STL [R1+0x228], R12 ;  /* 0x0002280c01007387 */ /* 0x000fe80000100800 */
[----:B------:R1:W-:Y:S01]  /*18df0*/  STL [R1+0x230], R10 ;  /* 0x0002300a01007387 */ /* 0x0003e20000100800 */
[----:B0-----:R-:W-:Y:S02]  /*18e00*/  LEA.HI.X.SX32 R11, R8, R3, 0x1, P4 ;  /* 0x00000003080b7211 */ /* 0x001fe400020f0eff */
[----:B------:R-:W-:-:S03]  /*18e10*/  LEA R8, P4, R6, R2, 0x1 ;  /* 0x0000000206087211 */ /* 0x000fc600078808ff */
[----:B------:R-:W-:Y:S01]  /*18e20*/  STL [R1+0x204], R11 ;  /* 0x0002040b01007387 */ /* 0x000fe20000100800 */
[-C--:B-1----:R-:W-:Y:S02]  /*18e30*/  LEA.HI.X.SX32 R10, R15, R3.reuse, 0x1, P5 ;  /* 0x000000030f0a7211 */ /* 0x082fe400028f0eff */
[----:B------:R-:W-:Y:S01]  /*18e40*/  LEA R2, P5, R7, R2, 0x1 ;  /* 0x0000000207027211 */ /* 0x000fe200078a08ff */
[----:B------:R0:W-:Y:S01]  /*18e50*/  STL [R1+0x238], R8 ;  /* 0x0002380801007387 */ /* 0x0001e20000100800 */
[----:B------:R-:W-:-:S03]  /*18e60*/  LEA.HI.X.SX32 R4, R4, R3, 0x1, P2 ;  /* 0x0000000304047211 */ /* 0x000fc600010f0eff */
[----:B------:R-:W-:Y:S04]  /*18e70*/  STL [R1+0x20c], R10 ;  /* 0x00020c0a01007387 */ /* 0x000fe80000100800 */
[----:B------:R1:W-:Y:S01]  /*18e80*/  STL [R1+0x240], R2 ;  /* 0x0002400201007387 */ /* 0x0003e20000100800 */
[-C--:B0-----:R-:W-:Y:S02]  /*18e90*/  LEA.HI.X.SX32 R8, R29, R3.reuse, 0x1, P3 ;  /* 0x000000031d087211 */ /* 0x081fe400018f0eff */
[----:B------:R-:W-:-:S03]  /*18ea0*/  LEA.HI.X.SX32 R5, R5, R3, 0x1, P0 ;  /* 0x0000000305057211 */ /* 0x000fc600000f0eff */
[----:B------:R-:W-:Y:S01]  /*18eb0*/  STL [R1+0x214], R8 ;  /* 0x0002140801007387 */ /* 0x000fe20000100800 */
[----:B-1----:R-:W-:-:S03]  /*18ec0*/  LEA.HI.X.SX32 R2, R9, R3, 0x1, P1 ;  /* 0x0000000309027211 */ /* 0x002fc600008f0eff */
[----:B------:R0:W-:Y:S04]  /*18ed0*/  STL [R1+0x21c], R4 ;  /* 0x00021c0401007387 */ /* 0x0001e80000100800 */
[----:B------:R1:W-:Y:S01]  /*18ee0*/  STL [R1+0x224], R2 ;  /* 0x0002240201007387 */ /* 0x0003e20000100800 */
[----:B0-----:R-:W-:-:S03]  /*18ef0*/  LEA.HI.X.SX32 R4, R6, R3, 0x1, P4 ;  /* 0x0000000306047211 */ /* 0x001fc600020f0eff */
[----:B------:R0:W-:Y:S01]  /*18f00*/  STL [R1+0x22c], R5 ;  /* 0x00022c0501007387 */ /* 0x0001e20000100800 */
[----:B-1----:R-:W-:-:S03]  /*18f10*/  LEA.HI.X.SX32 R2, R7, R3, 0x1, P5 ;  /* 0x0000000307027211 */ /* 0x002fc600028f0eff */
[----:B------:R0:W-:Y:S04]  /*18f20*/  STL [R1+0x234], R4 ;  /* 0x0002340401007387 */ /* 0x0001e80000100800 */
[----:B------:R0:W-:Y:S04]  /*18f30*/  STL [R1+0x23c], R2 ;  /* 0x00023c0201007387 */ /* 0x0001e80000100800 */
[----:B------:R0:W-:Y:S01]  /*18f40*/  STL [R1+0x1f0], RZ ;  /* 0x0001f0ff01007387 */ /* 0x0001e20000100800 */
[----:B------:R-:W-:Y:S02]  /*18f50*/  USHF.L.U32 UR4, UR7, 0x7, URZ ;  /* 0x0000000707047899 */ /* 0x000fe4000800063f */
[----:B------:R-:W-:-:S02]  /*18f60*/  USHF.L.U32 UR5, UR6, 0x7, URZ ;  /* 0x0000000706057899 */ /* 0x000fc4000800063f */
[----:B------:R-:W-:Y:S02]  /*18f70*/  USHF.R.S32.HI UR7, URZ, 0x1f, UR4 ;  /* 0x0000001f3f077899 */ /* 0x000fe40008011404 */
[----:B------:R-:W-:Y:S02]  /*18f80*/  USHF.R.S32.HI UR6, URZ, 0x1f, UR5 ;  /* 0x0000001f3f067899 */ /* 0x000fe40008011405 */
[----:B------:R-:W-:Y:S02]  /*18f90*/  USHF.L.U32 UR12, UR5, 0x1, URZ ;  /* 0x00000001050c7899 */ /* 0x000fe4000800063f */
[----:B------:R-:W-:Y:S02]  /*18fa0*/  USHF.L.U32 UR9, UR4, 0x1, URZ ;  /* 0x0000000104097899 */ /* 0x000fe4000800063f */
[----:B0-----:R-:W2:Y:S01]  /*18fb0*/  LDL R29, [R1+0xa48] ;  /* 0x000a4800011d7983 */ /* 0x001ea20000100800 */
[----:B------:R-:W-:Y:S02]  /*18fc0*/  USHF.L.U64.HI UR7, UR4, 0x1, UR7 ;  /* 0x0000000104077899 */ /* 0x000fe40008010207 */
[----:B------:R-:W-:Y:S01]  /*18fd0*/  USHF.L.U64.HI UR6, UR5, 0x1, UR6 ;  /* 0x0000000105067899 */ /* 0x000fe20008010206 */
[----:B--2---:R-:W-:-:S05]  /*18fe0*/  SHF.R.S32.HI R2, RZ, 0x7, R29 ;  /* 0x00000007ff027819 */ /* 0x004fca000001141d */
[----:B------:R0:W-:Y:S04]  /*18ff0*/  STL [R1+0xa50], R2 ;  /* 0x000a500201007387 */ /* 0x0001e80000100800 */
[----:B------:R1:W-:Y:S04]  /*19000*/  STL [R1+0x1f4], RZ ;  /* 0x0001f4ff01007387 */ /* 0x0003e80000100800 */
[----:B------:R1:W-:Y:S04]  /*19010*/  STL [R1+0x1f8], RZ ;  /* 0x0001f8ff01007387 */ /* 0x0003e80000100800 */
[----:B------:R1:W-:Y:S04]  /*19020*/  STL [R1+0x1fc], RZ ;  /* 0x0001fcff01007387 */ /* 0x0003e80000100800 */
[----:B------:R-:W2:Y:S01]  /*19030*/  LDL R29, [R1+0x150] ;  /* 0x00015000011d7983 */ /* 0x000ea20000100800 */
[C---:B0----5:R-:W-:Y:S01]  /*19040*/  LOP3.LUT R2, R0.reuse, 0x20, RZ, 0x3c, !PT ;  /* 0x0000002000027812 */ /* 0x061fe200078e3cff */
[----:B------:R-:W-:Y:S01]  /*19050*/  UMOV UR4, URZ ;  /* 0x0000003f00047c82 */ /* 0x000fe20008000000 */
[C---:B------:R-:W-:Y:S01]  /*19060*/  LOP3.LUT R4, R0.reuse, 0x40, RZ, 0x3c, !PT ;  /* 0x0000004000047812 */ /* 0x040fe200078e3cff */
[----:B------:R1:W-:Y:S01]  /*19070*/  STL [R1+0x1e0], RZ ;  /* 0x0001e0ff01007387 */ /* 0x0003e20000100800 */
[----:B------:R-:W-:-:S03]  /*19080*/  LOP3.LUT R3, R0, 0x60, RZ, 0x3c, !PT ;  /* 0x0000006000037812 */ /* 0x000fc600078e3cff */
[----:B------:R1:W-:Y:S04]  /*19090*/  STL [R1+0x1e4], RZ ;  /* 0x0001e4ff01007387 */ /* 0x0003e80000100800 */
        /* <DEDUP_REMOVED lines=25> */
[----:B------:R1:W-:Y:S02]  /*19230*/  STL [R1+0x18c], RZ ;  /* 0x00018cff01007387 */ /* 0x0003e40000100800 */
[----:B-12---:R-:W-:-:S02]  /*19240*/  LOP3.LUT R2, R29, 0x40, RZ, 0x3c, !PT ;  /* 0x000000401d027812 */ /* 0x006fc400078e3cff */
.L_x_3:
[----:B------:R-:W-:Y:S04]  /*19250*/  STL [R1+0x12c4], R20 ;  /* 0x0012c41401007387 */ /* 0x000fe80000100800 */
[----:B------:R-:W-:Y:S04]  /*19260*/  STL [R1+0x12c0], R21 ;  /* 0x0012c01501007387 */ /* 0x000fe80000100800 */
[----:B------:R-:W-:Y:S04]  /*19270*/  STL [R1+0x12bc], R22 ;  /* 0x0012bc1601007387 */ /* 0x000fe80000100800 */
[----:B0-----:R-:W2:Y:S04]  /*19280*/  LDL R5, [R1+0x23c] ;  /* 0x00023c0001057983 */ /* 0x001ea80000100800 */
[----:B-----5:R-:W2:Y:S04]  /*19290*/  LDL R4, [R1+0x240] ;  /* 0x0002400001047983 */ /* 0x020ea80000100800 */
[----:B------:R0:W-:Y:S04]  /*192a0*/  STL [R1+0x12b8], R23 ;  /* 0x0012b81701007387 */ /* 0x0001e80000100800 */
[----:B------:R-:W-:Y:S04]  /*192b0*/  STL [R1+0x12b4], R24 ;  /* 0x0012b41801007387 */ /* 0x000fe80000100800 */
[----:B------:R-:W-:Y:S04]  /*192c0*/  STL [R1+0x12b0], R25 ;  /* 0x0012b01901007387 */ /* 0x000fe80000100800 */
[----:B------:R1:W-:Y:S04]  /*192d0*/  STL [R1+0x12ac], R2 ;  /* 0x0012ac0201007387 */ /* 0x0003e80000100800 */
[----:B0-----:R-:W1:Y:S04]  /*192e0*/  S2R R23, SR_TID.X ;  /* 0x0000000000177919 */ /* 0x001e680000002100 */
[----:B------:R-:W-:Y:S04]  /*192f0*/  STL [R1+0x125c], R15 ;  /* 0x00125c0f01007387 */ /* 0x000fe80000100800 */
[----:B------:R-:W-:Y:S04]  /*19300*/  STL [R1+0x1264], R15 ;  /* 0x0012640f01007387 */ /* 0x000fe80000100800 */
[----:B------:R-:W-:Y:S04]  /*19310*/  STL [R1+0x126c], R15 ;  /* 0x00126c0f01007387 */ /* 0x000fe80000100800 */
[----:B------:R-:W-:Y:S04]  /*19320*/  STL [R1+0x1274], R15 ;  /* 0x0012740f01007387 */ /* 0x000fe80000100800 */
[----:B------:R-:W-:Y:S04]  /*19330*/  STL [R1+0x127c], R15 ;  /* 0x00127c0f01007387 */ /* 0x000fe80000100800 */
[----:B------:R-:W0:Y:S01]  /*19340*/  S2R R20, SR_TID.X ;  /* 0x0000000000147919 */ /* 0x000e220000002100 */
[----:B-1----:R-:W-:-:S03]  /*19350*/  SHF.R.U32.HI R2, RZ, 0x4, R23 ;  /* 0x00000004ff027819 */ /* 0x002fc60000011617 */
[----:B------:R-:W-:Y:S04]  /*19360*/  STL [R1+0x1284], R15 ;  /* 0x0012840f01007387 */ /* 0x000fe80000100800 */
        /* <DEDUP_REMOVED lines=9> */
[----:B------:R-:W1:Y:S04]  /*19400*/  S2R R22, SR_TID.X ;  /* 0x0000000000167919 */ /* 0x000e680000002100 */
[----:B------:R-:W-:Y:S04]  /*19410*/  STL [R1+0x1280], R14 ;  /* 0x0012800e01007387 */ /* 0x000fe80000100800 */
[----:B------:R-:W-:Y:S04]  /*19420*/  STL [R1+0x1288], R14 ;  /* 0x0012880e01007387 */ /* 0x000fe80000100800 */
[----:B------:R-:W-:Y:S04]  /*19430*/  STL [R1+0x1290], R14 ;  /* 0x0012900e01007387 */ /* 0x000fe80000100800 */
[----:B------:R-:W-:Y:S04]  /*19440*/  STL [R1+0x1298], R14 ;  /* 0x0012980e01007387 */ /* 0x000fe80000100800 */
[----:B------:R-:W-:Y:S01]  /*19450*/  STL [R1+0x12a0], R14 ;  /* 0x0012a00e01007387 */ /* 0x000fe20000100800 */
[----:B------:R-:W-:-:S03]  /*19460*/  UMOV UR5, 0xffffff80 ;  /* 0xffffff8000057882 */ /* 0x000fc60000000000 */
[----:B------:R3:W-:Y:S01]  /*19470*/  STL [R1+0x12a8], R14 ;  /* 0x0012a80e01007387 */ /* 0x0007e20000100800 */
[----:B------:R-:W-:-:S03]  /*19480*/  ULDC UR8, c[0x0][0x180] ;  /* 0x0000600000087ab9 */ /* 0x000fc60000000800 */
[----:B------:R-:W-:Y:S01]  /*19490*/  STL [R1+0x1254], R9 ;  /* 0x0012540901007387 */ /* 0x000fe20000100800 */
[----:B------:R-:W-:-:S03]  /*194a0*/  UIMAD UR5, UR4, UR5, UR8 ;  /* 0x00000005040572a4 */ /* 0x000fc6000f8e0208 */
[----:B------:R-:W-:Y:S04]  /*194b0*/  STL [R1+0x1250], R11 ;  /* 0x0012500b01007387 */ /* 0x000fe80000100800 */
[----:B------:R-:W-:Y:S01]  /*194c0*/  STL [R1+0x124c], R6 ;  /* 0x00124c0601007387 */ /* 0x000fe20000100800 */
[----:B------:R-:W-:-:S03]  /*194d0*/  SGXT.U32 R2, R2, 0x4 ;  /* 0x000000040202781a */ /* 0x000fc60000000000 */
[----:B------:R-:W-:Y:S01]  /*194e0*/  STL [R1+0x1248], R8 ;  /* 0x0012480801007387 */ /* 0x000fe20000100800 */
[----:B0-----:R-:W-:-:S03]  /*194f0*/  SHF.R.U32.HI R21, RZ, 0x4, R20 ;  /* 0x00000004ff157819 */ /* 0x001fc60000011614 */
[----:B------:R-:W-:Y:S04]  /*19500*/  STL [R1+0x1244], R10 ;  /* 0x0012440a01007387 */ /* 0x000fe80000100800 */
[----:B------:R-:W-:Y:S04]  /*19510*/  STL [R1+0x1240], R7 ;  /* 0x0012400701007387 */ /* 0x000fe80000100800 */
[----:B------:R-:W-:Y:S01]  /*19520*/  STL [R1+0x123c], R29 ;  /* 0x00123c1d01007387 */ /* 0x000fe20000100800 */
[----:B------:R-:W-:-:S03]  /*19530*/  ISETP.GE.AND P1, PT, R2, UR5, PT ;  /* 0x0000000502007c0c */ /* 0x000fc6000bf26270 */
[----:B------:R-:W-:Y:S01]  /*19540*/  STL [R1+0x1238], R28 ;  /* 0x0012381c01007387 */ /* 0x000fe20000100800 */
[----:B------:R-:W-:-:S03]  /*19550*/  SGXT.U32 R21, R21, 0x4 ;  /* 0x000000041515781a */ /* 0x000fc60000000000 */
[----:B------:R-:W-:Y:S04]  /*19560*/  STL [R1+0x1234], R27 ;  /* 0x0012341b01007387 */ /* 0x000fe80000100800 */
[----:B------:R-:W-:Y:S04]  /*19570*/  STL [R1+0x1230], R26 ;  /* 0x0012301a01007387 */ /* 0x000fe80000100800 */
[----:B------:R-:W-:Y:S04]  /*19580*/  STL [R1+0x122c], R12 ;  /* 0x00122c0c01007387 */ /* 0x000fe80000100800 */
[----:B------:R-:W-:Y:S01]  /*19590*/  STL [R1+0x1228], R13 ;  /* 0x0012280d01007387 */ /* 0x000fe20000100800 */
[----:B------:R-:W-:-:S03]  /*195a0*/  LOP3.LUT R20, R21, 0x10, RZ, 0xfc, !PT ;  /* 0x0000001015147812 */ /* 0x000fc600078efcff */
[----:B------:R-:W-:Y:S01]  /*195b0*/  STL [R1+0x1224], R17 ;  /* 0x0012241101007387 */ /* 0x000fe20000100800 */
[----:B------:R-:W-:-:S03]  /*195c0*/  LOP3.LUT R21, R21, 0x20, RZ, 0xfc, !PT ;  /* 0x0000002015157812 */ /* 0x000fc600078efcff */
[----:B------:R-:W-:Y:S01]  /*195d0*/  STL [R1+0x1204], R0 ;  /* 0x0012040001007387 */ /* 0x000fe20000100800 */
[----:B-1----:R-:W-:-:S03]  /*195e0*/  LEA.HI R22, R22, 0x30, RZ, 0x1c ;  /* 0x0000003016167811 */ /* 0x002fc600078fe0ff */
[----:B------:R-:W-:Y:S01]  /*195f0*/  STL [R1+0x1208], R0 ;  /* 0x0012080001007387 */ /* 0x000fe20000100800 */
[----:B------:R-:W-:-:S03]  /*19600*/  PRMT R16, RZ, 0x7610, R16 ;  /* 0x00007610ff107816 */ /* 0x000fc60000000010 */
[----:B------:R-:W-:Y:S04]  /*19610*/  STL [R1+0x120c], R0 ;  /* 0x00120c0001007387 */ /* 0x000fe80000100800 */
[----:B------:R-:W-:Y:S01]  /*19620*/  STL [R1+0x1210], R0 ;  /* 0x0012100001007387 */ /* 0x000fe20000100800 */
[----:B------:R-:W-:-:S03]  /*19630*/  ISETP.GE.AND P2, PT, R20, UR5, PT ;  /* 0x0000000514007c0c */ /* 0x000fc6000bf46270 */
[----:B------:R-:W-:Y:S01]  /*19640*/  STL [R1+0x1214], R0 ;  /* 0x0012140001007387 */ /* 0x000fe20000100800 */
[----:B------:R-:W-:-:S03]  /*19650*/  ISETP.GE.AND P3, PT, R21, UR5, PT ;  /* 0x0000000515007c0c */ /* 0x000fc6000bf66270 */
[----:B------:R-:W-:Y:S01]  /*19660*/  STL [R1+0x1218], R0 ;  /* 0x0012180001007387 */ /* 0x000fe20000100800 */
[----:B------:R-:W-:-:S03]  /*19670*/  ISETP.GE.AND P0, PT, R22, UR5, PT ;  /* 0x0000000516007c0c */ /* 0x000fc6000bf06270 */
[----:B------:R-:W-:Y:S04]  /*19680*/  STL [R1+0x1220], R0 ;  /* 0x0012200001007387 */ /* 0x000fe80000100800 */
[----:B------:R-:W4:Y:S04]  /*19690*/  LDL R25, [R1+0x22c] ;  /* 0x00022c0001197983 */ /* 0x000f280000100800 */
[----:B------:R-:W3:Y:S04]  /*196a0*/  LDL R24, [R1+0x230] ;  /* 0x0002300001187983 */ /* 0x000ee80000100800 */
[----:B------:R-:W3:Y:S04]  /*196b0*/  LDL.LU R20, [R1+0x12c4] ;  /* 0x0012c40001147983 */ /* 0x000ee80000300800 */
[----:B------:R-:W3:Y:S01]  /*196c0*/  LDL.LU R21, [R1+0x12c0] ;  /* 0x0012c00001157983 */ /* 0x000ee20000300800 */
[----:B------:R-:W-:-:S03]  /*196d0*/  PRMT R3, RZ, 0x7610, R3 ;  /* 0x00007610ff037816 */ /* 0x000fc60000000003 */
[----:B------:R-:W3:Y:S01]  /*196e0*/  LDL.LU R22, [R1+0x12bc] ;  /* 0x0012bc0001167983 */ /* 0x000ee20000300800 */
[----:B------:R-:W-:-:S04]  /*196f0*/  SHF.R.U32.HI R23, RZ, 0x4, R23 ;  /* 0x00000004ff177819 */ /* 0x000fc80000011617 */
[----:B------:R-:W-:Y:S01]  /*19700*/  SGXT.U32 R23, R23, 0x4 ;  /* 0x000000041717781a */ /* 0x000fe20000000000 */
[----:B--2---:R0:W2:Y:S04]  /*19710*/  @!P1 LDG.E.U16 R16, [R4.64] ;  /* 0x0000000a04109981 */ /* 0x0040a8000c1e1500 */
[----:B0-----:R-:W3:Y:S01]  /*19720*/  LDL R4, [R1+0x234] ;  /* 0x0002340001047983 */ /* 0x001ee20000100800 */
[----:B------:R-:W-:-:S03]  /*19730*/  LOP3.LUT R23, R23, 0x40, RZ, 0xfc, !PT ;  /* 0x0000004017177812 */ /* 0x000fc600078efcff */
[----:B------:R-:W3:Y:S01]  /*19740*/  LDL R5, [R1+0x238] ;  /* 0x0002380001057983 */ /* 0x000ee20000100800 */
[----:B------:R-:W-:Y:S02]  /*19750*/  PRMT R18, RZ, 0x7610, R18 ;  /* 0x00007610ff127816 */ /* 0x000fe40000000012 */
[----:B------:R-:W-:Y:S01]  /*19760*/  ISETP.GE.AND P1, PT, R23, UR5, PT ;  /* 0x0000000517007c0c */ /* 0x000fe2000bf26270 */
[----:B--2---:R-:W-:Y:S04]  /*19770*/  STL [R1+0x121c], R16 ;  /* 0x00121c1001007387 */ /* 0x004fe80000100800 */
[----:B------:R-:W2:Y:S01]  /*19780*/  LDL.LU R23, [R1+0x12b8] ;  /* 0x0012b80001177983 */ /* 0x000ea20000300800 */
[----:B---3--:R-:W-:-:S04]  /*19790*/  @!P2 LOP3.LUT R5, R5, R4, RZ, 0x3c, !PT ;  /* 0x000000040505a212 */ /* 0x008fc800078e3cff */
[----:B------:R-:W-:-:S04]  /*197a0*/  @!P2 LOP3.LUT R4, R5, R4, RZ, 0x3c, !PT ;  /* 0x000000040504a212 */ /* 0x000fc800078e3cff */
[----:B------:R-:W-:-:S05]  /*197b0*/  @!P2 LOP3.LUT R5, R5, R4, RZ, 0x3c, !PT ;  /* 0x000000040505a212 */ /* 0x000fca00078e3cff */
[----:B------:R0:W3:Y:S02]  /*197c0*/  @!P2 LDG.E.U16 R3, [R4.64] ;  /* 0x0000000a0403a981 */ /* 0x0000e4000c1e1500 */
[----:B0-----:R-:W-:Y:S02]  /*197d0*/  @!P3 IMAD.MOV.U32 R4, RZ, RZ, R24 ;  /* 0x000000ffff04b224 */ /* 0x001fe400078e0018 */
[----:B----4-:R-:W-:-:S05]  /*197e0*/  @!P3 IMAD.MOV.U32 R5, RZ, RZ, R25 ;  /* 0x000000ffff05b224 */ /* 0x010fca00078e0019 */
[----:B------:R0:W4:Y:S04]  /*197f0*/  @!P3 LDG.E.U16 R18, [R4.64] ;  /* 0x0000000a0412b981 */ /* 0x000128000c1e1500 */
[----:B0-----:R-:W2:Y:S01]  /*19800*/  LDL R4, [R1+0x224] ;  /* 0x0002240001047983 */ /* 0x001ea20000100800 */
[----:B------:R-:W-:-:S03]  /*19810*/  LOP3.LUT R24, R2, 0x50, RZ, 0xfc, !PT ;  /* 0x0000005002187812 */ /* 0x000fc600078efcff */
[----:B------:R-:W2:Y:S01]  /*19820*/  LDL R5, [R1+0x228] ;  /* 0x0002280001057983 */ /* 0x000ea20000100800 */
[----:B------:R-:W-:Y:S02]  /*19830*/  PRMT R19, RZ, 0x7610, R19 ;  /* 0x00007610ff137816 */ /* 0x000fe40000000013 */
[----:B------:R-:W-:Y:S01]  /*19840*/  ISETP.GE.AND P2, PT, R24, UR5, PT ;  /* 0x0000000518007c0c */ /* 0x000fe2000bf46270 */
[----:B------:R-:W0:Y:S01]  /*19850*/  S2R R25, SR_TID.X ;  /* 0x0000000000197919 */ /* 0x000e220000002100 */
[----:B------:R-:W-:-:S03]  /*19860*/  LOP3.LUT R2, R2, 0x60, RZ, 0xfc, !PT ;  /* 0x0000006002027812 */ /* 0x000fc600078efcff */
[----:B------:R-:W3:Y:S01]  /*19870*/  LDL.LU R24, [R1+0x12b4] ;  /* 0x0012b40001187983 */ /* 0x000ee20000300800 */
[----:B------:R-:W-:Y:S02]  /*19880*/  ISETP.GE.AND P3, PT, R2, UR5, PT ;  /* 0x0000000502007c0c */ /* 0x000fe4000bf66270 */
[----:B------:R-:W-:Y:S01]  /*19890*/  PRMT R20, RZ, 0x7610, R20 ;  /* 0x00007610ff147816 */ /* 0x000fe20000000014 */
[----:B------:R-:W1:Y:S01]  /*198a0*/  S2R R2, SR_TID.X ;  /* 0x0000000000027919 */ /* 0x000e620000002100 */
[----:B0-----:R-:W-:-:S04]  /*198b0*/  LEA.HI R25, R25, 0x70, RZ, 0x1c ;  /* 0x0000007019197811 */ /* 0x001fc800078fe0ff */
[----:B------:R-:W-:Y:S02]  /*198c0*/  ISETP.GE.AND P4, PT, R25, UR5, PT ;  /* 0x0000000519007c0c */ /* 0x000fe4000bf86270 */
[----:B------:R-:W3:Y:S01]  /*198d0*/  LDL.LU R25, [R1+0x12b0] ;  /* 0x0012b00001197983 */ /* 0x000ee20000300800 */
[----:B--2---:R-:W-:-:S04]  /*198e0*/  @!P0 LOP3.LUT R5, R5, R4, RZ, 0x3c, !PT ;  /* 0x0000000405058212 */ /* 0x004fc800078e3cff */
[----:B------:R-:W-:-:S04]  /*198f0*/  @!P0 LOP3.LUT R4, R5, R4, RZ, 0x3c, !PT ;  /* 0x0000000405048212 */ /* 0x000fc800078e3cff */
[----:B------:R-:W-:-:S05]  /*19900*/  @!P0 LOP3.LUT R5, R5, R4, RZ, 0x3c, !PT ;  /* 0x0000000405058212 */ /* 0x000fca00078e3cff */
[----:B------:R0:W2:Y:S01]  /*19910*/  @!P0 LDG.E.U16 R19, [R4.64] ;  /* 0x0000000a04138981 */ /* 0x0000a2000c1e1500 */
[----:B-1----:R-:W-:-:S03]  /*19920*/  LOP3.LUT R2, R2, 0x7f, RZ, 0xc0, !PT ;  /* 0x0000007f02027812 */ /* 0x002fc600078ec0ff */
[----:B0-----:R-:W2:Y:S04]  /*19930*/  LDL R4, [R1+0x21c] ;  /* 0x00021c0001047983 */ /* 0x001ea80000100800 */
[----:B------:R-:W2:Y:S01]  /*19940*/  LDL R5, [R1+0x220] ;  /* 0x0002200001057983 */ /* 0x000ea20000100800 */
[----:B------:R-:W-:Y:S02]  /*19950*/  ISETP.GE.AND P0, PT, R2, UR5, PT ;  /* 0x0000000502007c0c */ /* 0x000fe4000bf06270 */
[----:B------:R-:W-:Y:S01]  /*19960*/  PRMT R21, RZ, 0x7610, R21 ;  /* 0x00007610ff157816 */ /* 0x000fe20000000015 */
[----:B------:R-:W3:Y:S01]  /*19970*/  LDL.LU R2, [R1+0x12ac] ;  /* 0x0012ac0001027983 */ /* 0x000ee20000300800 */
[----:B--2---:R-:W-:-:S04]  /*19980*/  @!P1 LOP3.LUT R5, R5, R4, RZ, 0x3c, !PT ;  /* 0x0000000405059212 */ /* 0x004fc800078e3cff */
[----:B------:R-:W-:-:S04]  /*19990*/  @!P1 LOP3.LUT R4, R5, R4, RZ, 0x3c, !PT ;  /* 0x0000000405049212 */ /* 0x000fc800078e3cff */
[----:B------:R-:W-:-:S05]  /*199a0*/  @!P1 LOP3.LUT R5, R5, R4, RZ, 0x3c, !PT ;  /* 0x0000000405059212 */ /* 0x000fca00078e3cff */
[----:B------:R0:W2:Y:S04]  /*199b0*/  @!P1 LDG.E.U16 R20, [R4.64] ;  /* 0x0000000a04149981 */ /* 0x0000a8000c1e1500 */
[----:B0-----:R-:W2:Y:S04]  /*199c0*/  LDL R4, [R1+0x214] ;  /* 0x0002140001047983 */ /* 0x001ea80000100800 */
[----:B------:R-:W2:Y:S01]  /*199d0*/  LDL R5, [R1+0x218] ;  /* 0x0002180001057983 */ /* 0x000ea20000100800 */
[----:B------:R-:W-:Y:S02]  /*199e0*/  PRMT R22, RZ, 0x7610, R22 ;  /* 0x00007610ff167816 */ /* 0x000fe40000000016 */
[----:B------:R-:W-:-:S02]  /*199f0*/  PRMT R23, RZ, 0x7610, R23 ;  /* 0x00007610ff177816 */ /* 0x000fc40000000017 */
[----:B--2---:R-:W-:-:S04]  /*19a00*/  @!P2 LOP3.LUT R5, R5, R4, RZ, 0x3c, !PT ;  /* 0x000000040505a212 */ /* 0x004fc800078e3cff */
[----:B------:R-:W-:-:S04]  /*19a10*/  @!P2 LOP3.LUT R4, R5, R4, RZ, 0x3c, !PT ;  /* 0x000000040504a212 */ /* 0x000fc800078e3cff */
[----:B------:R-:W-:-:S05]  /*19a20*/  @!P2 LOP3.LUT R5, R5, R4, RZ, 0x3c, !PT ;  /* 0x000000040505a212 */ /* 0x000fca00078e3cff */
[----:B------:R0:W2:Y:S04]  /*19a30*/  @!P2 LDG.E.U16 R21, [R4.64] ;  /* 0x0000000a0415a981 */ /* 0x0000a8000c1e1500 */
[----:B0-----:R-:W2:Y:S04]  /*19a40*/  LDL R4, [R1+0x20c] ;  /* 0x00020c0001047983 */ /* 0x001ea80000100800 */
[----:B------:R-:W2:Y:S02]  /*19a50*/  LDL R5, [R1+0x210] ;  /* 0x0002100001057983 */ /* 0x000ea40000100800 */
        /* <DEDUP_REMOVED lines=11> */
[----:B------:R-:W2:Y:S01]  /*19b10*/  LDL R5, [R1+0xa3c] ;  /* 0x000a3c0001057983 */ /* 0x000ea20000100800 */
[----:B---3--:R-:W-:Y:S02]  /*19b20*/  PRMT R24, RZ, 0x7610, R24 ;  /* 0x00007610ff187816 */ /* 0x008fe40000000018 */
[----:B------:R-:W-:-:S02]  /*19b30*/  PRMT R25, RZ, 0x7610, R25 ;  /* 0x00007610ff197816 */ /* 0x000fc40000000019 */
[----:B------:R-:W-:Y:S01]  /*19b40*/  PRMT R2, RZ, 0x7610, R2 ;  /* 0x00007610ff027816 */ /* 0x000fe20000000002 */
[----:B------:R-:W-:Y:S01]  /*19b50*/  BAR.SYNC.DEFER_BLOCKING 0x0 ;  /* 0x0000000000007b1d */ /* 0x000fe20000010000 */
[----:B--2---:R-:W-:-:S04]  /*19b60*/  @!P0 LOP3.LUT R5, R5, R4, RZ, 0x3c, !PT ;  /* 0x0000000405058212 */ /* 0x004fc800078e3cff */
[----:B------:R-:W-:-:S04]  /*19b70*/  @!P0 LOP3.LUT R4, R5, R4, RZ, 0x3c, !PT ;  /* 0x0000000405048212 */ /* 0x000fc800078e3cff */
[----:B------:R-:W-:-:S05]  /*19b80*/  @!P0 LOP3.LUT R5, R5, R4, RZ, 0x3c, !PT ;  /* 0x0000000405058212 */ /* 0x000fca00078e3cff */
[----:B------:R0:W2:Y:S04]  /*19b90*/  @!P0 LDG.E.U16 R24, [R4.64] ;  /* 0x0000000a04188981 */ /* 0x0000a8000c1e1500 */
[----:B0-----:R-:W3:Y:S04]  /*19ba0*/  LDL R4, [R1+0x250] ;  /* 0x0002500001047983 */ /* 0x001ee80000100800 */
[----:B------:R-:W3:Y:S02]  /*19bb0*/  LDL R5, [R1+0xa2c] ;  /* 0x000a2c0001057983 */ /* 0x000ee40000100800 */
[----:B---3--:R-:W-:-:S04]  /*19bc0*/  @!P0 LOP3.LUT R5, R5, R4, RZ, 0x3c, !PT ;  /* 0x0000000405058212 */ /* 0x008fc800078e3cff */
[----:B------:R-:W-:-:S04]  /*19bd0*/  @!P0 LOP3.LUT R4, R5, R4, RZ, 0x3c, !PT ;  /* 0x0000000405048212 */ /* 0x000fc800078e3cff */
[----:B------:R-:W-:-:S05]  /*19be0*/  @!P0 LOP3.LUT R5, R5, R4, RZ, 0x3c, !PT ;  /* 0x0000000405058212 */ /* 0x000fca00078e3cff */
[----:B------:R0:W3:Y:S04]  /*19bf0*/  @!P0 LDG.E.U16 R25, [R4.64] ;  /* 0x0000000a04198981 */ /* 0x0000e8000c1e1500 */
[----:B0-----:R-:W2:Y:S04]  /*19c00*/  LDL R4, [R1+0xa18] ;  /* 0x000a180001047983 */ /* 0x001ea80000100800 */
[----:B------:R-:W2:Y:S01]  /*19c10*/  LDL R5, [R1+0xa1c] ;  /* 0x000a1c0001057983 */ /* 0x000ea20000100800 */
[----:B------:R-:W-:Y:S02]  /*19c20*/  PRMT R14, RZ, 0x7610, R14 ;  /* 0x00007610ff0e7816 */ /* 0x000fe4000000000e */
[----:B--2---:R-:W-:-:S04]  /*19c30*/  @!P0 LOP3.LUT R5, R5, R4, RZ, 0x3c, !PT ;  /* 0x0000000405058212 */ /* 0x004fc800078e3cff */
[----:B------:R-:W-:-:S04]  /*19c40*/  @!P0 LOP3.LUT R4, R5, R4, RZ, 0x3c, !PT ;  /* 0x0000000405048212 */ /* 0x000fc800078e3cff */
[----:B------:R-:W-:-:S05]  /*19c50*/  @!P0 LOP3.LUT R5, R5, R4, RZ, 0x3c, !PT ;  /* 0x0000000405058212 */ /* 0x000fca00078e3cff */
[----:B------:R0:W2:Y:S04]  /*19c60*/  @!P0 LDG.E.U16 R2, [R4.64] ;  /* 0x0000000a04028981 */ /* 0x0000a8000c1e1500 */
[----:B0-----:R-:W2:Y:S04]  /*19c70*/  LDL R4, [R1+0x9f8] ;  /* 0x0009f80001047983 */ /* 0x001ea80000100800 */
[----:B------:R-:W2:Y:S01]  /*19c80*/  LDL R5, [R1+0x9fc] ;  /* 0x0009fc0001057983 */ /* 0x000ea20000100800 */
[----:B------:R-:W-:Y:S02]  /*19c90*/  PRMT R15, RZ, 0x7610, R15 ;  /* 0x00007610ff0f7816 */ /* 0x000fe4000000000f */
[----:B--2---:R-:W-:-:S04]  /*19ca0*/  @!P0 LOP3.LUT R5, R5, R4, RZ, 0x3c, !PT ;  /* 0x0000000405058212 */ /* 0x004fc800078e3cff */
[----:B------:R-:W-:-:S04]  /*19cb0*/  @!P0 LOP3.LUT R4, R5, R4, RZ, 0x3c, !PT ;  /* 0x0000000405048212 */ /* 0x000fc800078e3cff */
[----:B------:R-:W-:-:S05]  /*19cc0*/  @!P0 LOP3.LUT R5, R5, R4, RZ, 0x3c, !PT ;  /* 0x0000000405058212 */ /* 0x000fca00078e3cff */
[----:B------:R-:W2:Y:S04]  /*19cd0*/  @!P0 LDG.E.U16 R14, [R4.64] ;  /* 0x0000000a040e8981 */ /* 0x000ea8000c1e1500 */
[----:B--2---:R0:W-:Y:S04]  /*19ce0*/  STL [R1+0xa4], R14 ;  /* 0x0000a40e01007387 */ /* 0x0041e80000100800 */
[----:B0-----:R-:W2:Y:S04]  /*19cf0*/  LDL.LU R14, [R1+0x12a8] ;  /* 0x0012a800010e7983 */ /* 0x001ea80000300800 */
[----:B------:R-:W3:Y:S04]  /*19d00*/  LDL R4, [R1+0x9d8] ;  /* 0x0009d80001047983 */ /* 0x000ee80000100800 */
[----:B------:R-:W3:Y:S01]  /*19d10*/  LDL R5, [R1+0x9dc] ;  /* 0x0009dc0001057983 */ /* 0x000ee20000100800 */
[----:B--2---:R-:W-:-:S02]  /*19d20*/  PRMT R14, RZ, 0x7610, R14 ;  /* 0x00007610ff0e7816 */ /* 0x004fc4000000000e */
[----:B---3--:R-:W-:-:S04]  /*19d30*/  @!P0 LOP3.LUT R5, R5, R4, RZ, 0x3c, !PT ;  /* 0x0000000405058212 */ /* 0x008fc800078e3cff */
        /* <DEDUP_REMOVED lines=168> */
[----:B------:R-:W3:Y:S02]  /*1a7c0*/  LDL R5, [R1+0x77c] ;  /* 0x00077c0001057983 */ /* 0x000ee40000100800 */
[----:B---3--:R-:W-:-:S04]  /*1a7d0*/  @!P0 LOP3.LUT R5, R5, R4, RZ, 0x3c, !PT ;  /* 0x0000000405058212 */ /* 0x008fc800078e3cff */
[----:B------:R-:W-:-:S04]  /*1a7e0*/  @!P0 LOP3.LUT R4, R5, R4, RZ, 0x3c, !PT ;  /* 0x0000000405048212 */ /* 0x000fc800078e3cff */
[----:B------:R-:W-:-:S05]  /*1a7f0*/  @!P0 LOP3.LUT R5, R5, R4, RZ, 0x3c, !PT ;  /* 0x0000000405058212 */ /* 0x000fca00078e3cff */
[----:B------:R-:W3:Y:S04]  /*1a800*/  @!P0 LDG.E.U16 R14, [R4.64] ;  /* 0x0000000a040e8981 */ /* 0x000ee8000c1e1500 */
[----:B---3--:R0:W-:Y:S04]  /*1a810*/  STL [R1+0x54], R14 ;  /* 0x0000540e01007387 */ /* 0x0081e80000100800 */
[----:B0-----:R-:W3:Y:S04]  /*1a820*/  LDL.LU R14, [R1+0x1258] ;  /* 0x00125800010e7983 */ /* 0x001ee80000300800 */
[----:B------:R-:W2:Y:S04]  /*1a830*/  LDL R4, [R1+0x758] ;  /* 0x0007580001047983 */ /* 0x000ea80000100800 */
[----:B------:R-:W2:Y:S01]  /*1a840*/  LDL R5, [R1+0x75c] ;  /* 0x00075c0001057983 */ /* 0x000ea20000100800 */
[----:B------:R-:W-:-:S02]  /*1a850*/  PRMT R9, RZ, 0x7610, R9 ;  /* 0x00007610ff097816 */ /* 0x000fc40000000009 */
[----:B--2---:R-:W-:-:S04]  /*1a860*/  @!P0 LOP3.LUT R5, R5, R4, RZ, 0x3c, !PT ;  /* 0x0000000405058212 */ /* 0x004fc800078e3cff */
[----:B------:R-:W-:-:S04]  /*1a870*/  @!P0 LOP3.LUT R4, R5, R4, RZ, 0x3c, !PT ;  /* 0x0000000405048212 */ /* 0x000fc800078e3cff */
[----:B------:R-:W-:-:S05]  /*1a880*/  @!P0 LOP3.LUT R5, R5, R4, RZ, 0x3c, !PT ;  /* 0x0000000405058212 */ /* 0x000fca00078e3cff */
[----:B------:R-:W2:Y:S04]  /*1a890*/  @!P0 LDG.E.U16 R9, [R4.64] ;  /* 0x0000000a04098981 */ /* 0x000ea8000c1e1500 */
[----:B--2---:R0:W-:Y:S04]  /*1a8a0*/  STL [R1+0x50], R9 ;  /* 0x0000500901007387 */ /* 0x0041e80000100800 */
[----:B0-----:R-:W2:Y:S04]  /*1a8b0*/  LDL.LU R9, [R1+0x1254] ;  /* 0x0012540001097983 */ /* 0x001ea80000300800 */
        /* <DEDUP_REMOVED lines=24> */
[----:B------:R0:W2:Y:S04]  /*1aa40*/  @!P0 LDG.E.U16 R15, [R4.64] ;  /* 0x0000000a040f8981 */ /* 0x0000a8000c1e1500 */
[----:B0-----:R-:W3:Y:S04]  /*1aa50*/  LDL R4, [R1+0x6d8] ;  /* 0x0006d80001047983 */ /* 0x001ee80000100800 */
[----:B------:R-:W3:Y:S01]  /*1aa60*/  LDL R5, [R1+0x6dc] ;  /* 0x0006dc0001057983 */ /* 0x000ee20000100800 */
[----:B------:R-:W-:-:S03]  /*1aa70*/  PRMT R8, RZ, 0x7610, R8 ;  /* 0x00007610ff087816 */ /* 0x000fc60000000008 */
[----:B--2---:R0:W-:Y:S04]  /*1aa80*/  STL [R1+0x44], R15 ;  /* 0x0000440f01007387 */ /* 0x0041e80000100800 */
[----:B0-----:R-:W2:Y:S01]  /*1aa90*/  LDL R15, [R1+0x63c] ;  /* 0x00063c00010f7983 */ /* 0x001ea20000100800 */
        /* <DEDUP_REMOVED lines=39> */
[----:B------:R-:W2:Y:S01]  /*1ad10*/  @!P0 LDG.E.U16 R28, [R4.64] ;  /* 0x0000000a041c8981 */ /* 0x000ea2000c1e1500 */
[----:B------:R-:W-:-:S03]  /*1ad20*/  PRMT R27, RZ, 0x7610, R27 ;  /* 0x00007610ff1b7816 */ /* 0x000fc6000000001b */
[----:B--2---:R0:W-:Y:S04]  /*1ad30*/  STL [R1+0x30], R28 ;  /* 0x0000301c01007387 */ /* 0x0041e80000100800 */
[----:B0-----:R-:W2:Y:S04]  /*1ad40*/  LDL.LU R28, [R1+0x1238] ;  /* 0x00123800011c7983 */ /* 0x001ea80000300800 */
[----:B------:R-:W2:Y:S01]  /*1ad50*/  LDL R5, [R1+0x638] ;  /* 0x0006380001057983 */ /* 0x000ea20000100800 */
[----:B------:R-:W-:-:S03]  /*1ad60*/  @!P0 IMAD.MOV.U32 R4, RZ, RZ, R15 ;  /* 0x000000ffff048224 */ /* 0x000fc600078e000f */
[----:B------:R-:W3:Y:S04]  /*1ad70*/  LDL R15, [R1+0x59c] ;  /* 0x00059c00010f7983 */ /* 0x000ee80000100800 */
[----:B--2---:R-:W2:Y:S04]  /*1ad80*/  @!P0 LDG.E.U16 R27, [R4.64] ;  /* 0x0000000a041b8981 */ /* 0x004ea8000c1e1500 */
        /* <DEDUP_REMOVED lines=12> */
[----:B--2---:R0:W-:Y:S01]  /*1ae50*/  STL [R1+0x28], R14 ;  /* 0x0000280e01007387 */ /* 0x0041e20000100800 */
[----:B------:R-:W-:-:S03]  /*1ae60*/  PRMT R26, RZ, 0x7610, R26 ;  /* 0x00007610ff1a7816 */ /* 0x000fc6000000001a */
[----:B0-----:R-:W2:Y:S01]  /*1ae70*/  LDL R14, [R1+0x57c] ;  /* 0x00057c00010e7983 */ /* 0x001ea20000100800 */
[----:B---3--:R-:W-:-:S04]  /*1ae80*/  @!P0 LOP3.LUT R5, R5, R4, RZ, 0x3c, !PT ;  /* 0x0000000405058212 */ /* 0x008fc800078e3cff */
[----:B------:R-:W-:-:S04]  /*1ae90*/  @!P0 LOP3.LUT R4, R5, R4, RZ, 0x3c, !PT ;  /* 0x0000000405048212 */ /* 0x000fc800078e3cff */
[----:B------:R-:W-:-:S05]  /*1aea0*/  @!P0 LOP3.LUT R5, R5, R4, RZ, 0x3c, !PT ;  /* 0x0000000405058212 */ /* 0x000fca00078e3cff */
[----:B------:R0:W3:Y:S04]  /*1aeb0*/  @!P0 LDG.E.U16 R9, [R4.64] ;  /* 0x0000000a04098981 */ /* 0x0000e8000c1e1500 */
[----:B0-----:R-:W2:Y:S04]  /*1aec0*/  LDL R4, [R1+0x5d8] ;  /* 0x0005d80001047983 */ /* 0x001ea80000100800 */
[----:B------:R-:W2:Y:S04]  /*1aed0*/  LDL R5, [R1+0x5dc] ;  /* 0x0005dc0001057983 */ /* 0x000ea80000100800 */
[----:B---3--:R0:W-:Y:S04]  /*1aee0*/  STL [R1+0x24], R9 ;  /* 0x0000240901007387 */ /* 0x0081e80000100800 */
[----:B0-----:R-:W3:Y:S01]  /*1aef0*/  LDL R9, [R1+0x55c] ;  /* 0x00055c0001097983 */ /* 0x001ee20000100800 */
        /* <DEDUP_REMOVED lines=17> */
[----:B------:R-:W-:Y:S01]  /*1b010*/  @!P0 IMAD.MOV.U32 R4, RZ, RZ, R15 ;  /* 0x000000ffff048224 */ /* 0x000fe200078e000f */
[----:B------:R-:W-:-:S02]  /*1b020*/  PRMT R6, RZ, 0x7610, R6 ;  /* 0x00007610ff067816 */ /* 0x000fc40000000006 */
[----:B------:R-:W3:Y:S04]  /*1b030*/  LDL R15, [R1+0x4f8] ;  /* 0x0004f800010f7983 */ /* 0x000ee80000100800 */
[----:B--2---:R0:W2:Y:S04]  /*1b040*/  @!P0 LDG.E.U16 R11, [R4.64] ;  /* 0x0000000a040b8981 */ /* 0x0040a8000c1e1500 */
[----:B0-----:R-:W3:Y:S01]  /*1b050*/  LDL R5, [R1+0x578] ;  /* 0x0005780001057983 */ /* 0x001ee20000100800 */
[----:B------:R-:W-:-:S03]  /*1b060*/  @!P0 IMAD.MOV.U32 R4, RZ, RZ, R14 ;  /* 0x000000ffff048224 */ /* 0x000fc600078e000e */
[----:B--2---:R0:W-:Y:S01]  /*1b070*/  STL [R1+0x18], R11 ;  /* 0x0000180b01007387 */ /* 0x0041e20000100800 */
[----:B------:R-:W-:-:S03]  /*1b080*/  PRMT R8, RZ, 0x7610, R8 ;  /* 0x00007610ff087816 */ /* 0x000fc60000000008 */
[----:B------:R-:W2:Y:S04]  /*1b090*/  LDL R14, [R1+0x4d8] ;  /* 0x0004d800010e7983 */ /* 0x000ea80000100800 */
[----:B---3--:R1:W3:Y:S04]  /*1b0a0*/  @!P0 LDG.E.U16 R6, [R4.64] ;  /* 0x0000000a04068981 */ /* 0x0082e8000c1e1500 */
[----:B0-----:R-:W2:Y:S04]  /*1b0b0*/  LDL R11, [R1+0x4fc] ;  /* 0x0004fc00010b7983 */ /* 0x001ea80000100800 */
[----:B-1----:R-:W2:Y:S01]  /*1b0c0*/  LDL R5, [R1+0x558] ;  /* 0x0005580001057983 */ /* 0x002ea20000100800 */
[----:B------:R-:W-:-:S03]  /*1b0d0*/  @!P0 IMAD.MOV.U32 R4, RZ, RZ, R9 ;  /* 0x000000ffff048224 */ /* 0x000fc600078e0009 */
[----:B---3--:R0:W-:Y:S01]  /*1b0e0*/  STL [R1+0x14], R6 ;  /* 0x0000140601007387 */ /* 0x0081e20000100800 */
[----:B------:R-:W-:-:S03]  /*1b0f0*/  PRMT R13, RZ, 0x7610, R13 ;  /* 0x00007610ff0d7816 */ /* 0x000fc6000000000d */
[----:B------:R-:W3:Y:S04]  /*1b100*/  LDL R9, [R1+0x4b8] ;  /* 0x0004b80001097983 */ /* 0x000ee80000100800 */
[----:B--2---:R1:W2:Y:S04]  /*1b110*/  @!P0 LDG.E.U16 R8, [R4.64] ;  /* 0x0000000a04088981 */ /* 0x0042a8000c1e1500 */
[----:B0-----:R-:W2:Y:S04]  /*1b120*/  LDL R6, [R1+0x4dc] ;  /* 0x0004dc0001067983 */ /* 0x001ea80000100800 */
[----:B-1----:R-:W2:Y:S04]  /*1b130*/  LDL R4, [R1+0x538] ;  /* 0x0005380001047983 */ /* 0x002ea80000100800 */
[----:B------:R-:W2:Y:S02]  /*1b140*/  LDL R5, [R1+0x53c] ;  /* 0x00053c0001057983 */ /* 0x000ea40000100800 */
[----:B--2---:R-:W-:-:S04]  /*1b150*/  @!P0 LOP3.LUT R5, R5, R4, RZ, 0x3c, !PT ;  /* 0x0000000405058212 */ /* 0x004fc800078e3cff */
[----:B------:R-:W-:-:S04]  /*1b160*/  @!P0 LOP3.LUT R4, R5, R4, RZ, 0x3c, !PT ;  /* 0x0000000405048212 */ /* 0x000fc800078e3cff */
[----:B------:R-:W-:-:S05]  /*1b170*/  @!P0 LOP3.LUT R5, R5, R4, RZ, 0x3c, !PT ;  /* 0x0000000405058212 */ /* 0x000fca00078e3cff */
[----:B------:R-:W2:Y:S04]  /*1b180*/  @!P0 LDG.E.U16 R13, [R4.64] ;  /* 0x0000000a040d8981 */ /* 0x000ea8000c1e1500 */
[----:B------:R0:W-:Y:S04]  /*1b190*/  STL [R1+0x10], R8 ;  /* 0x0000100801007387 */ /* 0x0001e80000100800 */
[----:B0-----:R-:W3:Y:S04]  /*1b1a0*/  LDL R8, [R1+0x4bc] ;  /* 0x0004bc0001087983 */ /* 0x001ee80000100800 */
[----:B--2---:R0:W-:Y:S04]  /*1b1b0*/  STL [R1+0xc], R13 ;  /* 0x00000c0d01007387 */ /* 0x0041e80000100800 */
[----:B0-----:R-:W2:Y:S04]  /*1b1c0*/  LDL.LU R13, [R1+0x1228] ;  /* 0x00122800010d7983 */ /* 0x001ea80000300800 */
[----:B------:R-:W2:Y:S04]  /*1b1d0*/  LDL R4, [R1+0x518] ;  /* 0x0005180001047983 */ /* 0x000ea80000100800 */
[----:B------:R-:W2:Y:S01]  /*1b1e0*/  LDL R5, [R1+0x51c] ;  /* 0x00051c0001057983 */ /* 0x000ea20000100800 */
[----:B------:R-:W-:-:S02]  /*1b1f0*/  PRMT R17, RZ, 0x7610, R17 ;  /* 0x00007610ff117816 */ /* 0x000fc40000000011 */
[----:B------:R-:W-:Y:S02]  /*1b200*/  PRMT R10, RZ, 0x7610, R10 ;  /* 0x00007610ff0a7816 */ /* 0x000fe4000000000a */
[----:B------:R-:W-:Y:S02]  /*1b210*/  PRMT R7, RZ, 0x7610, R7 ;  /* 0x00007610ff077816 */ /* 0x000fe40000000007 */
[----:B--2---:R-:W-:-:S04]  /*1b220*/  @!P0 LOP3.LUT R5, R5, R4, RZ, 0x3c, !PT ;  /* 0x0000000405058212 */ /* 0x004fc800078e3cff */
[----:B------:R-:W-:-:S04]  /*1b230*/  @!P0 LOP3.LUT R4, R5, R4, RZ, 0x3c, !PT ;  /* 0x0000000405048212 */ /* 0x000fc800078e3cff */
[----:B------:R-:W-:-:S05]  /*1b240*/  @!P0 LOP3.LUT R5, R5, R4, RZ, 0x3c, !PT ;  /* 0x0000000405058212 */ /* 0x000fca00078e3cff */
[----:B------:R0:W2:Y:S02]  /*1b250*/  @!P0 LDG.E.U16 R17, [R4.64] ;  /* 0x0000000a04118981 */ /* 0x0000a4000c1e1500 */
[----:B0-----:R-:W-:Y:S02]  /*1b260*/  @!P0 IMAD.MOV.U32 R4, RZ, RZ, R11 ;  /* 0x000000ffff048224 */ /* 0x001fe400078e000b */
[----:B------:R-:W-:-:S05]  /*1b270*/  @!P0 IMAD.MOV.U32 R5, RZ, RZ, R15 ;  /* 0x000000ffff058224 */ /* 0x000fca00078e000f */
[----:B------:R0:W3:Y:S02]  /*1b280*/  @!P0 LDG.E.U16 R10, [R4.64] ;  /* 0x0000000a040a8981 */ /* 0x0000e4000c1e1500 */
[----:B0-----:R-:W-:Y:S02]  /*1b290*/  @!P0 IMAD.MOV.U32 R4, RZ, RZ, R6 ;  /* 0x000000ffff048224 */ /* 0x001fe400078e0006 */
[----:B------:R-:W-:-:S05]  /*1b2a0*/  @!P0 IMAD.MOV.U32 R5, RZ, RZ, R14 ;  /* 0x000000ffff058224 */ /* 0x000fca00078e000e */
[----:B------:R-:W4:Y:S04]  /*1b2b0*/  @!P0 LDG.E.U16 R7, [R4.64] ;  /* 0x0000000a04078981 */ /* 0x000f28000c1e1500 */
[----:B--2---:R0:W-:Y:S04]  /*1b2c0*/  STL [R1+0x8], R17 ;  /* 0x0000081101007387 */ /* 0x0041e80000100800 */
[----:B0-----:R-:W2:Y:S04]  /*1b2d0*/  LDL.LU R17, [R1+0x1224] ;  /* 0x0012240001117983 */ /* 0x001ea80000300800 */
[----:B------:R-:W2:Y:S04]  /*1b2e0*/  LDL R11, [R1+0x498] ;  /* 0x00049800010b7983 */ /* 0x000ea80000100800 */
[----:B---3--:R0:W-:Y:S04]  /*1b2f0*/  STL [R1+0x4], R10 ;  /* 0x0000040a01007387 */ /* 0x0081e80000100800 */
[----:B------:R-:W3:Y:S04]  /*1b300*/  LDL R6, [R1+0x47c] ;  /* 0x00047c0001067983 */ /* 0x000ee80000100800 */
[----:B0-----:R-:W3:Y:S04]  /*1b310*/  LDL R10, [R1+0x49c] ;  /* 0x00049c00010a7983 */ /* 0x001ee80000100800 */
[----:B----4-:R0:W-:Y:S04]  /*1b320*/  STL [R1], R7 ;  /* 0x0000000701007387 */ /* 0x0101e80000100800 */
[----:B0-----:R-:W4:Y:S01]  /*1b330*/  LDL R7, [R1+0x478] ;  /* 0x0004780001077983 */ /* 0x001f220000100800 */
[----:B------:R-:W-:Y:S01]  /*1b340*/  PRMT R29, RZ, 0x7610, R29 ;  /* 0x00007610ff1d7816 */ /* 0x000fe2000000001d */
[----:B------:R-:W-:-:S02]  /*1b350*/  @!P0 IMAD.MOV.U32 R4, RZ, RZ, R8 ;  /* 0x000000ffff048224 */ /* 0x000fc400078e0008 */
[----:B------:R-:W-:Y:S01]  /*1b360*/  @!P0 IMAD.MOV.U32 R5, RZ, RZ, R9 ;  /* 0x000000ffff058224 */ /* 0x000fe200078e0009 */
[----:B------:R-:W-:Y:S01]  /*1b370*/  PRMT R28, RZ, 0x7610, R28 ;  /* 0x00007610ff1c7816 */ /* 0x000fe2000000001c */
[----:B------:R-:W4:Y:S04]  /*1b380*/  LDL R9, [R1+0x458] ;  /* 0x0004580001097983 */ /* 0x000f280000100800 */
[----:B------:R2:W4:Y:S01]  /*1b390*/  @!P0 LDG.E.U16 R29, [R4.64] ;  /* 0x0000000a041d8981 */ /* 0x000522000c1e1500 */
[----:B------:R-:W-:-:S03]  /*1b3a0*/  PRMT R27, RZ, 0x7610, R27 ;  /* 0x00007610ff1b7816 */ /* 0x000fc6000000001b */
[----:B------:R-:W4:Y:S01]  /*1b3b0*/  LDL R8, [R1+0x45c] ;  /* 0x00045c0001087983 */ /* 0x000f220000100800 */
[----:B--2---:R-:W-:Y:S02]  /*1b3c0*/  @!P0 IMAD.MOV.U32 R5, RZ, RZ, R11 ;  /* 0x000000ffff058224 */ /* 0x004fe400078e000b */
[----:B---3--:R-:W-:-:S05]  /*1b3d0*/  @!P0 IMAD.MOV.U32 R4, RZ, RZ, R10 ;  /* 0x000000ffff048224 */ /* 0x008fca00078e000a */
[----:B------:R0:W2:Y:S02]  /*1b3e0*/  @!P0 LDG.E.U16 R28, [R4.64] ;  /* 0x0000000a041c8981 */ /* 0x0000a4000c1e1500 */
[----:B0-----:R-:W-:Y:S02]  /*1b3f0*/  @!P0 IMAD.MOV.U32 R4, RZ, RZ, R6 ;  /* 0x000000ffff048224 */ /* 0x001fe400078e0006 */
[----:B----4-:R-:W-:-:S05]  /*1b400*/  @!P0 IMAD.MOV.U32 R5, RZ, RZ, R7 ;  /* 0x000000ffff058224 */ /* 0x010fca00078e0007 */
[----:B------:R0:W3:Y:S04]  /*1b410*/  @!P0 LDG.E.U16 R27, [R4.64] ;  /* 0x0000000a041b8981 */ /* 0x0000e8000c1e1500 */
[----:B------:R-:W-:Y:S01]  /*1b420*/  STL [R1+0x116c], R29 ;  /* 0x00116c1d01007387 */ /* 0x000fe20000100800 */
[----:B------:R-:W-:-:S03]  /*1b430*/  PRMT R26, RZ, 0x7610, R26 ;  /* 0x00007610ff1a7816 */ /* 0x000fc6000000001a */
[----:B------:R-:W-:Y:S04]  /*1b440*/  STL [R1+0x11f4], R29 ;  /* 0x0011f41d01007387 */ /* 0x000fe80000100800 */
[----:B------:R-:W-:Y:S01]  /*1b450*/  STL [R1+0x11f8], R29 ;  /* 0x0011f81d01007387 */ /* 0x000fe20000100800 */
[----:B0-----:R-:W-:-:S03]  /*1b460*/  @!P0 IMAD.MOV.U32 R4, RZ, RZ, R8 ;  /* 0x000000ffff048224 */ /* 0x001fc600078e0008 */
[----:B------:R-:W-:Y:S01]  /*1b470*/  STL [R1+0x11fc], R29 ;  /* 0x0011fc1d01007387 */ /* 0x000fe20000100800 */
[----:B------:R-:W-:-:S03]  /*1b480*/  @!P0 IMAD.MOV.U32 R5, RZ, RZ, R9 ;  /* 0x000000ffff058224 */ /* 0x000fc600078e0009 */
[----:B------:R-:W-:Y:S04]  /*1b490*/  STL [R1+0x1200], R29 ;  /* 0x0012001d01007387 */ /* 0x000fe80000100800 */
[----:B------:R0:W4:Y:S04]  /*1b4a0*/  @!P0 LDG.E.U16 R26, [R4.64] ;  /* 0x0000000a041a8981 */ /* 0x000128000c1e1500 */
[----:B--2---:R-:W-:Y:S04]  /*1b4b0*/  STL [R1+0x1170], R28 ;  /* 0x0011701c01007387 */ /* 0x004fe80000100800 */
[----:B------:R-:W-:Y:S04]  /*1b4c0*/  STL [R1+0x11ec], R28 ;  /* 0x0011ec1c01007387 */ /* 0x000fe80000100800 */
[----:B------:R-:W2:Y:S04]  /*1b4d0*/  LDL R7, [R1+0x438] ;  /* 0x0004380001077983 */ /* 0x000ea80000100800 */
[----:B------:R-:W2:Y:S04]  /*1b4e0*/  LDL R6, [R1+0x43c] ;  /* 0x00043c0001067983 */ /* 0x000ea80000100800 */
[----:B---3--:R-:W-:Y:S04]  /*1b4f0*/  STL [R1+0x1174], R27 ;  /* 0x0011741b01007387 */ /* 0x008fe80000100800 */
[----:B------:R1:W-:Y:S04]  /*1b500*/  STL [R1+0x11c4], R27 ;  /* 0x0011c41b01007387 */ /* 0x0003e80000100800 */
[----:B------:R-:W3:Y:S04]  /*1b510*/  LDL R11, [R1+0x418] ;  /* 0x00041800010b7983 */ /* 0x000ee80000100800 */
[----:B------:R-:W3:Y:S01]  /*1b520*/  LDL R10, [R1+0x41c] ;  /* 0x00041c00010a7983 */ /* 0x000ee20000100800 */
[----:B0-----:R-:W-:-:S02]  /*1b530*/  PRMT R4, RZ, 0x7610, R4 ;  /* 0x00007610ff047816 */ /* 0x001fc40000000004 */
[----:B------:R-:W-:Y:S01]  /*1b540*/  PRMT R5, RZ, 0x7610, R5 ;  /* 0x00007610ff057816 */ /* 0x000fe20000000005 */
[----:B----4-:R-:W-:Y:S04]  /*1b550*/  STL [R1+0x1168], R26 ;  /* 0x0011681a01007387 */ /* 0x010fe80000100800 */
        /* <DEDUP_REMOVED lines=9> */
[----:B------:R-:W4:Y:S04]  /*1b5f0*/  LDL R9, [R1+0x3f8] ;  /* 0x0003f80001097983 */ /* 0x000f280000100800 */
[----:B------:R-:W4:Y:S04]  /*1b600*/  LDL R8, [R1+0x3fc] ;  /* 0x0003fc0001087983 */ /* 0x000f280000100800 */
[----:B--2---:R3:W2:Y:S02]  /*1b610*/  @!P0 LDG.E.U16 R4, [R6.64] ;  /* 0x0000000a06048981 */ /* 0x0046a4000c1e1500 */
[----:B---3--:R-:W-:-:S02]  /*1b620*/  @!P0 IMAD.MOV.U32 R7, RZ, RZ, R11 ;  /* 0x000000ffff078224 */ /* 0x008fc400078e000b */
[----:B------:R-:W-:-:S05]  /*1b630*/  @!P0 IMAD.MOV.U32 R6, RZ, RZ, R10 ;  /* 0x000000ffff068224 */ /* 0x000fca00078e000a */
[----:B------:R0:W3:Y:S02]  /*1b640*/  @!P0 LDG.E.U16 R5, [R6.64] ;  /* 0x0000000a06058981 */ /* 0x0000e4000c1e1500 */
[----:B0-----:R-:W-:-:S06]  /*1b650*/  PRMT R6, RZ, 0x7610, R6 ;  /* 0x00007610ff067816 */ /* 0x001fcc0000000006 */
[----:B----4-:R0:W4:Y:S04]  /*1b660*/  @!P0 LDG.E.U16 R6, [R8.64] ;  /* 0x0000000a08068981 */ /* 0x010128000c1e1500 */
[----:B--2---:R-:W-:Y:S04]  /*1b670*/  STL [R1+0x1164], R4 ;  /* 0x0011640401007387 */ /* 0x004fe80000100800 */
[----:B------:R-:W-:Y:S04]  /*1b680*/  STL [R1+0x117c], R4 ;  /* 0x00117c0401007387 */ /* 0x000fe80000100800 */
[----:B------:R-:W-:Y:S04]  /*1b690*/  STL [R1+0x1180], R4 ;  /* 0x0011800401007387 */ /* 0x000fe80000100800 */
[----:B------:R-:W-:Y:S04]  /*1b6a0*/  STL [R1+0x11c8], R4 ;  /* 0x0011c80401007387 */ /* 0x000fe80000100800 */
[----:B------:R-:W-:Y:S04]  /*1b6b0*/  STL [R1+0x11cc], R4 ;  /* 0x0011cc0401007387 */ /* 0x000fe80000100800 */
[----:B------:R-:W-:Y:S04]  /*1b6c0*/  STL [R1+0x11d0], R4 ;  /* 0x0011d00401007387 */ /* 0x000fe80000100800 */
[----:B------:R-:W-:Y:S04]  /*1b6d0*/  STL [R1+0x11d4], R4 ;  /* 0x0011d40401007387 */ /* 0x000fe80000100800 */
[----:B------:R-:W-:Y:S04]  /*1b6e0*/  STL [R1+0x11d8], R4 ;  /* 0x0011d80401007387 */ /* 0x000fe80000100800 */
[----:B---3--:R-:W-:Y:S04]  /*1b6f0*/  STL [R1+0x1160], R5 ;  /* 0x0011600501007387 */ /* 0x008fe80000100800 */
[----:B------:R-:W-:Y:S04]  /*1b700*/  STL [R1+0x1184], R5 ;  /* 0x0011840501007387 */ /* 0x000fe80000100800 */
[----:B------:R-:W-:Y:S04]  /*1b710*/  STL [R1+0x1188], R5 ;  /* 0x0011880501007387 */ /* 0x000fe80000100800 */
[----:B------:R-:W-:Y:S04]  /*1b720*/  STL [R1+0x11b4], R5 ;  /* 0x0011b40501007387 */ /* 0x000fe80000100800 */
[----:B------:R-:W-:Y:S04]  /*1b730*/  STL [R1+0x11b8], R5 ;  /* 0x0011b80501007387 */ /* 0x000fe80000100800 */
[----:B------:R-:W-:Y:S04]  /*1b740*/  STL [R1+0x11f0], R5 ;  /* 0x0011f00501007387 */ /* 0x000fe80000100800 */
[----:B0-----:R-:W2:Y:S04]  /*1b750*/  LDL R8, [R1+0x3d8] ;  /* 0x0003d80001087983 */ /* 0x001ea80000100800 */
[----:B------:R-:W2:Y:S01]  /*1b760*/  LDL R9, [R1+0x3dc] ;  /* 0x0003dc0001097983 */ /* 0x000ea20000100800 */
[----:B------:R-:W-:-:S03]  /*1b770*/  PRMT R7, RZ, 0x7610, R7 ;  /* 0x00007610ff077816 */ /* 0x000fc60000000007 */
[----:B------:R-:W3:Y:S04]  /*1b780*/  LDL R11, [R1+0x3b8] ;  /* 0x0003b800010b7983 */ /* 0x000ee80000100800 */
[----:B------:R-:W3:Y:S04]  /*1b790*/  LDL R10, [R1+0x3bc] ;  /* 0x0003bc00010a7983 */ /* 0x000ee80000100800 */
[----:B-1----:R-:W3:Y:S04]  /*1b7a0*/  LDL R27, [R1+0x39c] ;  /* 0x00039c00011b7983 */ /* 0x002ee80000100800 */
[----:B------:R-:W3:Y:S04]  /*1b7b0*/  LDL R15, [R1+0x378] ;  /* 0x00037800010f7983 */ /* 0x000ee80000100800 */
[----:B------:R-:W3:Y:S01]  /*1b7c0*/  LDL R14, [R1+0x37c] ;  /* 0x00037c00010e7983 */ /* 0x000ee20000100800 */
[----:B--2---:R-:W-:-:S04]  /*1b7d0*/  @!P0 LOP3.LUT R9, R9, R8, RZ, 0x3c, !PT ;  /* 0x0000000809098212 */ /* 0x004fc800078e3cff */
[----:B------:R-:W-:-:S04]  /*1b7e0*/  @!P0 LOP3.LUT R8, R9, R8, RZ, 0x3c, !PT ;  /* 0x0000000809088212 */ /* 0x000fc800078e3cff */
[----:B------:R-:W-:-:S05]  /*1b7f0*/  @!P0 LOP3.LUT R9, R9, R8, RZ, 0x3c, !PT ;  /* 0x0000000809098212 */ /* 0x000fca00078e3cff */
[----:B------:R0:W2:Y:S04]  /*1b800*/  @!P0 LDG.E.U16 R7, [R8.64] ;  /* 0x0000000a08078981 */ /* 0x0000a8000c1e1500 */
[----:B----4-:R-:W-:Y:S04]  /*1b810*/  STL [R1+0x115c], R6 ;  /* 0x00115c0601007387 */ /* 0x010fe80000100800 */
[----:B------:R-:W-:Y:S01]  /*1b820*/  STL [R1+0x118c], R6 ;  /* 0x00118c0601007387 */ /* 0x000fe20000100800 */
[----:B0-----:R-:W-:-:S03]  /*1b830*/  PRMT R8, RZ, 0x7610, R8 ;  /* 0x00007610ff087816 */ /* 0x001fc60000000008 */
[----:B------:R-:W-:Y:S04]  /*1b840*/  STL [R1+0x11bc], R6 ;  /* 0x0011bc0601007387 */ /* 0x000fe80000100800 */
[----:B------:R-:W-:Y:S04]  /*1b850*/  STL [R1+0x11c0], R6 ;  /* 0x0011c00601007387 */ /* 0x000fe80000100800 */
[----:B------:R-:W-:Y:S04]  /*1b860*/  STL [R1+0x11dc], R6 ;  /* 0x0011dc0601007387 */ /* 0x000fe80000100800 */
[----:B------:R-:W-:Y:S04]  /*1b870*/  STL [R1+0x11e0], R6 ;  /* 0x0011e00601007387 */ /* 0x000fe80000100800 */
[----:B------:R-:W-:Y:S04]  /*1b880*/  STL [R1+0x11e4], R6 ;  /* 0x0011e40601007387 */ /* 0x000fe80000100800 */
[----:B---3--:R0:W3:Y:S04]  /*1b890*/  @!P0 LDG.E.U16 R8, [R10.64] ;  /* 0x0000000a0a088981 */ /* 0x0080e8000c1e1500 */
[----:B--2---:R-:W-:Y:S04]  /*1b8a0*/  STL [R1+0x1158], R7 ;  /* 0x0011580701007387 */ /* 0x004fe80000100800 */
[----:B------:R-:W-:Y:S04]  /*1b8b0*/  STL [R1+0x1190], R7 ;  /* 0x0011900701007387 */ /* 0x000fe80000100800 */
[----:B------:R-:W-:Y:S04]  /*1b8c0*/  STL [R1+0x1194], R7 ;  /* 0x0011940701007387 */ /* 0x000fe80000100800 */
[----:B0-----:R-:W2:Y:S01]  /*1b8d0*/  LDL R11, [R1+0x398] ;  /* 0x00039800010b7983 */ /* 0x001ea20000100800 */
[----:B------:R-:W-:Y:S01]  /*1b8e0*/  PRMT R12, RZ, 0x7610, R12 ;  /* 0x00007610ff0c7816 */ /* 0x000fe2000000000c */
[----:B------:R-:W-:-:S02]  /*1b8f0*/  @!P0 IMAD.MOV.U32 R10, RZ, RZ, R27 ;  /* 0x000000ffff0a8224 */ /* 0x000fc400078e001b */
[----:B---3--:R-:W-:Y:S01]  /*1b900*/  STL [R1+0x1154], R8 ;  /* 0x0011540801007387 */ /* 0x008fe20000100800 */
[----:B------:R-:W-:Y:S02]  /*1b910*/  PRMT R9, RZ, 0x7610, R9 ;  /* 0x00007610ff097816 */ /* 0x000fe40000000009 */
[----:B------:R-:W-:Y:S01]  /*1b920*/  PRMT R13, RZ, 0x7610, R13 ;  /* 0x00007610ff0d7816 */ /* 0x000fe2000000000d */
[----:B------:R-:W3:Y:S04]  /*1b930*/  LDL R27, [R1+0x2bc] ;  /* 0x0002bc00011b7983 */ /* 0x000ee80000100800 */
[----:B--2---:R0:W2:Y:S02]  /*1b940*/  @!P0 LDG.E.U16 R12, [R10.64] ;  /* 0x0000000a0a0c8981 */ /* 0x0040a4000c1e1500 */
[----:B0-----:R-:W-:-:S06]  /*1b950*/  PRMT R11, RZ, 0x7610, R11 ;  /* 0x00007610ff0b7816 */ /* 0x001fcc000000000b */
[----:B------:R0:W4:Y:S04]  /*1b960*/  @!P0 LDG.E.U16 R11, [R14.64] ;  /* 0x0000000a0e0b8981 */ /* 0x000128000c1e1500 */
        /* <DEDUP_REMOVED lines=19> */
[----:B0-----:R-:W3:Y:S04]  /*1baa0*/  LDL R14, [R1+0x2f8] ;  /* 0x0002f800010e7983 */ /* 0x001ee80000100800 */
[----:B------:R-:W3:Y:S01]  /*1bab0*/  LDL R15, [R1+0x2fc] ;  /* 0x0002fc00010f7983 */ /* 0x000ee20000100800 */
[----:B------:R-:W-:-:S03]  /*1bac0*/  PRMT R17, RZ, 0x7610, R17 ;  /* 0x00007610ff117816 */ /* 0x000fc60000000011 */
[----:B--2---:R-:W-:Y:S01]  /*1bad0*/  STL [R1+0x1150], R13 ;  /* 0x0011500d01007387 */ /* 0x004fe20000100800 */
[----:B---3--:R-:W-:-:S04]  /*1bae0*/  @!P0 LOP3.LUT R15, R15, R14, RZ, 0x3c, !PT ;  /* 0x0000000e0f0f8212 */ /* 0x008fc800078e3cff */
[----:B------:R-:W-:-:S04]  /*1baf0*/  @!P0 LOP3.LUT R14, R15, R14, RZ, 0x3c, !PT ;  /* 0x0000000e0f0e8212 */ /* 0x000fc800078e3cff */
[----:B------:R-:W-:-:S05]  /*1bb00*/  @!P0 LOP3.LUT R15, R15, R14, RZ, 0x3c, !PT ;  /* 0x0000000e0f0f8212 */ /* 0x000fca00078e3cff */
[----:B------:R0:W2:Y:S04]  /*1bb10*/  @!P0 LDG.E.U16 R17, [R14.64] ;  /* 0x0000000a0e118981 */ /* 0x0000a8000c1e1500 */
[----:B0-----:R-:W3:Y:S04]  /*1bb20*/  LDL R14, [R1+0x2d8] ;  /* 0x0002d800010e7983 */ /* 0x001ee80000100800 */
[----:B------:R-:W3:Y:S01]  /*1bb30*/  LDL R15, [R1+0x2dc] ;  /* 0x0002dc00010f7983 */ /* 0x000ee20000100800 */
[----:B------:R-:W-:Y:S02]  /*1bb40*/  PRMT R0, RZ, 0x7610, R0 ;  /* 0x00007610ff007816 */ /* 0x000fe40000000000 */
[----:B---3--:R-:W-:-:S04]  /*1bb50*/  @!P0 LOP3.LUT R15, R15, R14, RZ, 0x3c, !PT ;  /* 0x0000000e0f0f8212 */ /* 0x008fc800078e3cff */
[----:B------:R-:W-:-:S04]  /*1bb60*/  @!P0 LOP3.LUT R14, R15, R14, RZ, 0x3c, !PT ;  /* 0x0000000e0f0e8212 */ /* 0x000fc800078e3cff */
[----:B------:R-:W-:-:S05]  /*1bb70*/  @!P0 LOP3.LUT R15, R15, R14, RZ, 0x3c, !PT ;  /* 0x0000000e0f0f8212 */ /* 0x000fca00078e3cff */
[----:B------:R-:W3:Y:S04]  /*1bb80*/  @!P0 LDG.E.U16 R0, [R14.64] ;  /* 0x0000000a0e008981 */ /* 0x000ee8000c1e1500 */
[----:B---3--:R0:W-:Y:S04]  /*1bb90*/  STL [R1+0xb0], R0 ;  /* 0x0000b00001007387 */ /* 0x0081e80000100800 */
[----:B0-----:R-:W3:Y:S04]  /*1bba0*/  LDL.LU R0, [R1+0x1220] ;  /* 0x0012200001007983 */ /* 0x001ee80000300800 */
[----:B------:R-:W2:Y:S01]  /*1bbb0*/  LDL R15, [R1+0x2b8] ;  /* 0x0002b800010f7983 */ /* 0x000ea20000100800 */
[----:B------:R-:W-:Y:S01]  /*1bbc0*/  @!P0 IMAD.MOV.U32 R14, RZ, RZ, R27 ;  /* 0x000000ffff0e8224 */ /* 0x000fe200078e001b */
[----:B---3--:R-:W-:-:S06]  /*1bbd0*/  PRMT R0, RZ, 0x7610, R0 ;  /* 0x00007610ff007816 */ /* 0x008fcc0000000000 */
[----:B--2---:R-:W2:Y:S04]  /*1bbe0*/  @!P0 LDG.E.U16 R0, [R14.64] ;  /* 0x0000000a0e008981 */ /* 0x004ea8000c1e1500 */
[----:B--2---:R0:W-:Y:S04]  /*1bbf0*/  STL [R1+0xb8], R0 ;  /* 0x0000b80001007387 */ /* 0x0041e80000100800 */
[----:B------:R-:W2:Y:S04]  /*1bc00*/  LDL R14, [R1+0x298] ;  /* 0x00029800010e7983 */ /* 0x000ea80000100800 */
[----:B------:R-:W2:Y:S01]  /*1bc10*/  LDL R15, [R1+0x29c] ;  /* 0x00029c00010f7983 */ /* 0x000ea20000100800 */
[----:B------:R-:W-:-:S03]  /*1bc20*/  PRMT R16, RZ, 0x7610, R16 ;  /* 0x00007610ff107816 */ /* 0x000fc60000000010 */
[----:B0-----:R-:W0:Y:S01]  /*1bc30*/  S2R R0, SR_TID.X ;  /* 0x0000000000007919 */ /* 0x001e220000002100 */
[----:B--2---:R-:W-:-:S04]  /*1bc40*/  @!P0 LOP3.LUT R15, R15, R14, RZ, 0x3c, !PT ;  /* 0x0000000e0f0f8212 */ /* 0x004fc800078e3cff */
[----:B------:R-:W-:-:S04]  /*1bc50*/  @!P0 LOP3.LUT R14, R15, R14, RZ, 0x3c, !PT ;  /* 0x0000000e0f0e8212 */ /* 0x000fc800078e3cff */
[----:B------:R-:W-:-:S05]  /*1bc60*/  @!P0 LOP3.LUT R15, R15, R14, RZ, 0x3c, !PT ;  /* 0x0000000e0f0f8212 */ /* 0x000fca00078e3cff */
[----:B------:R-:W2:Y:S01]  /*1bc70*/  @!P0 LDG.E.U16 R16, [R14.64] ;  /* 0x0000000a0e108981 */ /* 0x000ea2000c1e1500 */
[----:B0-----:R-:W-:Y:S01]  /*1bc80*/  SHF.R.S32.HI R27, RZ, 0x6, R0 ;  /* 0x00000006ff1b7819 */ /* 0x001fe20000011400 */
[----:B------:R-:W-:-:S03]  /*1bc90*/  IMAD.SHL.U32 R0, R0, 0x2, RZ ;  /* 0x0000000200007824 */ /* 0x000fc600078e00ff */
[----:B------:R-:W-:-:S04]  /*1bca0*/  SGXT R27, R27, 0x1 ;  /* 0x000000011b1b781a */ /* 0x000fc80000000200 */
[----:B------:R-:W-:-:S04]  /*1bcb0*/  LOP3.LUT R27, R27, 0x90, RZ, 0xc0, !PT ;  /* 0x000000901b1b7812 */ /* 0x000fc800078ec0ff */
[----:B------:R-:W-:Y:S01]  /*1bcc0*/  LOP3.LUT R27, R27, 0x17e, R0, 0x78, !PT ;  /* 0x0000017e1b1b7812 */ /* 0x000fe200078e7800 */
[----:B--2---:R0:W-:Y:S04]  /*1bcd0*/  STL [R1+0xbc], R16 ;  /* 0x0000bc1001007387 */ /* 0x0041e80000100800 */
[----:B0-----:R-:W2:Y:S04]  /*1bce0*/  LDL.LU R16, [R1+0x121c] ;  /* 0x00121c0001107983 */ /* 0x001ea80000300800 */
[----:B------:R-:W3:Y:S04]  /*1bcf0*/  LDL R14, [R1+0x278] ;  /* 0x00027800010e7983 */ /* 0x000ee80000100800 */
[----:B------:R-:W3:Y:S04]  /*1bd00*/  LDL R15, [R1+0x27c] ;  /* 0x00027c00010f7983 */ /* 0x000ee80000100800 */
[----:B------:R-:W2:Y:S01]  /*1bd10*/  LDL.LU R0, [R1+0x1218] ;  /* 0x0012180001007983 */ /* 0x000ea20000300800 */
[----:B---3--:R-:W-:-:S04]  /*1bd20*/  @!P0 LOP3.LUT R15, R15, R14, RZ, 0x3c, !PT ;  /* 0x0000000e0f0f8212 */ /* 0x008fc800078e3cff */
[C---:B------:R-:W-:Y:S02]  /*1bd30*/  @!P0 LOP3.LUT R14, R15.reuse, R14, RZ, 0x3c, !PT ;  /* 0x0000000e0f0e8212 */ /* 0x040fe400078e3cff */
[----:B--2---:R-:W-:Y:S02]  /*1bd40*/  PRMT R0, RZ, 0x7610, R0 ;  /* 0x00007610ff007816 */ /* 0x004fe40000000000 */
        /* <DEDUP_REMOVED lines=42> */
[----:B------:R-:W-:-:S02]  /*1bff0*/  PRMT R26, RZ, 0x7610, R26 ;  /* 0x00007610ff1a7816 */ /* 0x000fc4000000001a */
[----:B---3--:R-:W-:-:S04]  /*1c000*/  @!P0 LOP3.LUT R15, R15, R14, RZ, 0x3c, !PT ;  /* 0x0000000e0f0f8212 */ /* 0x008fc800078e3cff */
[----:B------:R-:W-:-:S04]  /*1c010*/  @!P0 LOP3.LUT R14, R15, R14, RZ, 0x3c, !PT ;  /* 0x0000000e0f0e8212 */ /* 0x000fc800078e3cff */
[----:B------:R-:W-:-:S05]  /*1c020*/  @!P0 LOP3.LUT R15, R15, R14, RZ, 0x3c, !PT ;  /* 0x0000000e0f0f8212 */ /* 0x000fca00078e3cff */
[----:B------:R0:W3:Y:S04]  /*1c030*/  @!P0 LDG.E.U16 R26, [R14.64] ;  /* 0x0000000a0e1a8981 */ /* 0x0000e8000c1e1500 */
[----:B0-----:R-:W2:Y:S04]  /*1c040*/  LDL R14, [R1+0x9b0] ;  /* 0x0009b000010e7983 */ /* 0x001ea80000100800 */
[----:B------:R-:W2:Y:S01]  /*1c050*/  LDL R15, [R1+0x9b4] ;  /* 0x0009b400010f7983 */ /* 0x000ea20000100800 */
[----:B------:R-:W-:-:S03]  /*1c060*/  PRMT R6, RZ, 0x7610, R6 ;  /* 0x00007610ff067816 */ /* 0x000fc60000000006 */
[----:B---3--:R0:W-:Y:S04]  /*1c070*/  STL [R1+0x164], R26 ;  /* 0x0001641a01007387 */ /* 0x0081e80000100800 */
[----:B0-----:R-:W3:Y:S01]  /*1c080*/  LDL.LU R26, [R1+0xa4] ;  /* 0x0000a400011a7983 */ /* 0x001ee20000300800 */
[----:B--2---:R-:W-:-:S04]  /*1c090*/  @!P0 LOP3.LUT R15, R15, R14, RZ, 0x3c, !PT ;  /* 0x0000000e0f0f8212 */ /* 0x004fc800078e3cff */
[----:B------:R-:W-:-:S04]  /*1c0a0*/  @!P0 LOP3.LUT R14, R15, R14, RZ, 0x3c, !PT ;  /* 0x0000000e0f0e8212 */ /* 0x000fc800078e3cff */
[----:B------:R-:W-:-:S05]  /*1c0b0*/  @!P0 LOP3.LUT R15, R15, R14, RZ, 0x3c, !PT ;  /* 0x0000000e0f0f8212 */ /* 0x000fca00078e3cff */
[----:B------:R0:W2:Y:S04]  /*1c0c0*/  @!P0 LDG.E.U16 R6, [R14.64] ;  /* 0x0000000a0e068981 */ /* 0x0000a8000c1e1500 */
[----:B0-----:R-:W3:Y:S04]  /*1c0d0*/  LDL R14, [R1+0x990] ;  /* 0x00099000010e7983 */ /* 0x001ee80000100800 */
[----:B------:R-:W3:Y:S04]  /*1c0e0*/  LDL R15, [R1+0x994] ;  /* 0x00099400010f7983 */ /* 0x000ee80000100800 */
[----:B------:R-:W-:Y:S04]  /*1c0f0*/  STS.U16 [R27+0x20000], R16 ;  /* 0x020000101b007388 */ /* 0x000fe80000000400 */
[----:B------:R0:W-:Y:S02]  /*1c100*/  STS.U16 [R27+0x20200], R3 ;  /* 0x020200031b007388 */ /* 0x0001e40000000400 */
[----:B0-----:R-:W-:-:S02]  /*1c110*/  PRMT R3, RZ, 0x7610, R3 ;  /* 0x00007610ff037816 */ /* 0x001fc40000000003 */
[----:B--2---:R0:W-:Y:S04]  /*1c120*/  STL [R1+0x160], R6 ;  /* 0x0001600601007387 */ /* 0x0041e80000100800 */
[----:B0-----:R-:W2:Y:S01]  /*1c130*/  LDL.LU R6, [R1+0xa0] ;  /* 0x0000a00001067983 */ /* 0x001ea20000300800 */
[----:B---3--:R-:W-:-:S04]  /*1c140*/  @!P0 LOP3.LUT R15, R15, R14, RZ, 0x3c, !PT ;  /* 0x0000000e0f0f8212 */ /* 0x008fc800078e3cff */
[----:B------:R-:W-:-:S04]  /*1c150*/  @!P0 LOP3.LUT R14, R15, R14, RZ, 0x3c, !PT ;  /* 0x0000000e0f0e8212 */ /* 0x000fc800078e3cff */
[----:B------:R-:W-:-:S05]  /*1c160*/  @!P0 LOP3.LUT R15, R15, R14, RZ, 0x3c, !PT ;  /* 0x0000000e0f0f8212 */ /* 0x000fca00078e3cff */
[----:B------:R0:W3:Y:S04]  /*1c170*/  @!P0 LDG.E.U16 R3, [R14.64] ;  /* 0x0000000a0e038981 */ /* 0x0000e8000c1e1500 */
[----:B0-----:R-:W2:Y:S04]  /*1c180*/  LDL R14, [R1+0x970] ;  /* 0x00097000010e7983 */ /* 0x001ea80000100800 */
[----:B------:R-:W2:Y:S01]  /*1c190*/  LDL R15, [R1+0x974] ;  /* 0x00097400010f7983 */ /* 0x000ea20000100800 */
[----:B------:R-:W-:-:S03]  /*1c1a0*/  PRMT R4, RZ, 0x7610, R4 ;  /* 0x00007610ff047816 */ /* 0x000fc60000000004 */
[----:B------:R-:W-:Y:S04]  /*1c1b0*/  STS.U16 [R27+0x20400], R18 ;  /* 0x020400121b007388 */ /* 0x000fe80000000400 */
[----:B------:R-:W-:Y:S04]  /*1c1c0*/  STS.U16 [R27+0x20600], R19 ;  /* 0x020600131b007388 */ /* 0x000fe80000000400 */
[----:B------:R-:W-:Y:S04]  /*1c1d0*/  STS.U16 [R27+0x20800], R20 ;  /* 0x020800141b007388 */ /* 0x000fe80000000400 */
[----:B------:R-:W-:Y:S04]  /*1c1e0*/  STS.U16 [R27+0x20a00], R21 ;  /* 0x020a00151b007388 */ /* 0x000fe80000000400 */
[----:B------:R-:W-:Y:S04]  /*1c1f0*/  STS.U16 [R27+0x20c00], R22 ;  /* 0x020c00161b007388 */ /* 0x000fe80000000400 */
[----:B------:R-:W-:Y:S04]  /*1c200*/  STS.U16 [R27+0x20e00], R23 ;  /* 0x020e00171b007388 */ /* 0x000fe80000000400 */
[----:B---3--:R0:W-:Y:S04]  /*1c210*/  STL [R1+0x15c], R3 ;  /* 0x00015c0301007387 */ /* 0x0081e80000100800 */
[----:B0-----:R-:W3:Y:S01]  /*1c220*/  LDL R3, [R1+0x914] ;  /* 0x0009140001037983 */ /* 0x001ee20000100800 */
[----:B--2---:R-:W-:-:S03]  /*1c230*/  @!P0 LOP3.LUT R15, R15, R14, RZ, 0x3c, !PT ;  /* 0x0000000e0f0f8212 */ /* 0x004fc600078e3cff */
[----:B------:R-:W2:Y:S01]  /*1c240*/  LDL.LU R27, [R1+0x9c] ;  /* 0x00009c00011b7983 */ /* 0x000ea20000300800 */
[----:B------:R-:W-:-:S04]  /*1c250*/  @!P0 LOP3.LUT R14, R15, R14, RZ, 0x3c, !PT ;  /* 0x0000000e0f0e8212 */ /* 0x000fc800078e3cff */
[----:B------:R-:W-:-:S05]  /*1c260*/  @!P0 LOP3.LUT R15, R15, R14, RZ, 0x3c, !PT ;  /* 0x0000000e0f0f8212 */ /* 0x000fca00078e3cff */
[----:B------:R0:W2:Y:S04]  /*1c270*/  @!P0 LDG.E.U16 R4, [R14.64] ;  /* 0x0000000a0e048981 */ /* 0x0000a8000c1e1500 */
[----:B0-----:R-:W3:Y:S04]  /*1c280*/  LDL R14, [R1+0x950] ;  /* 0x00095000010e7983 */ /* 0x001ee80000100800 */
[----:B------:R-:W3:Y:S01]  /*1c290*/  LDL R15, [R1+0x954] ;  /* 0x00095400010f7983 */ /* 0x000ee20000100800 */
[----:B------:R-:W-:-:S03]  /*1c2a0*/  PRMT R5, RZ, 0x7610, R5 ;  /* 0x00007610ff057816 */ /* 0x000fc60000000005 */
        /* <DEDUP_REMOVED lines=12> */
[----:B------:R-:W2:Y:S04]  /*1c370*/  @!P0 LDG.E.U16 R28, [R14.64] ;  /* 0x0000000a0e1c8981 */ /* 0x000ea8000c1e1500 */
[----:B---3--:R0:W-:Y:S04]  /*1c380*/  STL [R1+0x154], R5 ;  /* 0x0001540501007387 */ /* 0x0081e80000100800 */
[----:B------:R-:W-:Y:S04]  /*1c390*/  STS.U16 [R0+0x1000], R2 ;  /* 0x0010000200007388 */ /* 0x000fe80000000400 */
[----:B0-----:R-:W3:Y:S04]  /*1c3a0*/  LDL.LU R5, [R1+0x94] ;  /* 0x0000940001057983 */ /* 0x001ee80000300800 */
[----:B--2---:R0:W-:Y:S04]  /*1c3b0*/  STL [R1+0x14c], R28 ;  /* 0x00014c1c01007387 */ /* 0x0041e80000100800 */
[----:B0-----:R-:W2:Y:S04]  /*1c3c0*/  LDL.LU R28, [R1+0x90] ;  /* 0x00009000011c7983 */ /* 0x001ea80000300800 */
        /* <DEDUP_REMOVED lines=15> */
[----:B------:R0:W-:Y:S04]  /*1c4c0*/  STS.U16 [R0+0x1800], R26 ;  /* 0x0018001a00007388 */ /* 0x0001e80000000400 */
[----:B0-----:R-:W3:Y:S04]  /*1c4d0*/  LDL.LU R26, [R1+0x8c] ;  /* 0x00008c00011a7983 */ /* 0x001ee80000300800 */
        /* <DEDUP_REMOVED lines=30> */
[----:B------:R0:W2:Y:S04]  /*1c6c0*/  @!P0 LDG.E.U16 R29, [R2.64] ;  /* 0x0000000a021d8981 */ /* 0x0000a8000c1e1500 */
[----:B------:R1:W-:Y:S04]  /*1c6d0*/  STS.U16 [R0+0x3000], R4 ;  /* 0x0030000400007388 */ /* 0x0003e80000000400 */
[----:B-1----:R-:W3:Y:S04]  /*1c6e0*/  LDL.LU R4, [R1+0x80] ;  /* 0x0000800001047983 */ /* 0x002ee80000300800 */
[----:B0-----:R-:W3:Y:S04]  /*1c6f0*/  LDL R2, [R1+0x870] ;  /* 0x0008700001027983 */ /* 0x001ee80000100800 */
[----:B------:R-:W3:Y:S04]  /*1c700*/  LDL R3, [R1+0x874] ;  /* 0x0008740001037983 */ /* 0x000ee80000100800 */
[----:B------:R-:W-:Y:S04]  /*1c710*/  STS.U16 [R0+0x3800], R5 ;  /* 0x0038000500007388 */ /* 0x000fe80000000400 */
[----:B--2---:R0:W-:Y:S04]  /*1c720*/  STL [R1+0x138], R29 ;  /* 0x0001381d01007387 */ /* 0x0041e80000100800 */
[----:B0-----:R-:W2:Y:S04]  /*1c730*/  LDL.LU R29, [R1+0x7c] ;  /* 0x00007c00011d7983 */ /* 0x001ea80000300800 */
[----:B------:R-:W2:Y:S01]  /*1c740*/  LDL.LU R5, [R1+0x11f0] ;  /* 0x0011f00001057983 */ /* 0x000ea20000300800 */
[----:B---3--:R-:W-:-:S04]  /*1c750*/  @!P0 LOP3.LUT R3, R3, R2, RZ, 0x3c, !PT ;  /* 0x0000000203038212 */ /* 0x008fc800078e3cff */
[----:B------:R-:W-:-:S04]  /*1c760*/  @!P0 LOP3.LUT R2, R3, R2, RZ, 0x3c, !PT ;  /* 0x0000000203028212 */ /* 0x000fc800078e3cff */
[----:B------:R-:W-:Y:S02]  /*1c770*/  @!P0 LOP3.LUT R3, R3, R2, RZ, 0x3c, !PT ;  /* 0x0000000203038212 */ /* 0x000fe400078e3cff */
[----:B--2---:R-:W-:-:S06]  /*1c780*/  PRMT R5, RZ, 0x7610, R5 ;  /* 0x00007610ff057816 */ /* 0x004fcc0000000005 */
[----:B------:R0:W2:Y:S04]  /*1c790*/  @!P0 LDG.E.U16 R5, [R2.64] ;  /* 0x0000000a02058981 */ /* 0x0000a8000c1e1500 */
[----:B------:R-:W-:Y:S04]  /*1c7a0*/  STS.U16 [R0+0x4000], R28 ;  /* 0x0040001c00007388 */ /* 0x000fe80000000400 */
[----:B0-----:R-:W3:Y:S04]  /*1c7b0*/  LDL R2, [R1+0x850] ;  /* 0x0008500001027983 */ /* 0x001ee80000100800 */
[----:B------:R-:W3:Y:S04]  /*1c7c0*/  LDL R3, [R1+0x854] ;  /* 0x0008540001037983 */ /* 0x000ee80000100800 */
        /* <DEDUP_REMOVED lines=41> */
[----:B------:R-:W-:Y:S04]  /*1ca60*/  STS.U16 [R0+0x6000], R4 ;  /* 0x0060000400007388 */ /* 0x000fe80000000400 */
[----:B--2---:R0:W-:Y:S04]  /*1ca70*/  STL [R1+0x124], R6 ;  /* 0x0001240601007387 */ /* 0x0041e80000100800 */
[----:B0-----:R-:W2:Y:S04]  /*1ca80*/  LDL.LU R6, [R1+0x11dc] ;  /* 0x0011dc0001067983 */ /* 0x001ea80000300800 */
[----:B------:R-:W2:Y:S04]  /*1ca90*/  LDL R2, [R1+0x7d0] ;  /* 0x0007d00001027983 */ /* 0x000ea80000100800 */
[----:B------:R-:W2:Y:S04]  /*1caa0*/  LDL R3, [R1+0x7d4] ;  /* 0x0007d40001037983 */ /* 0x000ea80000100800 */
[----:B------:R-:W3:Y:S01]  /*1cab0*/  LDL.LU R4, [R1+0x11d8] ;  /* 0x0011d80001047983 */ /* 0x000ee20000300800 */
[----:B--2---:R-:W-:-:S04]  /*1cac0*/  @!P0 LOP3.LUT R3, R3, R2, RZ, 0x3c, !PT ;  /* 0x0000000203038212 */ /* 0x004fc800078e3cff */
[C---:B------:R-:W-:Y:S02]  /*1cad0*/  @!P0 LOP3.LUT R2, R3.reuse, R2, RZ, 0x3c, !PT ;  /* 0x0000000203028212 */ /* 0x040fe400078e3cff */
[----:B---3--:R-:W-:Y:S02]  /*1cae0*/  PRMT R4, RZ, 0x7610, R4 ;  /* 0x00007610ff047816 */ /* 0x008fe40000000004 */
        /* <DEDUP_REMOVED lines=34> */
[----:B0-----:R-:W3:Y:S04]  /*1cd10*/  LDL R28, [R1+0x714] ;  /* 0x00071400011c7983 */ /* 0x001ee80000100800 */
        /* <DEDUP_REMOVED lines=22> */
[----:B0-----:R-:W3:Y:S04]  /*1ce80*/  LDL.LU R2, [R1+0x68] ;  /* 0x0000680001027983 */ /* 0x001ee80000300800 */
[----:B------:R-:W2:Y:S01]  /*1ce90*/  LDL R3, [R1+0x710] ;  /* 0x0007100001037983 */ /* 0x000ea20000100800 */
[----:B------:R-:W-:-:S03]  /*1cea0*/  PRMT R6, RZ, 0x7610, R6 ;  /* 0x00007610ff067816 */ /* 0x000fc60000000006 */
[----:B---3--:R0:W-:Y:S02]  /*1ceb0*/  STS.U16 [R0+0x9000], R2 ;  /* 0x0090000200007388 */ /* 0x0081e40000000400 */
[----:B0-----:R-:W-:-:S05]  /*1cec0*/  @!P0 IMAD.MOV.U32 R2, RZ, RZ, R28 ;  /* 0x000000ffff028224 */ /* 0x001fca00078e001c */
[----:B--2---:R-:W2:Y:S04]  /*1ced0*/  @!P0 LDG.E.U16 R6, [R2.64] ;  /* 0x0000000a02068981 */ /* 0x004ea8000c1e1500 */
[----:B------:R0:W-:Y:S04]  /*1cee0*/  STL [R1+0x10c], R27 ;  /* 0x00010c1b01007387 */ /* 0x0001e80000100800 */
[----:B0-----:R-:W3:Y:S04]  /*1cef0*/  LDL R27, [R1+0x6b4] ;  /* 0x0006b400011b7983 */ /* 0x001ee80000100800 */
[----:B------:R-:W3:Y:S04]  /*1cf00*/  LDL.LU R28, [R1+0x50] ;  /* 0x00005000011c7983 */ /* 0x000ee80000300800 */
        /* <DEDUP_REMOVED lines=24> */
[----:B------:R-:W3:Y:S04]  /*1d090*/  LDL.LU R2, [R1+0x5c] ;  /* 0x00005c0001027983 */ /* 0x000ee80000300800 */
[----:B------:R-:W2:Y:S01]  /*1d0a0*/  LDL R3, [R1+0x6b0] ;  /* 0x0006b00001037983 */ /* 0x000ea20000100800 */
[----:B------:R-:W-:-:S03]  /*1d0b0*/  PRMT R6, RZ, 0x7610, R6 ;  /* 0x00007610ff067816 */ /* 0x000fc60000000006 */
[----:B---3--:R0:W-:Y:S02]  /*1d0c0*/  STS.U16 [R0+0xa800], R2 ;  /* 0x00a8000200007388 */ /* 0x0081e40000000400 */
[----:B0-----:R-:W-:Y:S01]  /*1d0d0*/  @!P0 IMAD.MOV.U32 R2, RZ, RZ, R27 ;  /* 0x000000ffff028224 */ /* 0x001fe200078e001b */
[----:B--2---:R-:W-:Y:S01]  /*1d0e0*/  PRMT R5, RZ, 0x7610, R5 ;  /* 0x00007610ff057816 */ /* 0x004fe20000000005 */
[----:B------:R-:W2:Y:S04]  /*1d0f0*/  LDL R27, [R1+0x650] ;  /* 0x00065000011b7983 */ /* 0x000ea80000100800 */
[----:B------:R0:W3:Y:S04]  /*1d100*/  @!P0 LDG.E.U16 R6, [R2.64] ;  /* 0x0000000a02068981 */ /* 0x0000e8000c1e1500 */
[----:B0-----:R-:W2:Y:S04]  /*1d110*/  LDL R2, [R1+0x690] ;  /* 0x0006900001027983 */ /* 0x001ea80000100800 */
[----:B------:R-:W2:Y:S04]  /*1d120*/  LDL R3, [R1+0x694] ;  /* 0x0006940001037983 */ /* 0x000ea80000100800 */
        /* <DEDUP_REMOVED lines=8> */
[----:B0-----:R-:W2:Y:S04]  /*1d1b0*/  LDL R2, [R1+0x670] ;  /* 0x0006700001027983 */ /* 0x001ea80000100800 */
[----:B------:R-:W2:Y:S04]  /*1d1c0*/  LDL R3, [R1+0x674] ;  /* 0x0006740001037983 */ /* 0x000ea80000100800 */
[----:B------:R0:W-:Y:S01]  /*1d1d0*/  STS.U16 [R0], R24 ;  /* 0x0000001800007388 */ /* 0x0001e20000000400 */
[----:B------:R-:W-:-:S02]  /*1d1e0*/  PRMT R22, RZ, 0x7610, R22 ;  /* 0x00007610ff167816 */ /* 0x000fc40000000016 */
[----:B0-----:R-:W-:Y:S01]  /*1d1f0*/  PRMT R24, RZ, 0x7610, R24 ;  /* 0x00007610ff187816 */ /* 0x001fe20000000018 */
[----:B------:R0:W-:Y:S01]  /*1d200*/  STS.U16 [R0+0xb800], R4 ;  /* 0x00b8000400007388 */ /* 0x0001e20000000400 */
[----:B--2---:R-:W-:-:S04]  /*1d210*/  @!P0 LOP3.LUT R3, R3, R2, RZ, 0x3c, !PT ;  /* 0x0000000203038212 */ /* 0x004fc800078e3cff */
[----:B------:R-:W-:-:S04]  /*1d220*/  @!P0 LOP3.LUT R2, R3, R2, RZ, 0x3c, !PT ;  /* 0x0000000203028212 */ /* 0x000fc800078e3cff */
[----:B------:R-:W-:-:S05]  /*1d230*/  @!P0 LOP3.LUT R3, R3, R2, RZ, 0x3c, !PT ;  /* 0x0000000203038212 */ /* 0x000fca00078e3cff */
[----:B------:R3:W2:Y:S04]  /*1d240*/  @!P0 LDG.E.U16 R24, [R2.64] ;  /* 0x0000000a02188981 */ /* 0x0006a8000c1e1500 */
[----:B------:R1:W-:Y:S04]  /*1d250*/  STL [R1+0xf8], R5 ;  /* 0x0000f80501007387 */ /* 0x0003e80000100800 */
[----:B0-----:R-:W4:Y:S01]  /*1d260*/  LDL R4, [R1+0x634] ;  /* 0x0006340001047983 */ /* 0x001f220000100800 */
[----:B---3--:R-:W-:Y:S02]  /*1d270*/  @!P0 IMAD.MOV.U32 R2, RZ, RZ, R6 ;  /* 0x000000ffff028224 */ /* 0x008fe400078e0006 */
[----:B------:R-:W-:Y:S01]  /*1d280*/  @!P0 IMAD.MOV.U32 R3, RZ, RZ, R27 ;  /* 0x000000ffff038224 */ /* 0x000fe200078e001b */
[----:B-1----:R-:W3:Y:S04]  /*1d290*/  LDL R5, [R1+0x630] ;  /* 0x0006300001057983 */ /* 0x002ee80000100800 */
[----:B------:R4:W3:Y:S01]  /*1d2a0*/  @!P0 LDG.E.U16 R22, [R2.64] ;  /* 0x0000000a02168981 */ /* 0x0008e2000c1e1500 */
[----:B------:R-:W-:-:S03]  /*1d2b0*/  PRMT R20, RZ, 0x7610, R20 ;  /* 0x00007610ff147816 */ /* 0x000fc60000000014 */
[----:B------:R-:W-:Y:S04]  /*1d2c0*/  STS.U16 [R0+0xc000], R28 ;  /* 0x00c0001c00007388 */ /* 0x000fe80000000400 */
[----:B------:R0:W-:Y:S04]  /*1d2d0*/  STS.U16 [R0+0xc800], R29 ;  /* 0x00c8001d00007388 */ /* 0x0001e80000000400 */
[----:B--2---:R-:W-:Y:S04]  /*1d2e0*/  STL [R1+0x10dc], R24 ;  /* 0x0010dc1801007387 */ /* 0x004fe80000100800 */
[----:B------:R-:W-:Y:S04]  /*1d2f0*/  STL [R1+0x10e0], R24 ;  /* 0x0010e01801007387 */ /* 0x000fe80000100800 */
[----:B------:R-:W-:Y:S01]  /*1d300*/  STL [R1+0x10e4], R24 ;  /* 0x0010e41801007387 */ /* 0x000fe20000100800 */
[----:B----4-:R-:W-:-:S03]  /*1d310*/  @!P0 IMAD.MOV.U32 R2, RZ, RZ, R4 ;  /* 0x000000ffff028224 */ /* 0x010fc600078e0004 */
[----:B------:R-:W-:Y:S01]  /*1d320*/  STL [R1+0x10e8], R24 ;  /* 0x0010e81801007387 */ /* 0x000fe20000100800 */
[----:B---3--:R-:W-:-:S03]  /*1d330*/  @!P0 IMAD.MOV.U32 R3, RZ, RZ, R5 ;  /* 0x000000ffff038224 */ /* 0x008fc600078e0005 */
[----:B------:R-:W-:Y:S04]  /*1d340*/  STL [R1+0x10ec], R22 ;  /* 0x0010ec1601007387 */ /* 0x000fe80000100800 */
[----:B------:R-:W-:Y:S04]  /*1d350*/  STL [R1+0x10f0], R22 ;  /* 0x0010f01601007387 */ /* 0x000fe80000100800 */
[----:B------:R-:W2:Y:S04]  /*1d360*/  LDL.LU R27, [R1+0x44] ;  /* 0x00004400011b7983 */ /* 0x000ea80000300800 */
[----:B0-----:R-:W3:Y:S04]  /*1d370*/  LDL R29, [R1+0x610] ;  /* 0x00061000011d7983 */ /* 0x001ee80000100800 */
[----:B------:R-:W4:Y:S04]  /*1d380*/  LDL R28, [R1+0x614] ;  /* 0x00061400011c7983 */ /* 0x000f280000100800 */
[----:B------:R-:W2:Y:S04]  /*1d390*/  LDL R5, [R1+0x5f4] ;  /* 0x0005f40001057983 */ /* 0x000ea80000100800 */
[----:B------:R-:W2:Y:S04]  /*1d3a0*/  LDL.LU R4, [R1+0x40] ;  /* 0x0000400001047983 */ /* 0x000ea80000300800 */
[----:B------:R-:W2:Y:S04]  /*1d3b0*/  LDL.LU R6, [R1+0x3c] ;  /* 0x00003c0001067983 */ /* 0x000ea80000300800 */
[----:B------:R0:W2:Y:S04]  /*1d3c0*/  @!P0 LDG.E.U16 R20, [R2.64] ;  /* 0x0000000a02148981 */ /* 0x0000a8000c1e1500 */
[----:B0-----:R-:W3:Y:S01]  /*1d3d0*/  LDL.LU R3, [R1+0x48] ;  /* 0x0000480001037983 */ /* 0x001ee20000300800 */
[----:B------:R-:W-:Y:S01]  /*1d3e0*/  PRMT R18, RZ, 0x7610, R18 ;  /* 0x00007610ff127816 */ /* 0x000fe20000000012 */
[----:B----4-:R-:W-:-:S02]  /*1d3f0*/  @!P0 IMAD.MOV.U32 R2, RZ, RZ, R28 ;  /* 0x000000ffff028224 */ /* 0x010fc400078e001c */
[----:B--2---:R-:W-:Y:S04]  /*1d400*/  STL [R1+0x10f4], R20 ;  /* 0x0010f41401007387 */ /* 0x004fe80000100800 */
[----:B------:R-:W-:Y:S04]  /*1d410*/  STL [R1+0x10f8], R20 ;  /* 0x0010f81401007387 */ /* 0x000fe80000100800 */
[----:B------:R-:W-:Y:S04]  /*1d420*/  STL [R1+0x10fc], R20 ;  /* 0x0010fc1401007387 */ /* 0x000fe80000100800 */
[----:B---3--:R0:W-:Y:S04]  /*1d430*/  STS.U16 [R0+0xd000], R3 ;  /* 0x00d0000300007388 */ /* 0x0081e80000000400 */
[----:B------:R-:W-:Y:S01]  /*1d440*/  STL [R1+0x1130], R20 ;  /* 0x0011301401007387 */ /* 0x000fe20000100800 */
[----:B0-----:R-:W-:-:S03]  /*1d450*/  @!P0 IMAD.MOV.U32 R3, RZ, RZ, R29 ;  /* 0x000000ffff038224 */ /* 0x001fc600078e001d */
[----:B------:R-:W-:Y:S04]  /*1d460*/  STL [R1+0x1134], R20 ;  /* 0x0011341401007387 */ /* 0x000fe80000100800 */
[----:B------:R-:W-:Y:S04]  /*1d470*/  STL [R1+0x1138], R20 ;  /* 0x0011381401007387 */ /* 0x000fe80000100800 */
[----:B------:R-:W-:Y:S04]  /*1d480*/  STL [R1+0x113c], R20 ;  /* 0x00113c1401007387 */ /* 0x000fe80000100800 */
[----:B------:R0:W2:Y:S04]  /*1d490*/  @!P0 LDG.E.U16 R18, [R2.64] ;  /* 0x0000000a02128981 */ /* 0x0000a8000c1e1500 */
[----:B------:R-:W-:Y:S04]  /*1d4a0*/  STL [R1+0x1140], R20 ;  /* 0x0011401401007387 */ /* 0x000fe80000100800 */
[----:B------:R-:W-:Y:S04]  /*1d4b0*/  STL [R1+0x1144], R20 ;  /* 0x0011441401007387 */ /* 0x000fe80000100800 */
[----:B------:R-:W-:Y:S04]  /*1d4c0*/  STL [R1+0x1148], R20 ;  /* 0x0011481401007387 */ /* 0x000fe80000100800 */
[----:B------:R-:W-:Y:S04]  /*1d4d0*/  STL [R1+0x114c], R20 ;  /* 0x00114c1401007387 */ /* 0x000fe80000100800 */
[----:B------:R-:W3:Y:S04]  /*1d4e0*/  LDL.LU R28, [R1+0x38] ;  /* 0x00003800011c7983 */ /* 0x000ee80000300800 */
[----:B------:R-:W4:Y:S04]  /*1d4f0*/  LDL.LU R29, [R1+0x34] ;  /* 0x00003400011d7983 */ /* 0x000f280000300800 */
[----:B0-----:R-:W3:Y:S01]  /*1d500*/  LDL R3, [R1+0x5f0] ;  /* 0x0005f00001037983 */ /* 0x001ee20000100800 */
[----:B------:R-:W-:Y:S01]  /*1d510*/  PRMT R16, RZ, 0x7610, R16 ;  /* 0x00007610ff107816 */ /* 0x000fe20000000010 */
[----:B------:R-:W-:-:S02]  /*1d520*/  @!P0 IMAD.MOV.U32 R2, RZ, RZ, R5 ;  /* 0x000000ffff028224 */ /* 0x000fc400078e0005 */
[----:B------:R0:W-:Y:S04]  /*1d530*/  STS.U16 [R0+0xd800], R27 ;  /* 0x00d8001b00007388 */ /* 0x0001e80000000400 */
[----:B--2---:R-:W-:Y:S04]  /*1d540*/  STL [R1+0x1100], R18 ;  /* 0x0011001201007387 */ /* 0x004fe80000100800 */
[----:B------:R-:W-:Y:S04]  /*1d550*/  STL [R1+0x1104], R18 ;  /* 0x0011041201007387 */ /* 0x000fe80000100800 */
[----:B------:R-:W-:Y:S04]  /*1d560*/  STL [R1+0x1108], R18 ;  /* 0x0011081201007387 */ /* 0x000fe80000100800 */
[----:B------:R-:W-:Y:S04]  /*1d570*/  STL [R1+0x110c], R18 ;  /* 0x00110c1201007387 */ /* 0x000fe80000100800 */
[----:B------:R-:W-:Y:S04]  /*1d580*/  STL [R1+0x1110], R18 ;  /* 0x0011101201007387 */ /* 0x000fe80000100800 */
[----:B------:R-:W-:Y:S04]  /*1d590*/  STL [R1+0x1114], R18 ;  /* 0x0011141201007387 */ /* 0x000fe80000100800 */
[----:B0-----:R-:W2:Y:S04]  /*1d5a0*/  LDL.LU R27, [R1+0x30] ;  /* 0x00003000011b7983 */ /* 0x001ea80000300800 */
[----:B------:R-:W2:Y:S04]  /*1d5b0*/  LDL.LU R5, [R1+0x2c] ;  /* 0x00002c0001057983 */ /* 0x000ea80000300800 */
[----:B---3--:R0:W3:Y:S04]  /*1d5c0*/  @!P0 LDG.E.U16 R16, [R2.64] ;  /* 0x0000000a02108981 */ /* 0x0080e8000c1e1500 */
[----:B0-----:R-:W2:Y:S04]  /*1d5d0*/  LDL R2, [R1+0x5d0] ;  /* 0x0005d00001027983 */ /* 0x001ea80000100800 */
[----:B------:R-:W2:Y:S01]  /*1d5e0*/  LDL R3, [R1+0x5d4] ;  /* 0x0005d40001037983 */ /* 0x000ea20000100800 */
[----:B------:R-:W-:-:S02]  /*1d5f0*/  PRMT R26, RZ, 0x7610, R26 ;  /* 0x00007610ff1a7816 */ /* 0x000fc4000000001a */
[----:B--2---:R-:W-:-:S04]  /*1d600*/  @!P0 LOP3.LUT R3, R3, R2, RZ, 0x3c, !PT ;  /* 0x0000000203038212 */ /* 0x004fc800078e3cff */
[----:B------:R-:W-:-:S04]  /*1d610*/  @!P0 LOP3.LUT R2, R3, R2, RZ, 0x3c, !PT ;  /* 0x0000000203028212 */ /* 0x000fc800078e3cff */
[----:B------:R-:W-:-:S05]  /*1d620*/  @!P0 LOP3.LUT R3, R3, R2, RZ, 0x3c, !PT ;  /* 0x0000000203038212 */ /* 0x000fca00078e3cff */
[----:B------:R-:W2:Y:S04]  /*1d630*/  @!P0 LDG.E.U16 R26, [R2.64] ;  /* 0x0000000a021a8981 */ /* 0x000ea8000c1e1500 */
[----:B---3--:R-:W-:Y:S04]  /*1d640*/  STL [R1+0x1118], R16 ;  /* 0x0011181001007387 */ /* 0x008fe80000100800 */
[----:B------:R-:W-:Y:S04]  /*1d650*/  STL [R1+0x111c], R16 ;  /* 0x00111c1001007387 */ /* 0x000fe80000100800 */
[----:B------:R-:W-:Y:S04]  /*1d660*/  STL [R1+0x1120], R16 ;  /* 0x0011201001007387 */ /* 0x000fe80000100800 */
[----:B------:R-:W-:Y:S04]  /*1d670*/  STL [R1+0x1124], R16 ;  /* 0x0011241001007387 */ /* 0x000fe80000100800 */
[----:B------:R-:W-:Y:S04]  /*1d680*/  STL [R1+0x1128], R16 ;  /* 0x0011281001007387 */ /* 0x000fe80000100800 */
        /* <DEDUP_REMOVED lines=33> */
[----:B----4-:R0:W-:Y:S04]  /*1d8a0*/  STS.U16 [R0+0xf800], R29 ;  /* 0x00f8001d00007388 */ /* 0x0101e80000000400 */
[----:B0-----:R-:W3:Y:S04]  /*1d8b0*/  LDL.LU R29, [R1+0x1c] ;  /* 0x00001c00011d7983 */ /* 0x001ee80000300800 */
[----:B--2---:R0:W-:Y:S04]  /*1d8c0*/  STL [R1+0xe8], R26 ;  /* 0x0000e81a01007387 */ /* 0x0041e80000100800 */
[----:B0-----:R-:W2:Y:S04]  /*1d8d0*/  LDL.LU R26, [R1+0x11a0] ;  /* 0x0011a000011a7983 */ /* 0x001ea80000300800 */
[----:B------:R-:W4:Y:S01]  /*1d8e0*/  LDL R3, [R1+0x550] ;  /* 0x0005500001037983 */ /* 0x000f220000100800 */
[----:B------:R-:W-:Y:S01]  /*1d8f0*/  @!P0 IMAD.MOV.U32 R2, RZ, RZ, R6 ;  /* 0x000000ffff028224 */ /* 0x000fe200078e0006 */
[----:B--2---:R-:W-:-:S06]  /*1d900*/  PRMT R26, RZ, 0x7610, R26 ;  /* 0x00007610ff1a7816 */ /* 0x004fcc000000001a */
[----:B----4-:R-:W2:Y:S04]  /*1d910*/  @!P0 LDG.E.U16 R26, [R2.64] ;  /* 0x0000000a021a8981 */ /* 0x010ea8000c1e1500 */
[----:B------:R0:W-:Y:S04]  /*1d920*/  STS.U16 [R0+0x10000], R27 ;  /* 0x0100001b00007388 */ /* 0x0001e80000000400 */
[----:B0-----:R-:W4:Y:S04]  /*1d930*/  LDL R27, [R1+0x4f4] ;  /* 0x0004f400011b7983 */ /* 0x001f280000100800 */
        /* <DEDUP_REMOVED lines=15> */
[----:B------:R-:W3:Y:S04]  /*1da30*/  LDL R3, [R1+0x514] ;  /* 0x0005140001037983 */ /* 0x000ee80000100800 */
[----:B------:R0:W-:Y:S04]  /*1da40*/  STS.U16 [R0+0x11000], R4 ;  /* 0x0110000400007388 */ /* 0x0001e80000000400 */
[----:B0-----:R-:W4:Y:S01]  /*1da50*/  LDL.LU R4, [R1+0x10] ;  /* 0x0000100001047983 */ /* 0x001f220000300800 */
[----:B--2---:R-:W-:-:S02]  /*1da60*/  PRMT R26, RZ, 0x7610, R26 ;  /* 0x00007610ff1a7816 */ /* 0x004fc4000000001a */
[----:B---3--:R-:W-:-:S04]  /*1da70*/  @!P0 LOP3.LUT R3, R3, R2, RZ, 0x3c, !PT ;  /* 0x0000000203038212 */ /* 0x008fc800078e3cff */
[----:B------:R-:W-:-:S04]  /*1da80*/  @!P0 LOP3.LUT R2, R3, R2, RZ, 0x3c, !PT ;  /* 0x0000000203028212 */ /* 0x000fc800078e3cff */
[----:B------:R-:W-:-:S05]  /*1da90*/  @!P0 LOP3.LUT R3, R3, R2, RZ, 0x3c, !PT ;  /* 0x0000000203038212 */ /* 0x000fca00078e3cff */
[----:B------:R0:W2:Y:S04]  /*1daa0*/  @!P0 LDG.E.U16 R26, [R2.64] ;  /* 0x0000000a021a8981 */ /* 0x0000a8000c1e1500 */
[----:B0-----:R-:W3:Y:S04]  /*1dab0*/  LDL.LU R2, [R1+0x24] ;  /* 0x0000240001027983 */ /* 0x001ee80000300800 */
[----:B------:R-:W2:Y:S01]  /*1dac0*/  LDL R3, [R1+0x4f0] ;  /* 0x0004f00001037983 */ /* 0x000ea20000100800 */
[----:B------:R-:W-:-:S03]  /*1dad0*/  PRMT R7, RZ, 0x7610, R7 ;  /* 0x00007610ff077816 */ /* 0x000fc60000000007 */
[----:B---3--:R4:W-:Y:S02]  /*1dae0*/  STS.U16 [R0+0x11800], R2 ;  /* 0x0118000200007388 */ /* 0x0089e40000000400 */
[----:B----4-:R-:W-:-:S05]  /*1daf0*/  @!P0 IMAD.MOV.U32 R2, RZ, RZ, R27 ;  /* 0x000000ffff028224 */ /* 0x010fca00078e001b */
[----:B--2---:R-:W2:Y:S04]  /*1db00*/  @!P0 LDG.E.U16 R7, [R2.64] ;  /* 0x0000000a02078981 */ /* 0x004ea8000c1e1500 */
[----:B------:R0:W-:Y:S04]  /*1db10*/  STL [R1+0xdc], R26 ;  /* 0x0000dc1a01007387 */ /* 0x0001e80000100800 */
[----:B0-----:R-:W3:Y:S04]  /*1db20*/  LDL.LU R26, [R1+0xc] ;  /* 0x00000c00011a7983 */ /* 0x001ee80000300800 */
[----:B------:R-:W4:Y:S04]  /*1db30*/  LDL.LU R27, [R1+0x8] ;  /* 0x00000800011b7983 */ /* 0x000f280000300800 */
        /* <DEDUP_REMOVED lines=13> */
[----:B------:R-:W2:Y:S04]  /*1dc10*/  LDL R2, [R1+0x4b0] ;  /* 0x0004b00001027983 */ /* 0x000ea80000100800 */
[----:B------:R-:W2:Y:S01]  /*1dc20*/  LDL R3, [R1+0x4b4] ;  /* 0x0004b40001037983 */ /* 0x000ea20000100800 */
[----:B------:R-:W-:-:S03]  /*1dc30*/  PRMT R15, RZ, 0x7610, R15 ;  /* 0x00007610ff0f7816 */ /* 0x000fc6000000000f */
[----:B------:R0:W-:Y:S04]  /*1dc40*/  STS.U16 [R0+0x12800], R29 ;  /* 0x0128001d00007388 */ /* 0x0001e80000000400 */
[----:B0-----:R-:W3:Y:S01]  /*1dc50*/  LDL.LU R29, [R1] ;  /* 0x00000000011d7983 */ /* 0x001ee20000300800 */
[----:B--2---:R-:W-:-:S04]  /*1dc60*/  @!P0 LOP3.LUT R3, R3, R2, RZ, 0x3c, !PT ;  /* 0x0000000203038212 */ /* 0x004fc800078e3cff */
[----:B------:R-:W-:-:S04]  /*1dc70*/  @!P0 LOP3.LUT R2, R3, R2, RZ, 0x3c, !PT ;  /* 0x0000000203028212 */ /* 0x000fc800078e3cff */
[----:B------:R-:W-:-:S05]  /*1dc80*/  @!P0 LOP3.LUT R3, R3, R2, RZ, 0x3c, !PT ;  /* 0x0000000203038212 */ /* 0x000fca00078e3cff */
[----:B------:R0:W2:Y:S04]  /*1dc90*/  @!P0 LDG.E.U16 R15, [R2.64] ;  /* 0x0000000a020f8981 */ /* 0x0000a8000c1e1500 */
[----:B0-----:R-:W3:Y:S04]  /*1dca0*/  LDL R2, [R1+0x490] ;  /* 0x0004900001027983 */ /* 0x001ee80000100800 */
[----:B------:R-:W3:Y:S01]  /*1dcb0*/  LDL R3, [R1+0x494] ;  /* 0x0004940001037983 */ /* 0x000ee20000100800 */
[----:B------:R-:W-:-:S03]  /*1dcc0*/  PRMT R14, RZ, 0x7610, R14 ;  /* 0x00007610ff0e7816 */ /* 0x000fc6000000000e */
[----:B------:R0:W-:Y:S04]  /*1dcd0*/  STS.U16 [R0+0x13000], R6 ;  /* 0x0130000600007388 */ /* 0x0001e80000000400 */
[----:B------:R1:W-:Y:S04]  /*1dce0*/  STS.U16 [R0+0x13800], R5 ;  /* 0x0138000500007388 */ /* 0x0003e80000000400 */
[----:B--2---:R-:W-:Y:S04]  /*1dcf0*/  STL [R1+0x112c], R15 ;  /* 0x00112c0f01007387 */ /* 0x004fe80000100800 */
[----:B0-----:R-:W2:Y:S01]  /*1dd00*/  LDL.LU R6, [R1+0x118c] ;  /* 0x00118c0001067983 */ /* 0x001ea20000300800 */
[----:B---3--:R-:W-:-:S04]  /*1dd10*/  @!P0 LOP3.LUT R3, R3, R2, RZ, 0x3c, !PT ;  /* 0x0000000203038212 */ /* 0x008fc800078e3cff */
[----:B------:R-:W-:-:S04]  /*1dd20*/  @!P0 LOP3.LUT R2, R3, R2, RZ, 0x3c, !PT ;  /* 0x0000000203028212 */ /* 0x000fc800078e3cff */
[----:B------:R-:W-:-:S05]  /*1dd30*/  @!P0 LOP3.LUT R3, R3, R2, RZ, 0x3c, !PT ;  /* 0x0000000203038212 */ /* 0x000fca00078e3cff */
[----:B------:R0:W3:Y:S04]  /*1dd40*/  @!P0 LDG.E.U16 R14, [R2.64] ;  /* 0x0000000a020e8981 */ /* 0x0000e8000c1e1500 */
[----:B0-----:R-:W2:Y:S04]  /*1dd50*/  LDL R2, [R1+0x470] ;  /* 0x0004700001027983 */ /* 0x001ea80000100800 */
[----:B------:R-:W2:Y:S04]  /*1dd60*/  LDL R3, [R1+0x474] ;  /* 0x0004740001037983 */ /* 0x000ea80000100800 */
[----:B-1----:R-:W3:Y:S01]  /*1dd70*/  LDL.LU R5, [R1+0x1188] ;  /* 0x0011880001057983 */ /* 0x002ee20000300800 */
[----:B--2---:R-:W-:-:S04]  /*1dd80*/  @!P0 LOP3.LUT R3, R3, R2, RZ, 0x3c, !PT ;  /* 0x0000000203038212 */ /* 0x004fc800078e3cff */
[C---:B------:R-:W-:Y:S02]  /*1dd90*/  @!P0 LOP3.LUT R2, R3.reuse, R2, RZ, 0x3c, !PT ;  /* 0x0000000203028212 */ /* 0x040fe400078e3cff */
[----:B---3--:R-:W-:Y:S02]  /*1dda0*/  PRMT R5, RZ, 0x7610, R5 ;  /* 0x00007610ff057816 */ /* 0x008fe40000000005 */
[----:B------:R-:W-:-:S05]  /*1ddb0*/  @!P0 LOP3.LUT R3, R3, R2, RZ, 0x3c, !PT ;  /* 0x0000000203038212 */ /* 0x000fca00078e3cff */
[----:B------:R-:W2:Y:S04]  /*1ddc0*/  @!P0 LDG.E.U16 R5, [R2.64] ;  /* 0x0000000a02058981 */ /* 0x000ea8000c1e1500 */
[----:B------:R-:W-:Y:S04]  /*1ddd0*/  STS.U16 [R0+0x14000], R4 ;  /* 0x0140000400007388 */ /* 0x000fe80000000400 */
        /* <DEDUP_REMOVED lines=14> */
[----:B------:R-:W-:-:S03]  /*1dec0*/  PRMT R19, RZ, 0x7610, R19 ;  /* 0x00007610ff137816 */ /* 0x000fc60000000013 */
[----:B------:R0:W-:Y:S04]  /*1ded0*/  STS.U16 [R0+0x14800], R26 ;  /* 0x0148001a00007388 */ /* 0x0001e80000000400 */
        /* <DEDUP_REMOVED lines=8> */
[----:B----4-:R0:W-:Y:S04]  /*1df60*/  STS.U16 [R0+0x15000], R27 ;  /* 0x0150001b00007388 */ /* 0x0101e80000000400 */
[----:B0-----:R-:W4:Y:S01]  /*1df70*/  LDL.LU R27, [R1+0x1174] ;  /* 0x00117400011b7983 */ /* 0x001f220000300800 */
[----:B--2---:R-:W-:-:S04]  /*1df80*/  @!P0 LOP3.LUT R3, R3, R2, RZ, 0x3c, !PT ;  /* 0x0000000203038212 */ /* 0x004fc800078e3cff */
[----:B------:R-:W-:-:S04]  /*1df90*/  @!P0 LOP3.LUT R2, R3, R2, RZ, 0x3c, !PT ;  /* 0x0000000203028212 */ /* 0x000fc800078e3cff */
[----:B------:R-:W-:-:S05]  /*1dfa0*/  @!P0 LOP3.LUT R3, R3, R2, RZ, 0x3c, !PT ;  /* 0x0000000203038212 */ /* 0x000fca00078e3cff */
[----:B------:R0:W2:Y:S04]  /*1dfb0*/  @!P0 LDG.E.U16 R21, [R2.64] ;  /* 0x0000000a02158981 */ /* 0x0000a8000c1e1500 */
[----:B0-----:R-:W2:Y:S04]  /*1dfc0*/  LDL R2, [R1+0x3f0] ;  /* 0x0003f00001027983 */ /* 0x001ea80000100800 */
[----:B------:R-:W2:Y:S01]  /*1dfd0*/  LDL R3, [R1+0x3f4] ;  /* 0x0003f40001037983 */ /* 0x000ea20000100800 */
[----:B------:R-:W-:-:S03]  /*1dfe0*/  PRMT R23, RZ, 0x7610, R23 ;  /* 0x00007610ff177816 */ /* 0x000fc60000000017 */
[----:B------:R0:W-:Y:S04]  /*1dff0*/  STS.U16 [R0+0x15800], R28 ;  /* 0x0158001c00007388 */ /* 0x0001e80000000400 */
[----:B0-----:R-:W3:Y:S01]  /*1e000*/  LDL.LU R28, [R1+0x1170] ;  /* 0x00117000011c7983 */ /* 0x001ee20000300800 */
[----:B--2---:R-:W-:-:S04]  /*1e010*/  @!P0 LOP3.LUT R3, R3, R2, RZ, 0x3c, !PT ;  /* 0x0000000203038212 */ /* 0x004fc800078e3cff */
[----:B------:R-:W-:-:S04]  /*1e020*/  @!P0 LOP3.LUT R2, R3, R2, RZ, 0x3c, !PT ;  /* 0x0000000203028212 */ /* 0x000fc800078e3cff */
[----:B------:R-:W-:-:S05]  /*1e030*/  @!P0 LOP3.LUT R3, R3, R2, RZ, 0x3c, !PT ;  /* 0x0000000203038212 */ /* 0x000fca00078e3cff */
[----:B------:R0:W2:Y:S04]  /*1e040*/  @!P0 LDG.E.U16 R23, [R2.64] ;  /* 0x0000000a02178981 */ /* 0x0000a8000c1e1500 */
[----:B0-----:R-:W2:Y:S04]  /*1e050*/  LDL R2, [R1+0x3d0] ;  /* 0x0003d00001027983 */ /* 0x001ea80000100800 */
[----:B------:R-:W2:Y:S04]  /*1e060*/  LDL R3, [R1+0x3d4] ;  /* 0x0003d40001037983 */ /* 0x000ea80000100800 */
[----:B------:R0:W-:Y:S04]  /*1e070*/  STS.U16 [R0+0x800], R25 ;  /* 0x0008001900007388 */ /* 0x0001e80000000400 */
[----:B------:R1:W-:Y:S01]  /*1e080*/  STS.U16 [R0+0x16000], R29 ;  /* 0x0160001d00007388 */ /* 0x0003e20000000400 */
[----:B0-----:R-:W-:-:S03]  /*1e090*/  PRMT R25, RZ, 0x7610, R25 ;  /* 0x00007610ff197816 */ /* 0x001fc60000000019 */
[----:B-1----:R-:W3:Y:S01]  /*1e0a0*/  LDL.LU R29, [R1+0x116c] ;  /* 0x00116c00011d7983 */ /* 0x002ee20000300800 */
        /* <DEDUP_REMOVED lines=10> */
[----:B------:R0:W2:Y:S04]  /*1e150*/  @!P0 LDG.E.U16 R22, [R2.64] ;  /* 0x0000000a02168981 */ /* 0x0000a8000c1e1500 */
[----:B0-----:R-:W4:Y:S04]  /*1e160*/  LDL R2, [R1+0x390] ;  /* 0x0003900001027983 */ /* 0x001f280000100800 */
[----:B------:R-:W4:Y:S04]  /*1e170*/  LDL R3, [R1+0x394] ;  /* 0x0003940001037983 */ /* 0x000f280000100800 */
[----:B---3--:R0:W-:Y:S02]  /*1e180*/  STS.U16 [R0+0x16800], R29 ;  /* 0x0168001d00007388 */ /* 0x0081e40000000400 */
[----:B0-----:R-:W-:-:S02]  /*1e190*/  PRMT R29, RZ, 0x7610, R29 ;  /* 0x00007610ff1d7816 */ /* 0x001fc4000000001d */
[----:B--2---:R0:W-:Y:S01]  /*1e1a0*/  STL [R1+0xc8], R22 ;  /* 0x0000c81601007387 */ /* 0x0041e20000100800 */
[----:B------:R-:W-:-:S03]  /*1e1b0*/  PRMT R26, RZ, 0x7610, R26 ;  /* 0x00007610ff1a7816 */ /* 0x000fc6000000001a */
[----:B0-----:R-:W2:Y:S01]  /*1e1c0*/  LDL R22, [R1+0x314] ;  /* 0x0003140001167983 */ /* 0x001ea20000100800 */
[----:B----4-:R-:W-:-:S04]  /*1e1d0*/  @!P0 LOP3.LUT R3, R3, R2, RZ, 0x3c, !PT ;  /* 0x0000000203038212 */ /* 0x010fc800078e3cff */
[----:B------:R-:W-:-:S04]  /*1e1e0*/  @!P0 LOP3.LUT R2, R3, R2, RZ, 0x3c, !PT ;  /* 0x0000000203028212 */ /* 0x000fc800078e3cff */
[----:B------:R-:W-:-:S05]  /*1e1f0*/  @!P0 LOP3.LUT R3, R3, R2, RZ, 0x3c, !PT ;  /* 0x0000000203038212 */ /* 0x000fca00078e3cff */
[----:B------:R0:W3:Y:S04]  /*1e200*/  @!P0 LDG.E.U16 R29, [R2.64] ;  /* 0x0000000a021d8981 */ /* 0x0000e8000c1e1500 */
[----:B0-----:R-:W4:Y:S04]  /*1e210*/  LDL R2, [R1+0x370] ;  /* 0x0003700001027983 */ /* 0x001f280000100800 */
[----:B------:R-:W4:Y:S02]  /*1e220*/  LDL R3, [R1+0x374] ;  /* 0x0003740001037983 */ /* 0x000f240000100800 */
[----:B----4-:R-:W-:-:S04]  /*1e230*/  @!P0 LOP3.LUT R3, R3, R2, RZ, 0x3c, !PT ;  /* 0x0000000203038212 */ /* 0x010fc800078e3cff */
[----:B------:R-:W-:-:S04]  /*1e240*/  @!P0 LOP3.LUT R2, R3, R2, RZ, 0x3c, !PT ;  /* 0x0000000203028212 */ /* 0x000fc800078e3cff */
[----:B------:R-:W-:-:S05]  /*1e250*/  @!P0 LOP3.LUT R3, R3, R2, RZ, 0x3c, !PT ;  /* 0x0000000203038212 */ /* 0x000fca00078e3cff */
[----:B------:R-:W4:Y:S04]  /*1e260*/  @!P0 LDG.E.U16 R26, [R2.64] ;  /* 0x0000000a021a8981 */ /* 0x000f28000c1e1500 */
[----:B----4-:R0:W-:Y:S04]  /*1e270*/  STL [R1+0xc4], R26 ;  /* 0x0000c41a01007387 */ /* 0x0101e80000100800 */
[----:B0-----:R-:W4:Y:S04]  /*1e280*/  LDL.LU R26, [R1+0x1168] ;  /* 0x00116800011a7983 */ /* 0x001f280000300800 */
        /* <DEDUP_REMOVED lines=44> */
[----:B------:R-:W2:Y:S04]  /*1e550*/  LDL R3, [R1+0x2b4] ;  /* 0x0002b40001037983 */ /* 0x000ea80000100800 */
[----:B------:R0:W-:Y:S02]  /*1e560*/  STS.U16 [R0+0x18800], R4 ;  /* 0x0188000400007388 */ /* 0x0001e40000000400 */
[----:B0-----:R-:W-:-:S02]  /*1e570*/  PRMT R4, RZ, 0x7610, R4 ;  /* 0x00007610ff047816 */ /* 0x001fc40000000004 */
[----:B--2---:R-:W-:-:S04]  /*1e580*/  @!P0 LOP3.LUT R3, R3, R2, RZ, 0x3c, !PT ;  /* 0x0000000203038212 */ /* 0x004fc800078e3cff */
[----:B------:R-:W-:-:S04]  /*1e590*/  @!P0 LOP3.LUT R2, R3, R2, RZ, 0x3c, !PT ;  /* 0x0000000203028212 */ /* 0x000fc800078e3cff */
[----:B------:R-:W-:-:S05]  /*1e5a0*/  @!P0 LOP3.LUT R3, R3, R2, RZ, 0x3c, !PT ;  /* 0x0000000203038212 */ /* 0x000fca00078e3cff */
[----:B------:R0:W2:Y:S04]  /*1e5b0*/  @!P0 LDG.E.U16 R4, [R2.64] ;  /* 0x0000000a02048981 */ /* 0x0000a8000c1e1500 */
[----:B0-----:R-:W4:Y:S01]  /*1e5c0*/  LDL R3, [R1+0x290] ;  /* 0x0002900001037983 */ /* 0x001f220000100800 */
[----:B------:R-:W-:Y:S01]  /*1e5d0*/  PRMT R18, RZ, 0x7610, R18 ;  /* 0x00007610ff127816 */ /* 0x000fe20000000012 */
[----:B---3--:R-:W-:Y:S02]  /*1e5e0*/  @!P0 IMAD.MOV.U32 R2, RZ, RZ, R22 ;  /* 0x000000ffff028224 */ /* 0x008fe400078e0016 */
[----:B--2---:R0:W-:Y:S04]  /*1e5f0*/  STL [R1+0x9c], R4 ;  /* 0x00009c0401007387 */ /* 0x0041e80000100800 */
[----:B0-----:R-:W2:Y:S04]  /*1e600*/  LDL.LU R4, [R1+0xb0] ;  /* 0x0000b00001047983 */ /* 0x001ea80000300800 */
[----:B----4-:R0:W3:Y:S04]  /*1e610*/  @!P0 LDG.E.U16 R18, [R2.64] ;  /* 0x0000000a02128981 */ /* 0x0100e8000c1e1500 */
[----:B0-----:R-:W4:Y:S04]  /*1e620*/  LDL R2, [R1+0x270] ;  /* 0x0002700001027983 */ /* 0x001f280000100800 */
[----:B------:R-:W4:Y:S01]  /*1e630*/  LDL R3, [R1+0x274] ;  /* 0x0002740001037983 */ /* 0x000f220000100800 */
[----:B------:R-:W-:-:S03]  /*1e640*/  PRMT R24, RZ, 0x7610, R24 ;  /* 0x00007610ff187816 */ /* 0x000fc60000000018 */
[----:B---3--:R0:W-:Y:S04]  /*1e650*/  STL [R1+0x98], R18 ;  /* 0x0000981201007387 */ /* 0x0081e80000100800 */
[----:B0-----:R-:W3:Y:S01]  /*1e660*/  LDL R18, [R1+0xa0c] ;  /* 0x000a0c0001127983 */ /* 0x001ee20000100800 */
[----:B----4-:R-:W-:-:S03]  /*1e670*/  @!P0 LOP3.LUT R3, R3, R2, RZ, 0x3c, !PT ;  /* 0x0000000203038212 */ /* 0x010fc600078e3cff */
[----:B------:R-:W4:Y:S01]  /*1e680*/  LDL.LU R22, [R1+0xb8] ;  /* 0x0000b80001167983 */ /* 0x000f220000300800 */
[----:B------:R-:W-:-:S04]  /*1e690*/  @!P0 LOP3.LUT R2, R3, R2, RZ, 0x3c, !PT ;  /* 0x0000000203028212 */ /* 0x000fc800078e3cff */
[----:B------:R-:W-:-:S05]  /*1e6a0*/  @!P0 LOP3.LUT R3, R3, R2, RZ, 0x3c, !PT ;  /* 0x0000000203038212 */ /* 0x000fca00078e3cff */
[----:B------:R0:W2:Y:S04]  /*1e6b0*/  @!P0 LDG.E.U16 R24, [R2.64] ;  /* 0x0000000a02188981 */ /* 0x0000a8000c1e1500 */
[----:B0-----:R-:W3:Y:S04]  /*1e6c0*/  LDL R2, [R1+0x258] ;  /* 0x0002580001027983 */ /* 0x001ee80000100800 */
[----:B------:R-:W3:Y:S04]  /*1e6d0*/  LDL R3, [R1+0xa34] ;  /* 0x000a340001037983 */ /* 0x000ee80000100800 */
        /* <DEDUP_REMOVED lines=16> */
[----:B0-----:R-:W3:Y:S04]  /*1e7e0*/  LDL.LU R8, [R1+0xc0] ;  /* 0x0000c00001087983 */ /* 0x001ee80000300800 */
[----:B--2---:R0:W-:Y:S04]  /*1e7f0*/  STL [R1+0x8c], R13 ;  /* 0x00008c0d01007387 */ /* 0x0041e80000100800 */
[----:B0-----:R-:W2:Y:S04]  /*1e800*/  LDL.LU R13, [R1+0x1150] ;  /* 0x00115000010d7983 */ /* 0x001ea80000300800 */
[----:B------:R-:W2:Y:S01]  /*1e810*/  LDL R3, [R1+0xa08] ;  /* 0x000a080001037983 */ /* 0x000ea20000100800 */
[----:B------:R-:W-:Y:S01]  /*1e820*/  PRMT R16, RZ, 0x7610, R16 ;  /* 0x00007610ff107816 */ /* 0x000fe20000000010 */
[----:B------:R-:W-:Y:S01]  /*1e830*/  @!P0 IMAD.MOV.U32 R2, RZ, RZ, R18 ;  /* 0x000000ffff028224 */ /* 0x000fe200078e0012 */
[----:B------:R-:W-:Y:S01]  /*1e840*/  PRMT R20, RZ, 0x7610, R20 ;  /* 0x00007610ff147816 */ /* 0x000fe20000000014 */
[----:B------:R-:W3:Y:S04]  /*1e850*/  LDL R18, [R1+0x98c] ;  /* 0x00098c0001127983 */ /* 0x000ee80000100800 */
[----:B--2---:R0:W2:Y:S04]  /*1e860*/  @!P0 LDG.E.U16 R16, [R2.64] ;  /* 0x0000000a02108981 */ /* 0x0040a8000c1e1500 */
[----:B0-----:R-:W2:Y:S04]  /*1e870*/  LDL R2, [R1+0x9e8] ;  /* 0x0009e80001027983 */ /* 0x001ea80000100800 */
[----:B------:R-:W2:Y:S02]  /*1e880*/  LDL R3, [R1+0x9ec] ;  /* 0x0009ec0001037983 */ /* 0x000ea40000100800 */
[----:B--2---:R-:W-:-:S04]  /*1e890*/  @!P0 LOP3.LUT R3, R3, R2, RZ, 0x3c, !PT ;  /* 0x0000000203038212 */ /* 0x004fc800078e3cff */
[----:B------:R-:W-:-:S04]  /*1e8a0*/  @!P0 LOP3.LUT R2, R3, R2, RZ, 0x3c, !PT ;  /* 0x0000000203028212 */ /* 0x000fc800078e3cff */
[----:B------:R-:W-:-:S05]  /*1e8b0*/  @!P0 LOP3.LUT R3, R3, R2, RZ, 0x3c, !PT ;  /* 0x0000000203038212 */ /* 0x000fca00078e3cff */
[----:B------:R-:W2:Y:S04]  /*1e8c0*/  @!P0 LDG.E.U16 R20, [R2.64] ;  /* 0x0000000a02148981 */ /* 0x000ea8000c1e1500 */
[----:B------:R0:W-:Y:S04]  /*1e8d0*/  STL [R1+0x88], R16 ;  /* 0x0000881001007387 */ /* 0x0001e80000100800 */
        /* <DEDUP_REMOVED lines=26> */
[----:B------:R-:W-:Y:S01]  /*1ea80*/  PRMT R15, RZ, 0x7610, R15 ;  /* 0x00007610ff0f7816 */ /* 0x000fe2000000000f */
[----:B------:R-:W-:-:S02]  /*1ea90*/  @!P0 IMAD.MOV.U32 R2, RZ, RZ, R18 ;  /* 0x000000ffff028224 */ /* 0x000fc400078e0012 */
[----:B------:R0:W-:Y:S04]  /*1eaa0*/  STS.U16 [R0+0x1f000], R24 ;  /* 0x01f0001800007388 */ /* 0x0001e80000000400 */
[----:B0-----:R-:W2:Y:S04]  /*1eab0*/  LDL.LU R24, [R1+0x168] ;  /* 0x0001680001187983 */ /* 0x001ea80000300800 */
[----:B----4-:R0:W4:Y:S04]  /*1eac0*/  @!P0 LDG.E.U16 R15, [R2.64] ;  /* 0x0000000a020f8981 */ /* 0x010128000c1e1500 */
[----:B0-----:R-:W3:Y:S04]  /*1ead0*/  LDL R2, [R1+0x968] ;  /* 0x0009680001027983 */ /* 0x001ee80000100800 */
[----:B------:R-:W3:Y:S01]  /*1eae0*/  LDL R3, [R1+0x96c] ;  /* 0x00096c0001037983 */ /* 0x000ee20000100800 */
[----:B--2---:R-:W-:-:S03]  /*1eaf0*/  PRMT R20, RZ, 0x7610, R20 ;  /* 0x00007610ff147816 */ /* 0x004fc60000000014 */
[----:B------:R-:W0:Y:S01]  /*1eb00*/  S2R R18, SR_TID.X ;  /* 0x0000000000127919 */ /* 0x000e220000002100 */
[----:B---3--:R-:W-:-:S04]  /*1eb10*/  @!P0 LOP3.LUT R3, R3, R2, RZ, 0x3c, !PT ;  /* 0x0000000203038212 */ /* 0x008fc800078e3cff */
[----:B------:R-:W-:-:S04]  /*1eb20*/  @!P0 LOP3.LUT R2, R3, R2, RZ, 0x3c, !PT ;  /* 0x0000000203028212 */ /* 0x000fc800078e3cff */
[----:B------:R-:W-:-:S05]  /*1eb30*/  @!P0 LOP3.LUT R3, R3, R2, RZ, 0x3c, !PT ;  /* 0x0000000203038212 */ /* 0x000fca00078e3cff */
[----:B------:R-:W2:Y:S04]  /*1eb40*/  @!P0 LDG.E.U16 R20, [R2.64] ;  /* 0x0000000a02148981 */ /* 0x000ea8000c1e1500 */
[----:B------:R0:W-:Y:S04]  /*1eb50*/  STS.U16 [R0+0x1f800], R8 ;  /* 0x01f8000800007388 */ /* 0x0001e80000000400 */
[----:B----4-:R1:W-:Y:S01]  /*1eb60*/  STL [R1+0x78], R15 ;  /* 0x0000780f01007387 */ /* 0x0103e20000100800 */
[C---:B0-----:R-:W-:Y:S02]  /*1eb70*/  LOP3.LUT R8, R18.reuse, 0x80, RZ, 0xc0, !PT ;  /* 0x0000008012087812 */ /* 0x041fe400078ec0ff */
[----:B-1----:R-:W-:-:S02]  /*1eb80*/  LOP3.LUT R15, R18, 0x7f, RZ, 0xc0, !PT ;  /* 0x0000007f120f7812 */ /* 0x002fc400078ec0ff */
[----:B------:R-:W-:Y:S01]  /*1eb90*/  ISETP.NE.U32.AND P1, PT, R8, RZ, PT ;  /* 0x000000ff0800720c */ /* 0x000fe20003f25070 */
[----:B------:R-:W3:Y:S02]  /*1eba0*/  LDL.LU R18, [R1+0x164] ;  /* 0x0001640001127983 */ /* 0x000ee40000300800 */
[----:B------:R-:W-:Y:S01]  /*1ebb0*/  IMAD.SHL.U32 R15, R15, 0x2, RZ ;  /* 0x000000020f0f7824 */ /* 0x000fe200078e00ff */
[----:B------:R-:W-:Y:S01]  /*1ebc0*/  SEL R8, RZ, 0x110, !P1 ;  /* 0x00000110ff087807 */ /* 0x000fe20004800000 */
[----:B------:R-:W-:Y:S03]  /*1ebd0*/  STL [R1+0xa80], R0 ;  /* 0x000a800001007387 */ /* 0x000fe60000100800 */
[----:B------:R-:W-:Y:S02]  /*1ebe0*/  LOP3.LUT R8, R8, R15, RZ, 0x3c, !PT ;  /* 0x0000000f08087212 */ /* 0x000fe400078e3cff */
        /* <DEDUP_REMOVED lines=9> */
[----:B------:R-:W2:Y:S01]  /*1ec80*/  @!P0 LDG.E.U16 R20, [R2.64] ;  /* 0x0000000a02148981 */ /* 0x000ea2000c1e1500 */
[----:B------:R-:W-:-:S03]  /*1ec90*/  LOP3.LUT R8, R8, 0x20, RZ, 0x3c, !PT ;  /* 0x0000002008087812 */ /* 0x000fc600078e3cff */
[----:B------:R-:W-:Y:S04]  /*1eca0*/  STS.U16 [R0+0x17000], R28 ;  /* 0x0170001c00007388 */ /* 0x000fe80000000400 */
        /* <DEDUP_REMOVED lines=63> */
[----:B------:R0:W3:Y:S04]  /*1f0a0*/  @!P0 LDG.E.U16 R7, [R2.64] ;  /* 0x0000000a02078981 */ /* 0x0000e8000c1e1500 */
[----:B--2---:R1:W-:Y:S04]  /*1f0b0*/  STL [R1+0x60], R20 ;  /* 0x0000601401007387 */ /* 0x0043e80000100800 */
[----:B----4-:R2:W-:Y:S04]  /*1f0c0*/  STS.U16 [R8+0x2a00], R15 ;  /* 0x002a000f08007388 */ /* 0x0105e80000000400 */
[----:B-1----:R-:W4:Y:S04]  /*1f0d0*/  LDL.LU R20, [R1+0x144] ;  /* 0x0001440001147983 */ /* 0x002f280000300800 */
[----:B--2---:R-:W2:Y:S04]  /*1f0e0*/  LDL.LU R15, [R1+0x112c] ;  /* 0x00112c00010f7983 */ /* 0x004ea80000300800 */
[----:B0-----:R-:W2:Y:S04]  /*1f0f0*/  LDL R2, [R1+0x888] ;  /* 0x0008880001027983 */ /* 0x001ea80000100800 */
[----:B------:R-:W2:Y:S04]  /*1f100*/  LDL R3, [R1+0x88c] ;  /* 0x00088c0001037983 */ /* 0x000ea80000100800 */
[----:B------:R-:W-:Y:S04]  /*1f110*/  STS.U16 [R8+0x3200], R16 ;  /* 0x0032001008007388 */ /* 0x000fe80000000400 */
[----:B---3--:R0:W-:Y:S04]  /*1f120*/  STL [R1+0x5c], R7 ;  /* 0x00005c0701007387 */ /* 0x0081e80000100800 */
[----:B0-----:R-:W3:Y:S04]  /*1f130*/  LDL.LU R7, [R1+0x140] ;  /* 0x0001400001077983 */ /* 0x001ee80000300800 */
[----:B------:R-:W3:Y:S01]  /*1f140*/  LDL.LU R16, [R1+0x1128] ;  /* 0x0011280001107983 */ /* 0x000ee20000300800 */
[----:B--2---:R-:W-:-:S04]  /*1f150*/  @!P0 LOP3.LUT R3, R3, R2, RZ, 0x3c, !PT ;  /* 0x0000000203038212 */ /* 0x004fc800078e3cff */
[----:B------:R-:W-:-:S04]  /*1f160*/  @!P0 LOP3.LUT R2, R3, R2, RZ, 0x3c, !PT ;  /* 0x0000000203028212 */ /* 0x000fc800078e3cff */
[----:B------:R-:W-:Y:S02]  /*1f170*/  @!P0 LOP3.LUT R3, R3, R2, RZ, 0x3c, !PT ;  /* 0x0000000203038212 */ /* 0x000fe400078e3cff */
[----:B---3--:R-:W-:-:S06]  /*1f180*/  PRMT R16, RZ, 0x7610, R16 ;  /* 0x00007610ff107816 */ /* 0x008fcc0000000010 */
        /* <DEDUP_REMOVED lines=49> */
[----:B------:R-:W-:-:S03]  /*1f4a0*/  PRMT R13, RZ, 0x7610, R13 ;  /* 0x00007610ff0d7816 */ /* 0x000fc6000000000d */
[----:B----4-:R0:W-:Y:S04]  /*1f4b0*/  STS.U16 [R8+0x5a00], R20 ;  /* 0x005a001408007388 */ /* 0x0101e80000000400 */
[----:B0-----:R-:W4:Y:S01]  /*1f4c0*/  LDL.LU R20, [R1+0x12c] ;  /* 0x00012c0001147983 */ /* 0x001f220000300800 */
        /* <DEDUP_REMOVED lines=22> */
[----:B------:R0:W-:Y:S04]  /*1f630*/  STL [R1+0x40], R11 ;  /* 0x0000400b01007387 */ /* 0x0001e80000100800 */
[----:B------:R1:W-:Y:S04]  /*1f640*/  STS.U16 [R8+0x6a00], R4 ;  /* 0x006a000408007388 */ /* 0x0003e80000000400 */
[----:B0-----:R-:W3:Y:S04]  /*1f650*/  LDL R11, [R1+0x74c] ;  /* 0x00074c00010b7983 */ /* 0x001ee80000100800 */
[----:B-1----:R-:W3:Y:S04]  /*1f660*/  LDL.LU R4, [R1+0x124] ;  /* 0x0001240001047983 */ /* 0x002ee80000300800 */
        /* <DEDUP_REMOVED lines=13> */
[----:B------:R-:W3:Y:S01]  /*1f740*/  LDL R3, [R1+0x768] ;  /* 0x0007680001037983 */ /* 0x000ee20000100800 */
[----:B------:R-:W-:Y:S01]  /*1f750*/  @!P0 IMAD.MOV.U32 R2, RZ, RZ, R13 ;  /* 0x000000ffff028224 */ /* 0x000fe200078e000d */
[----:B--2---:R-:W-:-:S06]  /*1f760*/  PRMT R18, RZ, 0x7610, R18 ;  /* 0x00007610ff127816 */ /* 0x004fcc0000000012 */
[----:B---3--:R-:W2:Y:S04]  /*1f770*/  @!P0 LDG.E.U16 R18, [R2.64] ;  /* 0x0000000a02128981 */ /* 0x008ea8000c1e1500 */
[----:B------:R0:W-:Y:S04]  /*1f780*/  STS.U16 [R8+0x7a00], R24 ;  /* 0x007a001808007388 */ /* 0x0001e80000000400 */
[----:B0-----:R-:W3:Y:S04]  /*1f790*/  LDL.LU R24, [R1+0x11c] ;  /* 0x00011c0001187983 */ /* 0x001ee80000300800 */
[----:B------:R-:W3:Y:S04]  /*1f7a0*/  LDL.LU R13, [R1+0x118] ;  /* 0x00011800010d7983 */ /* 0x000ee80000300800 */
[----:B--2---:R0:W-:Y:S04]  /*1f7b0*/  STL [R1+0x34], R18 ;  /* 0x0000341201007387 */ /* 0x0041e80000100800 */
[----:B0-----:R-:W2:Y:S04]  /*1f7c0*/  LDL.LU R18, [R1+0x1104] ;  /* 0x0011040001127983 */ /* 0x001ea80000300800 */
[----:B------:R-:W3:Y:S04]  /*1f7d0*/  LDL.LU R2, [R1+0x130] ;  /* 0x0001300001027983 */ /* 0x000ee80000300800 */
[----:B------:R-:W4:Y:S01]  /*1f7e0*/  LDL R3, [R1+0x748] ;  /* 0x0007480001037983 */ /* 0x000f220000100800 */
[----:B--2---:R-:W-:-:S03]  /*1f7f0*/  PRMT R18, RZ, 0x7610, R18 ;  /* 0x00007610ff127816 */ /* 0x004fc60000000012 */
[----:B---3--:R0:W-:Y:S02]  /*1f800*/  STS.U16 [R8+0x8200], R2 ;  /* 0x0082000208007388 */ /* 0x0081e40000000400 */
[----:B0-----:R-:W-:Y:S02]  /*1f810*/  @!P0 IMAD.MOV.U32 R2, RZ, RZ, R11 ;  /* 0x000000ffff028224 */ /* 0x001fe400078e000b */
[----:B------:R-:W2:Y:S04]  /*1f820*/  LDL.LU R11, [R1+0x114] ;  /* 0x00011400010b7983 */ /* 0x000ea80000300800 */
[----:B----4-:R-:W3:Y:S04]  /*1f830*/  @!P0 LDG.E.U16 R18, [R2.64] ;  /* 0x0000000a02128981 */ /* 0x010ee8000c1e1500 */
[----:B------:R-:W-:Y:S04]  /*1f840*/  STS.U16 [R8+0x8a00], R20 ;  /* 0x008a001408007388 */ /* 0x000fe80000000400 */
[----:B---3--:R0:W-:Y:S04]  /*1f850*/  STL [R1+0x30], R18 ;  /* 0x0000301201007387 */ /* 0x0081e80000100800 */
[----:B0-----:R-:W3:Y:S04]  /*1f860*/  LDL.LU R18, [R1+0x1100] ;  /* 0x0011000001127983 */ /* 0x001ee80000300800 */
[----:B------:R-:W4:Y:S04]  /*1f870*/  LDL R2, [R1+0x728] ;  /* 0x0007280001027983 */ /* 0x000f280000100800 */
[----:B------:R-:W4:Y:S04]  /*1f880*/  LDL R3, [R1+0x72c] ;  /* 0x00072c0001037983 */ /* 0x000f280000100800 */
[----:B------:R-:W2:Y:S01]  /*1f890*/  LDL.LU R20, [R1+0x10fc] ;  /* 0x0010fc0001147983 */ /* 0x000ea20000300800 */
[----:B----4-:R-:W-:-:S04]  /*1f8a0*/  @!P0 LOP3.LUT R3, R3, R2, RZ, 0x3c, !PT ;  /* 0x0000000203038212 */ /* 0x010fc800078e3cff */
[C---:B------:R-:W-:Y:S02]  /*1f8b0*/  @!P0 LOP3.LUT R2, R3.reuse, R2, RZ, 0x3c, !PT ;  /* 0x0000000203028212 */ /* 0x040fe400078e3cff */
[----:B--2---:R-:W-:Y:S02]  /*1f8c0*/  PRMT R20, RZ, 0x7610, R20 ;  /* 0x00007610ff147816 */ /* 0x004fe40000000014 */
[----:B------:R-:W-:-:S05]  /*1f8d0*/  @!P0 LOP3.LUT R3, R3, R2, RZ, 0x3c, !PT ;  /* 0x0000000203038212 */ /* 0x000fca00078e3cff */
[----:B------:R-:W2:Y:S04]  /*1f8e0*/  @!P0 LDG.E.U16 R20, [R2.64] ;  /* 0x0000000a02148981 */ /* 0x000ea8000c1e1500 */
[----:B--2---:R0:W-:Y:S04]  /*1f8f0*/  STL [R1+0x2c], R20 ;  /* 0x00002c1401007387 */ /* 0x0041e80000100800 */
[----:B0-----:R-:W2:Y:S04]  /*1f900*/  LDL.LU R20, [R1+0x10f8] ;  /* 0x0010f80001147983 */ /* 0x001ea80000300800 */
[----:B------:R-:W4:Y:S04]  /*1f910*/  LDL R2, [R1+0x708] ;  /* 0x0007080001027983 */ /* 0x000f280000100800 */
[----:B------:R-:W4:Y:S01]  /*1f920*/  LDL R3, [R1+0x70c] ;  /* 0x00070c0001037983 */ /* 0x000f220000100800 */
[----:B------:R-:W-:-:S03]  /*1f930*/  PRMT R10, RZ, 0x7610, R10 ;  /* 0x00007610ff0a7816 */ /* 0x000fc6000000000a */
[----:B------:R0:W-:Y:S04]  /*1f940*/  STS.U16 [R8+0x9200], R7 ;  /* 0x0092000708007388 */ /* 0x0001e80000000400 */
[----:B0-----:R-:W2:Y:S01]  /*1f950*/  LDL.LU R7, [R1+0x110] ;  /* 0x0001100001077983 */ /* 0x001ea20000300800 */
[----:B----4-:R-:W-:-:S04]  /*1f960*/  @!P0 LOP3.LUT R3, R3, R2, RZ, 0x3c, !PT ;  /* 0x0000000203038212 */ /* 0x010fc800078e3cff */
[----:B------:R-:W-:-:S04]  /*1f970*/  @!P0 LOP3.LUT R2, R3, R2, RZ, 0x3c, !PT ;  /* 0x0000000203028212 */ /* 0x000fc800078e3cff */
[----:B------:R-:W-:-:S05]  /*1f980*/  @!P0 LOP3.LUT R3, R3, R2, RZ, 0x3c, !PT ;  /* 0x0000000203038212 */ /* 0x000fca00078e3cff */
[----:B------:R0:W4:Y:S04]  /*1f990*/  @!P0 LDG.E.U16 R10, [R2.64] ;  /* 0x0000000a020a8981 */ /* 0x000128000c1e1500 */
[----:B0-----:R-:W3:Y:S04]  /*1f9a0*/  LDL R2, [R1+0x6e8] ;  /* 0x0006e80001027983 */ /* 0x001ee80000100800 */
[----:B------:R-:W3:Y:S01]  /*1f9b0*/  LDL R3, [R1+0x6ec] ;  /* 0x0006ec0001037983 */ /* 0x000ee20000100800 */
[----:B--2---:R-:W-:Y:S02]  /*1f9c0*/  PRMT R20, RZ, 0x7610, R20 ;  /* 0x00007610ff147816 */ /* 0x004fe40000000014 */
[----:B---3--:R-:W-:-:S04]  /*1f9d0*/  @!P0 LOP3.LUT R3, R3, R2, RZ, 0x3c, !PT ;  /* 0x0000000203038212 */ /* 0x008fc800078e3cff */
[----:B------:R-:W-:-:S04]  /*1f9e0*/  @!P0 LOP3.LUT R2, R3, R2, RZ, 0x3c, !PT ;  /* 0x0000000203028212 */ /* 0x000fc800078e3cff */
[----:B------:R-:W-:-:S05]  /*1f9f0*/  @!P0 LOP3.LUT R3, R3, R2, RZ, 0x3c, !PT ;  /* 0x0000000203038212 */ /* 0x000fca00078e3cff */
[----:B------:R-:W2:Y:S04]  /*1fa00*/  @!P0 LDG.E.U16 R20, [R2.64] ;  /* 0x0000000a02148981 */ /* 0x000ea8000c1e1500 */
[----:B----4-:R0:W-:Y:S04]  /*1fa10*/  STL [R1+0x28], R10 ;  /* 0x0000280a01007387 */ /* 0x0101e80000100800 */
[----:B------:R1:W-:Y:S04]  /*1fa20*/  STS.U16 [R8+0x9a00], R4 ;  /* 0x009a000408007388 */ /* 0x0003e80000000400 */
[----:B0-----:R-:W3:Y:S04]  /*1fa30*/  LDL R10, [R1+0x68c] ;  /* 0x00068c00010a7983 */ /* 0x001ee80000100800 */
[----:B-1----:R-:W4:Y:S04]  /*1fa40*/  LDL.LU R4, [R1+0x10c] ;  /* 0x00010c0001047983 */ /* 0x002f280000300800 */
        /* <DEDUP_REMOVED lines=21> */
[----:B------:R-:W2:Y:S01]  /*1fba0*/  @!P0 LDG.E.U16 R24, [R2.64] ;  /* 0x0000000a02188981 */ /* 0x000ea2000c1e1500 */
[----:B------:R-:W-:-:S03]  /*1fbb0*/  PRMT R9, RZ, 0x7610, R9 ;  /* 0x00007610ff097816 */ /* 0x000fc60000000009 */
[----:B--2---:R0:W-:Y:S04]  /*1fbc0*/  STL [R1+0x1c], R24 ;  /* 0x00001c1801007387 */ /* 0x0041e80000100800 */
[----:B0-----:R-:W2:Y:S04]  /*1fbd0*/  LDL.LU R24, [R1+0x10e4] ;  /* 0x0010e40001187983 */ /* 0x001ea80000300800 */
[----:B------:R-:W3:Y:S01]  /*1fbe0*/  LDL R3, [R1+0x688] ;  /* 0x0006880001037983 */ /* 0x000ee20000100800 */
[----:B------:R-:W-:-:S03]  /*1fbf0*/  @!P0 IMAD.MOV.U32 R2, RZ, RZ, R10 ;  /* 0x000000ffff028224 */ /* 0x000fc600078e000a */
[----:B------:R0:W-:Y:S04]  /*1fc00*/  STS.U16 [R8+0xb200], R13 ;  /* 0x00b2000d08007388 */ /* 0x0001e80000000400 */
[----:B0-----:R-:W2:Y:S01]  /*1fc10*/  LDL.LU R13, [R1+0x100] ;  /* 0x00010000010d7983 */ /* 0x001ea20000300800 */
[----:B------:R-:W-:-:S03]  /*1fc20*/  PRMT R12, RZ, 0x7610, R12 ;  /* 0x00007610ff0c7816 */ /* 0x000fc6000000000c */
[----:B------:R-:W2:Y:S04]  /*1fc30*/  LDL R10, [R1+0x608] ;  /* 0x00060800010a7983 */ /* 0x000ea80000100800 */
[----:B---3--:R0:W3:Y:S04]  /*1fc40*/  @!P0 LDG.E.U16 R9, [R2.64] ;  /* 0x0000000a02098981 */ /* 0x0080e8000c1e1500 */
        /* <DEDUP_REMOVED lines=13> */
[----:B------:R0:W-:Y:S04]  /*1fd20*/  STS.U16 [R8+0xc200], R7 ;  /* 0x00c2000708007388 */ /* 0x0001e80000000400 */
[----:B0-----:R-:W4:Y:S04]  /*1fd30*/  LDL R7, [R1+0x5ec] ;  /* 0x0005ec0001077983 */ /* 0x001f280000100800 */
        /* <DEDUP_REMOVED lines=13> */
[----:B----4-:R0:W-:Y:S04]  /*1fe10*/  STS.U16 [R8+0xca00], R4 ;  /* 0x00ca000408007388 */ /* 0x0101e80000000400 */
[----:B---3--:R1:W-:Y:S04]  /*1fe20*/  STL [R1+0x10], R5 ;  /* 0x0000100501007387 */ /* 0x0083e80000100800 */
[----:B0-----:R-:W3:Y:S04]  /*1fe30*/  LDL R4, [R1+0x5cc] ;  /* 0x0005cc0001047983 */ /* 0x001ee80000100800 */
[----:B-1----:R-:W4:Y:S04]  /*1fe40*/  LDL R5, [R1+0x5c8] ;  /* 0x0005c80001057983 */ /* 0x002f280000100800 */
[----:B--2---:R0:W-:Y:S04]  /*1fe50*/  STL [R1+0xc], R24 ;  /* 0x00000c1801007387 */ /* 0x0041e80000100800 */
[----:B0-----:R-:W2:Y:S04]  /*1fe60*/  LDL.LU R24, [R1+0x10e0] ;  /* 0x0010e00001187983 */ /* 0x001ea80000300800 */
[----:B------:R-:W3:Y:S01]  /*1fe70*/  LDL.LU R3, [R1+0x108] ;  /* 0x0001080001037983 */ /* 0x000ee20000300800 */
[----:B------:R-:W-:-:S03]  /*1fe80*/  @!P0 IMAD.MOV.U32 R2, RZ, RZ, R9 ;  /* 0x000000ffff028224 */ /* 0x000fc600078e0009 */
[----:B------:R-:W4:Y:S01]  /*1fe90*/  LDL R9, [R1+0x5ac] ;  /* 0x0005ac0001097983 */ /* 0x000f220000100800 */
[----:B--2---:R-:W-:-:S03]  /*1fea0*/  PRMT R24, RZ, 0x7610, R24 ;  /* 0x00007610ff187816 */ /* 0x004fc60000000018 */
[----:B---3--:R0:W-:Y:S02]  /*1feb0*/  STS.U16 [R8+0xd200], R3 ;  /* 0x00d2000308007388 */ /* 0x0081e40000000400 */
[----:B0-----:R-:W-:Y:S02]  /*1fec0*/  @!P0 IMAD.MOV.U32 R3, RZ, RZ, R10 ;  /* 0x000000ffff038224 */ /* 0x001fe400078e000a */
[----:B------:R-:W2:Y:S04]  /*1fed0*/  LDL R10, [R1+0x5a8] ;  /* 0x0005a800010a7983 */ /* 0x000ea80000100800 */
[----:B------:R-:W3:Y:S04]  /*1fee0*/  @!P0 LDG.E.U16 R24, [R2.64] ;  /* 0x0000000a02188981 */ /* 0x000ee8000c1e1500 */
[----:B---3--:R0:W-:Y:S04]  /*1fef0*/  STL [R1+0x8], R24 ;  /* 0x0000081801007387 */ /* 0x0081e80000100800 */
[----:B0-----:R-:W3:Y:S04]  /*1ff00*/  LDL.LU R24, [R1+0x10dc] ;  /* 0x0010dc0001187983 */ /* 0x001ee80000300800 */
[----:B------:R-:W2:Y:S04]  /*1ff10*/  LDL.LU R2, [R1+0x104] ;  /* 0x0001040001027983 */ /* 0x000ea80000300800 */
[----:B------:R-:W3:Y:S01]  /*1ff20*/  LDL R3, [R1+0x5e8] ;  /* 0x0005e80001037983 */ /* 0x000ee20000100800 */
[----:B------:R-:W-:-:S03]  /*1ff30*/  PRMT R6, RZ, 0x7610, R6 ;  /* 0x00007610ff067816 */ /* 0x000fc60000000006 */
[----:B--2---:R0:W-:Y:S02]  /*1ff40*/  STS.U16 [R8+0xda00], R2 ;  /* 0x00da000208007388 */ /* 0x0041e40000000400 */
[----:B0-----:R-:W-:Y:S02]  /*1ff50*/  @!P0 IMAD.MOV.U32 R2, RZ, RZ, R7 ;  /* 0x000000ffff028224 */ /* 0x001fe400078e0007 */
[----:B------:R-:W2:Y:S04]  /*1ff60*/  LDL R7, [R1+0x588] ;  /* 0x0005880001077983 */ /* 0x000ea80000100800 */
[----:B---3--:R0:W3:Y:S01]  /*1ff70*/  @!P0 LDG.E.U16 R6, [R2.64] ;  /* 0x0000000a02068981 */ /* 0x0080e2000c1e1500 */
[----:B------:R-:W-:Y:S02]  /*1ff80*/  PRMT R0, RZ, 0x7610, R0 ;  /* 0x00007610ff007816 */ /* 0x000fe40000000000 */
[----:B------:R-:W-:Y:S01]  /*1ff90*/  PRMT R28, RZ, 0x7610, R28 ;  /* 0x00007610ff1c7816 */ /* 0x000fe2000000001c */
[----:B0-----:R-:W-:-:S02]  /*1ffa0*/  @!P0 IMAD.MOV.U32 R2, RZ, RZ, R4 ;  /* 0x000000ffff028224 */ /* 0x001fc400078e0004 */
[----:B----4-:R-:W-:-:S05]  /*1ffb0*/  @!P0 IMAD.MOV.U32 R3, RZ, RZ, R5 ;  /* 0x000000ffff038224 */ /* 0x010fca00078e0005 */
[----:B------:R0:W4:Y:S02]  /*1ffc0*/  @!P0 LDG.E.U16 R0, [R2.64] ;  /* 0x0000000a02008981 */ /* 0x000124000c1e1500 */
[----:B0-----:R-:W-:Y:S02]  /*1ffd0*/  @!P0 IMAD.MOV.U32 R2, RZ, RZ, R9 ;  /* 0x000000ffff028224 */ /* 0x001fe400078e0009 */
[----:B------:R-:W-:-:S05]  /*1ffe0*/  @!P0 IMAD.MOV.U32 R3, RZ, RZ, R10 ;  /* 0x000000ffff038224 */ /* 0x000fca00078e000a */
[----:B------:R2:W4:Y:S04]  /*1fff0*/  @!P0 LDG.E.U16 R28, [R2.64] ;  /* 0x0000000a021c8981 */ /* 0x000528000c1e1500 */
[----:B---3--:R0:W-:Y:S01]  /*20000*/  STL [R1+0x4], R6 ;  /* 0x0000040601007387 */ /* 0x0081e20000100800 */
[----:B------:R-:W-:Y:S01]  /*20010*/  PRMT R26, RZ, 0x7610, R26 ;  /* 0x00007610ff1a7816 */ /* 0x000fe2000000001a */
[----:B--2---:R-:W-:Y:S02]  /*20020*/  @!P0 IMAD.MOV.U32 R3, RZ, RZ, R7 ;  /* 0x000000ffff038224 */ /* 0x004fe400078e0007 */
[----:B------:R-:W2:Y:S04]  /*20030*/  LDL R5, [R1+0x568] ;  /* 0x0005680001057983 */ /* 0x000ea80000100800 */
[----:B------:R-:W3:Y:S04]  /*20040*/  LDL R4, [R1+0x56c] ;  /* 0x00056c0001047983 */ /* 0x000ee80000100800 */
[----:B0-----:R-:W2:Y:S04]  /*20050*/  LDL R6, [R1+0x58c] ;  /* 0x00058c0001067983 */ /* 0x001ea80000100800 */
[----:B----4-:R0:W-:Y:S04]  /*20060*/  STL [R1+0x1060], R0 ;  /* 0x0010600001007387 */ /* 0x0101e80000100800 */
[----:B------:R-:W4:Y:S04]  /*20070*/  LDL R9, [R1+0x54c] ;  /* 0x00054c0001097983 */ /* 0x000f280000100800 */
[----:B------:R-:W-:Y:S04]  /*20080*/  STL [R1+0x1064], R28 ;  /* 0x0010641c01007387 */ /* 0x000fe80000100800 */
[----:B------:R-:W4:Y:S04]  /*20090*/  LDL R10, [R1+0x548] ;  /* 0x00054800010a7983 */ /* 0x000f280000100800 */
[----:B------:R-:W4:Y:S04]  /*200a0*/  LDL R7, [R1+0x528] ;  /* 0x0005280001077983 */ /* 0x000f280000100800 */
[----:B0-----:R-:W4:Y:S01]  /*200b0*/  LDL R0, [R1+0x52c] ;  /* 0x00052c0001007983 */ /* 0x001f220000100800 */
[----:B--2---:R-:W-:-:S05]  /*200c0*/  @!P0 IMAD.MOV.U32 R2, RZ, RZ, R6 ;  /* 0x000000ffff028224 */ /* 0x004fca00078e0006 */
[----:B------:R3:W2:Y:S04]  /*200d0*/  @!P0 LDG.E.U16 R26, [R2.64] ;  /* 0x0000000a021a8981 */ /* 0x0006a8000c1e1500 */
[----:B------:R-:W-:Y:S01]  /*200e0*/  STS.U16 [R8+0xe200], R13 ;  /* 0x00e2000d08007388 */ /* 0x000fe20000000400 */
[----:B---3--:R-:W-:Y:S02]  /*200f0*/  @!P0 IMAD.MOV.U32 R2, RZ, RZ, R4 ;  /* 0x000000ffff028224 */ /* 0x008fe400078e0004 */
[----:B------:R-:W-:Y:S01]  /*20100*/  @!P0 IMAD.MOV.U32 R3, RZ, RZ, R5 ;  /* 0x000000ffff038224 */ /* 0x000fe200078e0005 */
[----:B------:R-:W-:Y:S04]  /*20110*/  STS.U16 [R8+0xea00], R11 ;  /* 0x00ea000b08007388 */ /* 0x000fe80000000400 */
[----:B------:R-:W-:Y:S04]  /*20120*/  STS.U16 [R8+0xf200], R12 ;  /* 0x00f2000c08007388 */ /* 0x000fe80000000400 */
[----:B------:R0:W-:Y:S04]  /*20130*/  STS.U16 [R8+0xfa00], R24 ;  /* 0x00fa001808007388 */ /* 0x0001e80000000400 */
[----:B------:R1:W-:Y:S01]  /*20140*/  STS.U16 [R8+0x10200], R22 ;  /* 0x0102001608007388 */ /* 0x0003e20000000400 */
[----:B0-----:R-:W-:-:S02]  /*20150*/  PRMT R24, RZ, 0x7610, R24 ;  /* 0x00007610ff187816 */ /* 0x001fc40000000018 */
[----:B-1----:R-:W-:-:S04]  /*20160*/  PRMT R22, RZ, 0x7610, R22 ;  /* 0x00007610ff167816 */ /* 0x002fc80000000016 */
[----:B------:R4:W3:Y:S02]  /*20170*/  @!P0 LDG.E.U16 R24, [R2.64] ;  /* 0x0000000a02188981 */ /* 0x0008e4000c1e1500 */
[----:B----4-:R-:W-:Y:S02]  /*20180*/  @!P0 IMAD.MOV.U32 R2, RZ, RZ, R9 ;  /* 0x000000ffff028224 */ /* 0x010fe400078e0009 */
[----:B------:R-:W-:-:S05]  /*20190*/  @!P0 IMAD.MOV.U32 R3, RZ, RZ, R10 ;  /* 0x000000ffff038224 */ /* 0x000fca00078e000a */
[----:B------:R0:W4:Y:S04]  /*201a0*/  @!P0 LDG.E.U16 R22, [R2.64] ;  /* 0x0000000a02168981 */ /* 0x000128000c1e1500 */
[----:B--2---:R-:W-:Y:S04]  /*201b0*/  STL [R1+0x1068], R26 ;  /* 0x0010681a01007387 */ /* 0x004fe80000100800 */
[----:B------:R-:W2:Y:S04]  /*201c0*/  LDL R5, [R1+0x508] ;  /* 0x0005080001057983 */ /* 0x000ea80000100800 */
[----:B------:R-:W2:Y:S01]  /*201d0*/  LDL R4, [R1+0x50c] ;  /* 0x00050c0001047983 */ /* 0x000ea20000100800 */
[----:B0-----:R-:W-:-:S03]  /*201e0*/  @!P0 IMAD.MOV.U32 R2, RZ, RZ, R0 ;  /* 0x000000ffff028224 */ /* 0x001fc600078e0000 */
[----:B------:R0:W-:Y:S01]  /*201f0*/  STS.U16 [R8+0x10a00], R20 ;  /* 0x010a001408007388 */ /* 0x0001e20000000400 */
[----:B------:R-:W-:-:S03]  /*20200*/  @!P0 IMAD.MOV.U32 R3, RZ, RZ, R7 ;  /* 0x000000ffff038224 */ /* 0x000fc600078e0007 */
[----:B------:R1:W-:Y:S04]  /*20210*/  STS.U16 [R8+0x11200], R18 ;  /* 0x0112001208007388 */ /* 0x0003e80000000400 */
[----:B------:R-:W2:Y:S01]  /*20220*/  LDL.LU R6, [R1+0xf4] ;  /* 0x0000f40001067983 */ /* 0x000ea20000300800 */
[----:B0-----:R-:W-:Y:S02]  /*20230*/  PRMT R20, RZ, 0x7610, R20 ;  /* 0x00007610ff147816 */ /* 0x001fe40000000014 */
[----:B-1----:R-:W-:-:S04]  /*20240*/  PRMT R18, RZ, 0x7610, R18 ;  /* 0x00007610ff127816 */ /* 0x002fc80000000012 */
[----:B------:R2:W2:Y:S04]  /*20250*/  @!P0 LDG.E.U16 R20, [R2.64] ;  /* 0x0000000a02148981 */ /* 0x0004a8000c1e1500 */
[----:B---3--:R-:W-:Y:S04]  /*20260*/  STL [R1+0x106c], R24 ;  /* 0x00106c1801007387 */ /* 0x008fe80000100800 */
[----:B------:R-:W3:Y:S04]  /*20270*/  LDL.LU R12, [R1+0xf0] ;  /* 0x0000f000010c7983 */ /* 0x000ee80000300800 */
[----:B----4-:R-:W-:Y:S04]  /*20280*/  STL [R1+0x1070], R22 ;  /* 0x0010701601007387 */ /* 0x010fe80000100800 */
[----:B------:R-:W4:Y:S04]  /*20290*/  LDL R7, [R1+0x4e8] ;  /* 0x0004e80001077983 */ /* 0x000f280000100800 */
[----:B------:R-:W3:Y:S01]  /*202a0*/  LDL R0, [R1+0x4ec] ;  /* 0x0004ec0001007983 */ /* 0x000ee20000100800 */
[----:B--2---:R-:W-:-:S02]  /*202b0*/  @!P0 IMAD.MOV.U32 R3, RZ, RZ, R5 ;  /* 0x000000ffff038224 */ /* 0x004fc400078e0005 */
[----:B------:R-:W-:-:S05]  /*202c0*/  @!P0 IMAD.MOV.U32 R2, RZ, RZ, R4 ;  /* 0x000000ffff028224 */ /* 0x000fca00078e0004 */
[----:B------:R4:W2:Y:S04]  /*202d0*/  @!P0 LDG.E.U16 R18, [R2.64] ;  /* 0x0000000a02128981 */ /* 0x0008a8000c1e1500 */
[----:B------:R-:W0:Y:S04]  /*202e0*/  S2R R11, SR_TID.X ;  /* 0x00000000000b7919 */ /* 0x000e280000002100 */
[----:B------:R-:W-:Y:S04]  /*202f0*/  STL [R1+0x1074], R20 ;  /* 0x0010741401007387 */ /* 0x000fe80000100800 */
[----:B------:R-:W2:Y:S04]  /*20300*/  LDL R5, [R1+0x4c8] ;  /* 0x0004c80001057983 */ /* 0x000ea80000100800 */
[----:B------:R-:W2:Y:S04]  /*20310*/  LDL R4, [R1+0x4cc] ;  /* 0x0004cc0001047983 */ /* 0x000ea80000100800 */
[----:B------:R-:W2:Y:S01]  /*20320*/  LDL.LU R9, [R1+0xec] ;  /* 0x0000ec0001097983 */ /* 0x000ea20000300800 */
[----:B0-----:R-:W-:-:S02]  /*20330*/  LOP3.LUT R8, R11, 0x7f, RZ, 0xc0, !PT ;  /* 0x0000007f0b087812 */ /* 0x001fc400078ec0ff */
[----:B------:R-:W-:-:S04]  /*20340*/  LOP3.LUT R11, R11, 0x80, RZ, 0xc0, !PT ;  /* 0x000000800b0b7812 */ /* 0x000fc800078ec0ff */
[----:B------:R-:W-:Y:S01]  /*20350*/  ISETP.NE.U32.AND P2, PT, R11, RZ, PT ;  /* 0x000000ff0b00720c */ /* 0x000fe20003f45070 */
[----:B------:R-:W-:Y:S02]  /*20360*/  IMAD.SHL.U32 R8, R8, 0x2, RZ ;  /* 0x0000000208087824 */ /* 0x000fe400078e00ff */
[----:B----4-:R-:W-:Y:S02]  /*20370*/  @!P0 IMAD.MOV.U32 R3, RZ, RZ, R7 ;  /* 0x000000ffff038224 */ /* 0x010fe400078e0007 */
[----:B---3--:R-:W-:Y:S01]  /*20380*/  @!P0 IMAD.MOV.U32 R2, RZ, RZ, R0 ;  /* 0x000000ffff028224 */ /* 0x008fe200078e0000 */
[----:B--2---:R0:W-:Y:S04]  /*20390*/  STL [R1+0x1078], R18 ;  /* 0x0010781201007387 */ /* 0x0041e80000100800 */
[----:B------:R-:W2:Y:S01]  /*203a0*/  LDL R11, [R1+0x4a8] ;  /* 0x0004a800010b7983 */ /* 0x000ea20000100800 */
[----:B0-----:R-:W-:-:S04]  /*203b0*/  SEL R18, RZ, 0x110, !P2 ;  /* 0x00000110ff127807 */ /* 0x001fc80005000000 */
[----:B------:R-:W-:Y:S02]  /*203c0*/  LOP3.LUT R18, R18, R8, RZ, 0x3c, !PT ;  /* 0x0000000812127212 */ /* 0x000fe400078e3cff */
[----:B------:R-:W3:Y:S02]  /*203d0*/  LDL R8, [R1+0x4ac] ;  /* 0x0004ac0001087983 */ /* 0x000ee40000100800 */
[----:B------:R-:W-:Y:S02]  /*203e0*/  LOP3.LUT R18, R18, 0x20, RZ, 0x3c, !PT ;  /* 0x0000002012127812 */ /* 0x000fe400078e3cff */
[----:B------:R-:W4:Y:S04]  /*203f0*/  LDL.LU R10, [R1+0xe8] ;  /* 0x0000e800010a7983 */ /* 0x000f280000300800 */
[----:B------:R0:W-:Y:S04]  /*20400*/  STS.U16 [R18+0x11a00], R16 ;  /* 0x011a001012007388 */ /* 0x0001e80000000400 */
[----:B------:R-:W4:Y:S01]  /*20410*/  LDL.LU R28, [R1+0xe4] ;  /* 0x0000e400011c7983 */ /* 0x000f220000300800 */
[----:B0-----:R-:W-:-:S06]  /*20420*/  PRMT R16, RZ, 0x7610, R16 ;  /* 0x00007610ff107816 */ /* 0x001fcc0000000010 */
[----:B------:R0:W4:Y:S02]  /*20430*/  @!P0 LDG.E.U16 R16, [R2.64] ;  /* 0x0000000a02108981 */ /* 0x000124000c1e1500 */
[----:B0-----:R-:W-:-:S06]  /*20440*/  PRMT R2, RZ, 0x7610, R2 ;  /* 0x00007610ff027816 */ /* 0x001fcc0000000002 */
[----:B------:R2:W4:Y:S01]  /*20450*/  @!P0 LDG.E.U16 R2, [R4.64] ;  /* 0x0000000a04028981 */ /* 0x000522000c1e1500 */
[----:B------:R-:W-:-:S03]  /*20460*/  PRMT R3, RZ, 0x7610, R3 ;  /* 0x00007610ff037816 */ /* 0x000fc60000000003 */
[----:B------:R0:W-:Y:S01]  /*20470*/  STS.U16 [R18+0x12200], R6 ;  /* 0x0122000612007388 */ /* 0x0001e20000000400 */
[----:B--2---:R-:W-:Y:S02]  /*20480*/  @!P0 IMAD.MOV.U32 R5, RZ, RZ, R11 ;  /* 0x000000ffff058224 */ /* 0x004fe400078e000b */
[----:B---3--:R-:W-:-:S05]  /*20490*/  @!P0 IMAD.MOV.U32 R4, RZ, RZ, R8 ;  /* 0x000000ffff048224 */ /* 0x008fca00078e0008 */
[----:B------:R1:W2:Y:S04]  /*204a0*/  @!P0 LDG.E.U16 R3, [R4.64] ;  /* 0x0000000a04038981 */ /* 0x0002a8000c1e1500 */
[----:B----4-:R3:W-:Y:S04]  /*204b0*/  STL [R1+0x107c], R16 ;  /* 0x00107c1001007387 */ /* 0x0107e80000100800 */
[----:B------:R-:W4:Y:S04]  /*204c0*/  LDL R7, [R1+0x488] ;  /* 0x0004880001077983 */ /* 0x000f280000100800 */
[----:B0-----:R-:W4:Y:S04]  /*204d0*/  LDL R6, [R1+0x48c] ;  /* 0x00048c0001067983 */ /* 0x001f280000100800 */
[----:B------:R-:W4:Y:S04]  /*204e0*/  LDL.LU R0, [R1+0xe0] ;  /* 0x0000e00001007983 */ /* 0x000f280000300800 */
[----:B------:R-:W-:Y:S04]  /*204f0*/  STL [R1+0x1080], R2 ;  /* 0x0010800201007387 */ /* 0x000fe80000100800 */
[----:B------:R0:W-:Y:S04]  /*20500*/  STS.U16 [R18+0x12a00], R12 ;  /* 0x012a000c12007388 */ /* 0x0001e80000000400 */
[----:B---3--:R-:W3:Y:S04]  /*20510*/  LDL R16, [R1+0x468] ;  /* 0x0004680001107983 */ /* 0x008ee80000100800 */
[----:B------:R-:W3:Y:S04]  /*20520*/  LDL R8, [R1+0x44c] ;  /* 0x00044c0001087983 */ /* 0x000ee80000100800 */
[----:B0-----:R-:W3:Y:S04]  /*20530*/  LDL R12, [R1+0x46c] ;  /* 0x00046c00010c7983 */ /* 0x001ee80000100800 */
[----:B------:R-:W3:Y:S04]  /*20540*/  LDL.LU R11, [R1+0xdc] ;  /* 0x0000dc00010b7983 */ /* 0x000ee80000300800 */
[----:B------:R0:W-:Y:S01]  /*20550*/  STS.U16 [R18+0x13200], R9 ;  /* 0x0132000912007388 */ /* 0x0001e20000000400 */
[----:B-1----:R-:W-:-:S03]  /*20560*/  PRMT R4, RZ, 0x7610, R4 ;  /* 0x00007610ff047816 */ /* 0x002fc60000000004 */
[----:B--2---:R-:W-:Y:S04]  /*20570*/  STL [R1+0x1084], R3 ;  /* 0x0010840301007387 */ /* 0x004fe80000100800 */
[----:B0-----:R-:W2:Y:S01]  /*20580*/  LDL R9, [R1+0x448] ;  /* 0x0004480001097983 */ /* 0x001ea20000100800 */
[----:B------:R-:W-:-:S03]  /*20590*/  PRMT R5, RZ, 0x7610, R5 ;  /* 0x00007610ff057816 */ /* 0x000fc60000000005 */
[----:B------:R-:W2:Y:S04]  /*205a0*/  LDL R2, [R1+0x42c] ;  /* 0x00042c0001027983 */ /* 0x000ea80000100800 */
[----:B------:R-:W2:Y:S04]  /*205b0*/  LDL.LU R13, [R1+0xd8] ;  /* 0x0000d800010d7983 */ /* 0x000ea80000300800 */
[----:B----4-:R3:W4:Y:S02]  /*205c0*/  @!P0 LDG.E.U16 R4, [R6.64] ;  /* 0x0000000a06048981 */ /* 0x010724000c1e1500 */
[----:B---3--:R-:W-:-:S02]  /*205d0*/  @!P0 IMAD.MOV.U32 R7, RZ, RZ, R16 ;  /* 0x000000ffff078224 */ /* 0x008fc400078e0010 */
[----:B------:R-:W-:-:S05]  /*205e0*/  @!P0 IMAD.MOV.U32 R6, RZ, RZ, R12 ;  /* 0x000000ffff068224 */ /* 0x000fca00078e000c */
[----:B------:R0:W3:Y:S02]  /*205f0*/  @!P0 LDG.E.U16 R5, [R6.64] ;  /* 0x0000000a06058981 */ /* 0x0000e4000c1e1500 */
[----:B0-----:R-:W-:Y:S02]  /*20600*/  PRMT R6, RZ, 0x7610, R6 ;  /* 0x00007610ff067816 */ /* 0x001fe40000000006 */
[----:B------:R0:W-:Y:S04]  /*20610*/  STS.U16 [R18+0x13a00], R10 ;  /* 0x013a000a12007388 */ /* 0x0001e80000000400 */
[----:B--2---:R1:W2:Y:S04]  /*20620*/  @!P0 LDG.E.U16 R6, [R8.64] ;  /* 0x0000000a08068981 */ /* 0x0042a8000c1e1500 */
[----:B----4-:R4:W-:Y:S04]  /*20630*/  STL [R1+0x1088], R4 ;  /* 0x0010880401007387 */ /* 0x0109e80000100800 */
[----:B0-----:R-:W2:Y:S04]  /*20640*/  LDL R10, [R1+0x428] ;  /* 0x00042800010a7983 */ /* 0x001ea80000100800 */
[----:B------:R-:W2:Y:S04]  /*20650*/  LDL R3, [R1+0x40c] ;  /* 0x00040c0001037983 */ /* 0x000ea80000100800 */
[----:B----4-:R-:W4:Y:S04]  /*20660*/  LDL R4, [R1+0x408] ;  /* 0x0004080001047983 */ /* 0x010f280000100800 */
[----:B------:R-:W4:Y:S04]  /*20670*/  LDL.LU R12, [R1+0xd4] ;  /* 0x0000d400010c7983 */ /* 0x000f280000300800 */
[----:B------:R-:W-:Y:S04]  /*20680*/  STS.U16 [R18+0x14200], R28 ;  /* 0x0142001c12007388 */ /* 0x000fe80000000400 */
[----:B------:R0:W-:Y:S04]  /*20690*/  STS.U16 [R18+0x14a00], R0 ;  /* 0x014a000012007388 */ /* 0x0001e80000000400 */
[----:B---3--:R3:W-:Y:S01]  /*206a0*/  STL [R1+0x108c], R5 ;  /* 0x00108c0501007387 */ /* 0x0087e20000100800 */
[----:B------:R-:W-:Y:S01]  /*206b0*/  PRMT R7, RZ, 0x7610, R7 ;  /* 0x00007610ff077816 */ /* 0x000fe20000000007 */
[----:B-1----:R-:W-:-:S02]  /*206c0*/  @!P0 IMAD.MOV.U32 R8, RZ, RZ, R2 ;  /* 0x000000ffff088224 */ /* 0x002fc400078e0002 */
[----:B------:R-:W-:Y:S04]  /*206d0*/  STS.U16 [R18+0x15200], R11 ;  /* 0x0152000b12007388 */ /* 0x000fe80000000400 */
[----:B--2---:R1:W-:Y:S04]  /*206e0*/  STL [R1+0x1090], R6 ;  /* 0x0010900601007387 */ /* 0x0043e80000100800 */
[----:B0-----:R-:W2:Y:S04]  /*206f0*/  LDL R0, [R1+0x3ec] ;  /* 0x0003ec0001007983 */ /* 0x001ea80000100800 */
[----:B---3--:R-:W3:Y:S04]  /*20700*/  LDL R5, [R1+0x3c8] ;  /* 0x0003c80001057983 */ /* 0x008ee80000100800 */
[----:B-1----:R-:W3:Y:S04]  /*20710*/  LDL R6, [R1+0x3e8] ;  /* 0x0003e80001067983 */ /* 0x002ee80000100800 */
[----:B------:R-:W3:Y:S01]  /*20720*/  LDL R2, [R1+0x3cc] ;  /* 0x0003cc0001027983 */ /* 0x000ee20000100800 */
[----:B------:R-:W-:-:S05]  /*20730*/  @!P0 IMAD.MOV.U32 R9, RZ, RZ, R10 ;  /* 0x000000ffff098224 */ /* 0x000fca00078e000a */
[----:B------:R0:W3:Y:S01]  /*20740*/  @!P0 LDG.E.U16 R7, [R8.64] ;  /* 0x0000000a08078981 */ /* 0x0000e2000c1e1500 */
[----:B------:R-:W-:Y:S02]  /*20750*/  @!P0 IMAD.MOV.U32 R10, RZ, RZ, R3 ;  /* 0x000000ffff0a8224 */ /* 0x000fe400078e0003 */
[----:B----4-:R-:W-:Y:S01]  /*20760*/  @!P0 IMAD.MOV.U32 R11, RZ, RZ, R4 ;  /* 0x000000ffff0b8224 */ /* 0x010fe200078e0004 */
[----:B0-----:R-:W-:-:S06]  /*20770*/  PRMT R8, RZ, 0x7610, R8 ;  /* 0x00007610ff087816 */ /* 0x001fcc0000000008 */
[----:B------:R2:W4:Y:S01]  /*20780*/  @!P0 LDG.E.U16 R8, [R10.64] ;  /* 0x0000000a0a088981 */ /* 0x000522000c1e1500 */
[----:B------:R-:W-:-:S03]  /*20790*/  PRMT R9, RZ, 0x7610, R9 ;  /* 0x00007610ff097816 */ /* 0x000fc60000000009 */
[----:B------:R-:W-:Y:S04]  /*207a0*/  STS.U16 [R18+0x15a00], R13 ;  /* 0x015a000d12007388 */ /* 0x000fe80000000400 */
[----:B------:R0:W-:Y:S01]  /*207b0*/  STS.U16 [R18+0x16200], R12 ;  /* 0x0162000c12007388 */ /* 0x0001e20000000400 */
[----:B--2---:R-:W-:Y:S02]  /*207c0*/  @!P0 IMAD.MOV.U32 R10, RZ, RZ, R0 ;  /* 0x000000ffff0a8224 */ /* 0x004fe400078e0000 */
[----:B---3--:R-:W-:-:S05]  /*207d0*/  @!P0 IMAD.MOV.U32 R11, RZ, RZ, R6 ;  /* 0x000000ffff0b8224 */ /* 0x008fca00078e0006 */
[----:B------:R1:W2:Y:S01]  /*207e0*/  @!P0 LDG.E.U16 R9, [R10.64] ;  /* 0x0000000a0a098981 */ /* 0x0002a2000c1e1500 */
[----:B0-----:R-:W-:Y:S02]  /*207f0*/  @!P0 IMAD.MOV.U32 R12, RZ, RZ, R2 ;  /* 0x000000ffff0c8224 */ /* 0x001fe400078e0002 */
[----:B------:R-:W-:Y:S01]  /*20800*/  @!P0 IMAD.MOV.U32 R13, RZ, RZ, R5 ;  /* 0x000000ffff0d8224 */ /* 0x000fe200078e0005 */
[----:B-1----:R-:W-:Y:S01]  /*20810*/  PRMT R10, RZ, 0x7610, R10 ;  /* 0x00007610ff0a7816 */ /* 0x002fe2000000000a */
[----:B------:R-:W-:Y:S04]  /*20820*/  STL [R1+0x1094], R7 ;  /* 0x0010940701007387 */ /* 0x000fe80000100800 */
[----:B------:R-:W3:Y:S04]  /*20830*/  LDL.LU R28, [R1+0xd0] ;  /* 0x0000d000011c7983 */ /* 0x000ee80000300800 */
[----:B------:R-:W3:Y:S04]  /*20840*/  LDL R4, [R1+0x3a8] ;  /* 0x0003a80001047983 */ /* 0x000ee80000100800 */
[----:B------:R-:W3:Y:S04]  /*20850*/  LDL R3, [R1+0x3ac] ;  /* 0x0003ac0001037983 */ /* 0x000ee80000100800 */
[----:B------:R3:W3:Y:S04]  /*20860*/  @!P0 LDG.E.U16 R10, [R12.64] ;  /* 0x0000000a0c0a8981 */ /* 0x0006e8000c1e1500 */
[----:B----4-:R-:W-:Y:S04]  /*20870*/  STL [R1+0x1098], R8 ;  /* 0x0010980801007387 */ /* 0x010fe80000100800 */
[----:B------:R-:W4:Y:S04]  /*20880*/  LDL.LU R26, [R1+0xcc] ;  /* 0x0000cc00011a7983 */ /* 0x000f280000300800 */
[----:B------:R-:W4:Y:S04]  /*20890*/  LDL R6, [R1+0x388] ;  /* 0x0003880001067983 */ /* 0x000f280000100800 */
[----:B------:R-:W4:Y:S01]  /*208a0*/  LDL R0, [R1+0x38c] ;  /* 0x00038c0001007983 */ /* 0x000f220000100800 */
[----:B------:R-:W-:-:S03]  /*208b0*/  PRMT R11, RZ, 0x7610, R11 ;  /* 0x00007610ff0b7816 */ /* 0x000fc6000000000b */
[----:B------:R4:W-:Y:S04]  /*208c0*/  STS.U16 [R18+0x16a00], R15 ;  /* 0x016a000f12007388 */ /* 0x0009e80000000400 */
[----:B------:R0:W-:Y:S04]  /*208d0*/  STS.U16 [R18+0x17200], R14 ;  /* 0x0172000e12007388 */ /* 0x0001e80000000400 */
[----:B--2---:R-:W-:Y:S04]  /*208e0*/  STL [R1+0x109c], R9 ;  /* 0x00109c0901007387 */ /* 0x004fe80000100800 */
[----:B------:R-:W2:Y:S04]  /*208f0*/  LDL R5, [R1+0x368] ;  /* 0x0003680001057983 */ /* 0x000ea80000100800 */
[----:B------:R-:W2:Y:S01]  /*20900*/  LDL R2, [R1+0x36c] ;  /* 0x00036c0001027983 */ /* 0x000ea20000100800 */
[----:B---3--:R-:W-:-:S02]  /*20910*/  @!P0 IMAD.MOV.U32 R13, RZ, RZ, R4 ;  /* 0x000000ffff0d8224 */ /* 0x008fc400078e0004 */
[----:B------:R-:W-:Y:S01]  /*20920*/  @!P0 IMAD.MOV.U32 R12, RZ, RZ, R3 ;  /* 0x000000ffff0c8224 */ /* 0x000fe200078e0003 */
[----:B------:R1:W-:Y:S04]  /*20930*/  STL [R1+0x10a0], R10 ;  /* 0x0010a00a01007387 */ /* 0x0003e80000100800 */
[----:B------:R-:W3:Y:S04]  /*20940*/  LDL R4, [R1+0x348] ;  /* 0x0003480001047983 */ /* 0x000ee80000100800 */
[----:B------:R-:W3:Y:S04]  /*20950*/  LDL R3, [R1+0x34c] ;  /* 0x00034c0001037983 */ /* 0x000ee80000100800 */
[----:B------:R1:W3:Y:S01]  /*20960*/  @!P0 LDG.E.U16 R11, [R12.64] ;  /* 0x0000000a0c0b8981 */ /* 0x0002e2000c1e1500 */
[----:B----4-:R-:W-:-:S02]  /*20970*/  @!P0 IMAD.MOV.U32 R15, RZ, RZ, R6 ;  /* 0x000000ffff0f8224 */ /* 0x010fc400078e0006 */
[----:B0-----:R-:W-:Y:S01]  /*20980*/  @!P0 IMAD.MOV.U32 R14, RZ, RZ, R0 ;  /* 0x000000ffff0e8224 */ /* 0x001fe200078e0000 */
[----:B-1----:R-:W-:-:S06]  /*20990*/  PRMT R12, RZ, 0x7610, R12 ;  /* 0x00007610ff0c7816 */ /* 0x002fcc000000000c */
[----:B------:R2:W4:Y:S01]  /*209a0*/  @!P0 LDG.E.U16 R12, [R14.64] ;  /* 0x0000000a0e0c8981 */ /* 0x000522000c1e1500 */
[----:B------:R-:W-:Y:S02]  /*209b0*/  PRMT R13, RZ, 0x7610, R13 ;  /* 0x00007610ff0d7816 */ /* 0x000fe4000000000d */
[----:B------:R-:W-:Y:S01]  /*209c0*/  PRMT R17, RZ, 0x7610, R17 ;  /* 0x00007610ff117816 */ /* 0x000fe20000000011 */
[----:B--2---:R-:W-:Y:S02]  /*209d0*/  @!P0 IMAD.MOV.U32 R15, RZ, RZ, R5 ;  /* 0x000000ffff0f8224 */ /* 0x004fe400078e0005 */
[----:B------:R-:W-:-:S05]  /*209e0*/  @!P0 IMAD.MOV.U32 R14, RZ, RZ, R2 ;  /* 0x000000ffff0e8224 */ /* 0x000fca00078e0002 */
[----:B------:R3:W2:Y:S02]  /*209f0*/  @!P0 LDG.E.U16 R13, [R14.64] ;  /* 0x0000000a0e0d8981 */ /* 0x0006a4000c1e1500 */
[----:B---3--:R-:W-:Y:S02]  /*20a00*/  @!P0 IMAD.MOV.U32 R15, RZ, RZ, R4 ;  /* 0x000000ffff0f8224 */ /* 0x008fe400078e0004 */
[----:B------:R-:W-:-:S05]  /*20a10*/  @!P0 IMAD.MOV.U32 R14, RZ, RZ, R3 ;  /* 0x000000ffff0e8224 */ /* 0x000fca00078e0003 */
[----:B------:R-:W3:Y:S04]  /*20a20*/  @!P0 LDG.E.U16 R17, [R14.64] ;  /* 0x0000000a0e118981 */ /* 0x000ee8000c1e1500 */
[----:B------:R-:W-:Y:S04]  /*20a30*/  STL [R1+0x10a4], R11 ;  /* 0x0010a40b01007387 */ /* 0x000fe80000100800 */
[----:B------:R-:W3:Y:S04]  /*20a40*/  LDL R0, [R1+0x32c] ;  /* 0x00032c0001007983 */ /* 0x000ee80000100800 */
[----:B----4-:R-:W-:Y:S04]  /*20a50*/  STL [R1+0x10a8], R12 ;  /* 0x0010a80c01007387 */ /* 0x010fe80000100800 */
[----:B------:R-:W4:Y:S04]  /*20a60*/  LDL R2, [R1+0x328] ;  /* 0x0003280001027983 */ /* 0x000f280000100800 */
[----:B------:R-:W4:Y:S04]  /*20a70*/  LDL R10, [R1+0x308] ;  /* 0x00030800010a7983 */ /* 0x000f280000100800 */
[----:B------:R-:W4:Y:S04]  /*20a80*/  LDL R9, [R1+0x30c] ;  /* 0x00030c0001097983 */ /* 0x000f280000100800 */
[----:B------:R0:W-:Y:S04]  /*20a90*/  STS.U16 [R18+0x17a00], R28 ;  /* 0x017a001c12007388 */ /* 0x0001e80000000400 */
[----:B0-----:R-:W4:Y:S04]  /*20aa0*/  LDL.LU R28, [R1+0xc8] ;  /* 0x0000c800011c7983 */ /* 0x001f280000300800 */
[----:B--2---:R-:W-:Y:S04]  /*20ab0*/  STL [R1+0x10ac], R13 ;  /* 0x0010ac0d01007387 */ /* 0x004fe80000100800 */
[----:B------:R-:W2:Y:S04]  /*20ac0*/  LDL R8, [R1+0x2e8] ;  /* 0x0002e80001087983 */ /* 0x000ea80000100800 */
[----:B------:R-:W2:Y:S04]  /*20ad0*/  LDL R7, [R1+0x2ec] ;  /* 0x0002ec0001077983 */ /* 0x000ea80000100800 */
[----:B------:R-:W2:Y:S04]  /*20ae0*/  LDL R6, [R1+0x2c8] ;  /* 0x0002c80001067983 */ /* 0x000ea80000100800 */
[----:B------:R-:W2:Y:S04]  /*20af0*/  LDL R5, [R1+0x2cc] ;  /* 0x0002cc0001057983 */ /* 0x000ea80000100800 */
[----:B---3--:R-:W-:Y:S04]  /*20b00*/  STL [R1+0x10b0], R17 ;  /* 0x0010b01101007387 */ /* 0x008fe80000100800 */
[----:B------:R-:W3:Y:S04]  /*20b10*/  LDL R4, [R1+0x2a8] ;  /* 0x0002a80001047983 */ /* 0x000ee80000100800 */
[----:B------:R-:W3:Y:S01]  /*20b20*/  LDL R3, [R1+0x2ac] ;  /* 0x0002ac0001037983 */ /* 0x000ee20000100800 */
[----:B------:R-:W-:-:S03]  /*20b30*/  @!P0 IMAD.MOV.U32 R14, RZ, RZ, R0 ;  /* 0x000000ffff0e8224 */ /* 0x000fc600078e0000 */
[----:B------:R-:W3:Y:S01]  /*20b40*/  LDL R0, [R1+0x28c] ;  /* 0x00028c0001007983 */ /* 0x000ee20000100800 */
[----:B----4-:R-:W-:-:S03]  /*20b50*/  @!P0 IMAD.MOV.U32 R15, RZ, RZ, R2 ;  /* 0x000000ffff0f8224 */ /* 0x010fc600078e0002 */
[----:B------:R-:W4:Y:S04]  /*20b60*/  LDL R2, [R1+0x288] ;  /* 0x0002880001027983 */ /* 0x000f280000100800 */
[----:B------:R-:W-:Y:S04]  /*20b70*/  STS.U16 [R18+0x18200], R26 ;  /* 0x0182001a12007388 */ /* 0x000fe80000000400 */
[----:B------:R0:W-:Y:S04]  /*20b80*/  STS.U16 [R18+0x18a00], R19 ;  /* 0x018a001312007388 */ /* 0x0001e80000000400 */
[----:B------:R1:W-:Y:S01]  /*20b90*/  STS.U16 [R18+0x19200], R21 ;  /* 0x0192001512007388 */ /* 0x0003e20000000400 */
[----:B0-----:R-:W-:-:S02]  /*20ba0*/  PRMT R19, RZ, 0x7610, R19 ;  /* 0x00007610ff137816 */ /* 0x001fc40000000013 */
[----:B-1----:R-:W-:-:S04]  /*20bb0*/  PRMT R21, RZ, 0x7610, R21 ;  /* 0x00007610ff157816 */ /* 0x002fc80000000015 */
[----:B------:R0:W4:Y:S04]  /*20bc0*/  @!P0 LDG.E.U16 R19, [R14.64] ;  /* 0x0000000a0e138981 */ /* 0x000128000c1e1500 */
[----:B------:R1:W-:Y:S01]  /*20bd0*/  STS.U16 [R18+0x19a00], R23 ;  /* 0x019a001712007388 */ /* 0x0003e20000000400 */
[----:B0-----:R-:W-:Y:S02]  /*20be0*/  @!P0 IMAD.MOV.U32 R14, RZ, RZ, R9 ;  /* 0x000000ffff0e8224 */ /* 0x001fe400078e0009 */
[----:B------:R-:W-:Y:S01]  /*20bf0*/  @!P0 IMAD.MOV.U32 R15, RZ, RZ, R10 ;  /* 0x000000ffff0f8224 */ /* 0x000fe200078e000a */
[----:B-1----:R-:W-:-:S04]  /*20c00*/  PRMT R23, RZ, 0x7610, R23 ;  /* 0x00007610ff177816 */ /* 0x002fc80000000017 */
[----:B------:R2:W4:Y:S04]  /*20c10*/  @!P0 LDG.E.U16 R21, [R14.64] ;  /* 0x0000000a0e158981 */ /* 0x000528000c1e1500 */
[----:B------:R0:W-:Y:S01]  /*20c20*/  STS.U16 [R18+0x1a200], R25 ;  /* 0x01a2001912007388 */ /* 0x0001e20000000400 */
[----:B------:R-:W-:Y:S02]  /*20c30*/  PRMT R27, RZ, 0x7610, R27 ;  /* 0x00007610ff1b7816 */ /* 0x000fe4000000001b */
[----:B0-----:R-:W-:Y:S01]  /*20c40*/  PRMT R25, RZ, 0x7610, R25 ;  /* 0x00007610ff197816 */ /* 0x001fe20000000019 */
[----:B------:R-:W-:Y:S04]  /*20c50*/  STS.U16 [R18+0x1aa00], R28 ;  /* 0x01aa001c12007388 */ /* 0x000fe80000000400 */
[----:B------:R0:W-:Y:S02]  /*20c60*/  STS.U16 [R18+0x1b200], R29 ;  /* 0x01b2001d12007388 */ /* 0x0001e40000000400 */
[----:B0-----:R-:W-:Y:S01]  /*20c70*/  PRMT R29, RZ, 0x7610, R29 ;  /* 0x00007610ff1d7816 */ /* 0x001fe2000000001d */
[----:B--2---:R-:W-:-:S02]  /*20c80*/  @!P0 IMAD.MOV.U32 R15, RZ, RZ, R8 ;  /* 0x000000ffff0f8224 */ /* 0x004fc400078e0008 */
[----:B------:R-:W-:-:S05]  /*20c90*/  @!P0 IMAD.MOV.U32 R14, RZ, RZ, R7 ;  /* 0x000000ffff0e8224 */ /* 0x000fca00078e0007 */
[----:B------:R0:W2:Y:S02]  /*20ca0*/  @!P0 LDG.E.U16 R23, [R14.64] ;  /* 0x0000000a0e178981 */ /* 0x0000a4000c1e1500 */
[----:B0-----:R-:W-:Y:S02]  /*20cb0*/  @!P0 IMAD.MOV.U32 R14, RZ, RZ, R5 ;  /* 0x000000ffff0e8224 */ /* 0x001fe400078e0005 */
[----:B------:R-:W-:-:S05]  /*20cc0*/  @!P0 IMAD.MOV.U32 R15, RZ, RZ, R6 ;  /* 0x000000ffff0f8224 */ /* 0x000fca00078e0006 */
[----:B------:R3:W2:Y:S02]  /*20cd0*/  @!P0 LDG.E.U16 R25, [R14.64] ;  /* 0x0000000a0e198981 */ /* 0x0006a4000c1e1500 */
[----:B---3--:R-:W-:Y:S02]  /*20ce0*/  @!P0 IMAD.MOV.U32 R14, RZ, RZ, R3 ;  /* 0x000000ffff0e8224 */ /* 0x008fe400078e0003 */
[----:B------:R-:W-:-:S05]  /*20cf0*/  @!P0 IMAD.MOV.U32 R15, RZ, RZ, R4 ;  /* 0x000000ffff0f8224 */ /* 0x000fca00078e0004 */
[----:B------:R0:W3:Y:S02]  /*20d00*/  @!P0 LDG.E.U16 R27, [R14.64] ;  /* 0x0000000a0e1b8981 */ /* 0x0000e4000c1e1500 */
[----:B0-----:R-:W-:Y:S02]  /*20d10*/  @!P0 IMAD.MOV.U32 R14, RZ, RZ, R0 ;  /* 0x000000ffff0e8224 */ /* 0x001fe400078e0000 */
[----:B----4-:R-:W-:-:S05]  /*20d20*/  @!P0 IMAD.MOV.U32 R15, RZ, RZ, R2 ;  /* 0x000000ffff0f8224 */ /* 0x010fca00078e0002 */
[----:B------:R-:W4:Y:S04]  /*20d30*/  @!P0 LDG.E.U16 R29, [R14.64] ;  /* 0x0000000a0e1d8981 */ /* 0x000f28000c1e1500 */
[----:B------:R-:W-:Y:S04]  /*20d40*/  STL [R1+0x10b4], R19 ;  /* 0x0010b41301007387 */ /* 0x000fe80000100800 */
[----:B------:R-:W-:Y:S04]  /*20d50*/  STL [R1+0x10b8], R21 ;  /* 0x0010b81501007387 */ /* 0x000fe80000100800 */
[----:B--2---:R-:W-:Y:S04]  /*20d60*/  STL [R1+0x10bc], R23 ;  /* 0x0010bc1701007387 */ /* 0x004fe80000100800 */
[----:B------:R-:W-:Y:S04]  /*20d70*/  STL [R1+0x10c0], R25 ;  /* 0x0010c01901007387 */ /* 0x000fe80000100800 */
[----:B---3--:R-:W-:Y:S04]  /*20d80*/  STL [R1+0x10c4], R27 ;  /* 0x0010c41b01007387 */ /* 0x008fe80000100800 */
[----:B------:R-:W2:Y:S04]  /*20d90*/  LDL.LU R9, [R1+0xc4] ;  /* 0x0000c40001097983 */ /* 0x000ea80000300800 */
[----:B------:R-:W3:Y:S04]  /*20da0*/  LDL.LU R8, [R1+0xb4] ;  /* 0x0000b40001087983 */ /* 0x000ee80000300800 */
[----:B------:R-:W2:Y:S04]  /*20db0*/  LDL.LU R3, [R1+0xac] ;  /* 0x0000ac0001037983 */ /* 0x000ea80000300800 */
        /* <DEDUP_REMOVED lines=36> */
[----:B------:R0:W-:Y:S04]  /*21000*/  STL [R1+0x10cc], R14 ;  /* 0x0010cc0e01007387 */ /* 0x0001e80000100800 */
[----:B0-----:R-:W4:Y:S04]  /*21010*/  LDL.LU R14, [R1+0x70] ;  /* 0x00007000010e7983 */ /* 0x001f280000300800 */
[----:B----4-:R0:W-:Y:S04]  /*21020*/  STL [R1+0x10d0], R14 ;  /* 0x0010d00e01007387 */ /* 0x0101e80000100800 */
[----:B0-----:R-:W4:Y:S04]  /*21030*/  LDL.LU R14, [R1+0x74] ;  /* 0x00007400010e7983 */ /* 0x001f280000300800 */
[----:B----4-:R0:W-:Y:S04]  /*21040*/  STL [R1+0x10d4], R14 ;  /* 0x0010d40e01007387 */ /* 0x0101e80000100800 */
[----:B0-----:R-:W4:Y:S04]  /*21050*/  LDL.LU R14, [R1+0x78] ;  /* 0x00007800010e7983 */ /* 0x001f280000300800 */
[----:B------:R-:W0:Y:S04]  /*21060*/  S2R R4, SR_TID.X ;  /* 0x0000000000047919 */ /* 0x000e280000002100 */
[----:B--2---:R-:W-:Y:S04]  /*21070*/  STS.U16 [R18+0x1ba00], R9 ;  /* 0x01ba000912007388 */ /* 0x004fe80000000400 */
[----:B---3--:R-:W-:Y:S04]  /*21080*/  STS.U16 [R18+0x1c200], R8 ;  /* 0x01c2000812007388 */ /* 0x008fe80000000400 */
[----:B------:R-:W-:Y:S04]  /*21090*/  STS.U16 [R18+0x1ca00], R3 ;  /* 0x01ca000312007388 */ /* 0x000fe80000000400 */
[----:B----4-:R1:W-:Y:S04]  /*210a0*/  STL [R1+0x10d8], R14 ;  /* 0x0010d80e01007387 */ /* 0x0103e80000100800 */
[----:B-1----:R-:W2:Y:S01]  /*210b0*/  LDL.LU R14, [R1+0x7c] ;  /* 0x00007c00010e7983 */ /* 0x002ea20000300800 */
[----:B0-----:R-:W-:-:S02]  /*210c0*/  LOP3.LUT R3, R4, 0x7f, RZ, 0xc0, !PT ;  /* 0x0000007f04037812 */ /* 0x001fc400078ec0ff */
[----:B------:R-:W-:Y:S01]  /*210d0*/  LOP3.LUT R4, R4, 0x80, RZ, 0xc0, !PT ;  /* 0x0000008004047812 */ /* 0x000fe200078ec0ff */
[----:B------:R-:W3:Y:S04]  /*210e0*/  LDL.LU R29, [R1+0x6c] ;  /* 0x00006c00011d7983 */ /* 0x000ee80000300800 */
[----:B------:R-:W4:Y:S01]  /*210f0*/  LDL.LU R27, [R1+0x68] ;  /* 0x00006800011b7983 */ /* 0x000f220000300800 */
[----:B------:R-:W-:-:S03]  /*21100*/  ISETP.NE.U32.AND P1, PT, R4, RZ, PT ;  /* 0x000000ff0400720c */ /* 0x000fc60003f25070 */
[----:B------:R-:W3:Y:S04]  /*21110*/  LDL.LU R25, [R1+0x64] ;  /* 0x0000640001197983 */ /* 0x000ee80000300800 */
[----:B------:R-:W3:Y:S01]  /*21120*/  LDL.LU R23, [R1+0x60] ;  /* 0x0000600001177983 */ /* 0x000ee20000300800 */
[----:B------:R-:W-:-:S03]  /*21130*/  IMAD.SHL.U32 R3, R3, 0x2, RZ ;  /* 0x0000000203037824 */ /* 0x000fc600078e00ff */
[----:B------:R-:W3:Y:S01]  /*21140*/  LDL.LU R21, [R1+0x5c] ;  /* 0x00005c0001157983 */ /* 0x000ee20000300800 */
[----:B------:R-:W-:-:S03]  /*21150*/  SEL R15, RZ, 0x110, !P1 ;  /* 0x00000110ff0f7807 */ /* 0x000fc60004800000 */
[----:B------:R-:W3:Y:S04]  /*21160*/  LDL.LU R19, [R1+0x58] ;  /* 0x0000580001137983 */ /* 0x000ee80000300800 */
[----:B------:R-:W3:Y:S04]  /*21170*/  LDL.LU R17, [R1+0x54] ;  /* 0x0000540001117983 */ /* 0x000ee80000300800 */
[----:B------:R-:W3:Y:S04]  /*21180*/  LDL.LU R13, [R1+0x50] ;  /* 0x00005000010d7983 */ /* 0x000ee80000300800 */
[----:B------:R-:W3:Y:S01]  /*21190*/  LDL.LU R12, [R1+0x4c] ;  /* 0x00004c00010c7983 */ /* 0x000ee20000300800 */
[----:B------:R-:W-:-:S03]  /*211a0*/  LOP3.LUT R15, R15, R3, RZ, 0x3c, !PT ;  /* 0x000000030f0f7212 */ /* 0x000fc600078e3cff */
[----:B------:R-:W3:Y:S04]  /*211b0*/  LDL.LU R11, [R1+0x48] ;  /* 0x00004800010b7983 */ /* 0x000ee80000300800 */
[----:B------:R-:W3:Y:S04]  /*211c0*/  LDL.LU R10, [R1+0x44] ;  /* 0x00004400010a7983 */ /* 0x000ee80000300800 */
[----:B------:R-:W3:Y:S04]  /*211d0*/  LDL.LU R9, [R1+0x40] ;  /* 0x0000400001097983 */ /* 0x000ee80000300800 */
[----:B------:R0:W-:Y:S04]  /*211e0*/  STS.U16 [R18+0x1d200], R7 ;  /* 0x01d2000712007388 */ /* 0x0001e80000000400 */
[----:B------:R-:W3:Y:S01]  /*211f0*/  LDL.LU R8, [R1+0x3c] ;  /* 0x00003c0001087983 */ /* 0x000ee20000300800 */
[----:B------:R-:W-:-:S03]  /*21200*/  LOP3.LUT R15, R15, 0x40, RZ, 0x3c, !PT ;  /* 0x000000400f0f7812 */ /* 0x000fc600078e3cff */
[----:B------:R1:W-:Y:S04]  /*21210*/  STS.U16 [R18+0x1da00], R6 ;  /* 0x01da000612007388 */ /* 0x0003e80000000400 */
[----:B0-----:R-:W3:Y:S04]  /*21220*/  LDL.LU R7, [R1+0x38] ;  /* 0x0000380001077983 */ /* 0x001ee80000300800 */
[----:B------:R0:W-:Y:S04]  /*21230*/  STS.U16 [R18+0x1e200], R5 ;  /* 0x01e2000512007388 */ /* 0x0001e80000000400 */
[----:B-1----:R-:W3:Y:S04]  /*21240*/  LDL.LU R6, [R1+0x34] ;  /* 0x0000340001067983 */ /* 0x002ee80000300800 */
[----:B------:R1:W-:Y:S04]  /*21250*/  STS.U16 [R18+0x1ea00], R2 ;  /* 0x01ea000212007388 */ /* 0x0003e80000000400 */
[----:B0-----:R-:W3:Y:S04]  /*21260*/  LDL.LU R5, [R1+0x30] ;  /* 0x0000300001057983 */ /* 0x001ee80000300800 */
[----:B------:R-:W3:Y:S04]  /*21270*/  LDL.LU R4, [R1+0x2c] ;  /* 0x00002c0001047983 */ /* 0x000ee80000300800 */
[----:B------:R-:W3:Y:S04]  /*21280*/  LDL.LU R3, [R1+0x28] ;  /* 0x0000280001037983 */ /* 0x000ee80000300800 */
[----:B------:R0:W-:Y:S04]  /*21290*/  STS.U16 [R18+0x1f200], R16 ;  /* 0x01f2001012007388 */ /* 0x0001e80000000400 */
[----:B-1----:R-:W3:Y:S04]  /*212a0*/  LDL.LU R2, [R1+0x24] ;  /* 0x0000240001027983 */ /* 0x002ee80000300800 */
[----:B------:R1:W-:Y:S04]  /*212b0*/  STS.U16 [R18+0x1fa00], R20 ;  /* 0x01fa001412007388 */ /* 0x0003e80000000400 */
[----:B0-----:R-:W3:Y:S04]  /*212c0*/  LDL.LU R16, [R1+0x20] ;  /* 0x0000200001107983 */ /* 0x001ee80000300800 */
[----:B------:R0:W-:Y:S04]  /*212d0*/  STS.U16 [R15+0x400], R22 ;  /* 0x000400160f007388 */ /* 0x0001e80000000400 */
[----:B-1----:R-:W3:Y:S04]  /*212e0*/  LDL.LU R18, [R1+0x1c] ;  /* 0x00001c0001127983 */ /* 0x002ee80000300800 */
[----:B------:R-:W3:Y:S04]  /*212f0*/  LDL.LU R20, [R1+0x18] ;  /* 0x0000180001147983 */ /* 0x000ee80000300800 */
[----:B------:R1:W-:Y:S04]  /*21300*/  STS.U16 [R15+0xc00], R24 ;  /* 0x000c00180f007388 */ /* 0x0003e80000000400 */
[----:B0-----:R-:W3:Y:S04]  /*21310*/  LDL.LU R22, [R1+0x14] ;  /* 0x0000140001167983 */ /* 0x001ee80000300800 */
[----:B------:R0:W-:Y:S04]  /*21320*/  STS.U16 [R15+0x1400], R26 ;  /* 0x0014001a0f007388 */ /* 0x0001e80000000400 */
[----:B-1----:R-:W3:Y:S04]  /*21330*/  LDL.LU R24, [R1+0x10] ;  /* 0x0000100001187983 */ /* 0x002ee80000300800 */
[----:B------:R1:W-:Y:S04]  /*21340*/  STS.U16 [R15+0x1c00], R28 ;  /* 0x001c001c0f007388 */ /* 0x0003e80000000400 */
[----:B0-----:R-:W3:Y:S04]  /*21350*/  LDL.LU R26, [R1+0xc] ;  /* 0x00000c00011a7983 */ /* 0x001ee80000300800 */
[----:B------:R0:W-:Y:S04]  /*21360*/  STS.U16 [R15+0x2400], R0 ;  /* 0x002400000f007388 */ /* 0x0001e80000000400 */
[----:B-1----:R-:W3:Y:S04]  /*21370*/  LDL.LU R28, [R1+0x8] ;  /* 0x00000800011c7983 */ /* 0x002ee80000300800 */
[----:B0-----:R-:W3:Y:S04]  /*21380*/  LDL.LU R0, [R1+0x4] ;  /* 0x0000040001007983 */ /* 0x001ee80000300800 */
[----:B--2---:R0:W-:Y:S04]  /*21390*/  STS.U16 [R15+0x2c00], R14 ;  /* 0x002c000e0f007388 */ /* 0x0041e80000000400 */
[----:B0-----:R-:W2:Y:S04]  /*213a0*/  LDL.LU R14, [R1+0x10d8] ;  /* 0x0010d800010e7983 */ /* 0x001ea80000300800 */
[----:B--2---:R0:W-:Y:S04]  /*213b0*/  STS.U16 [R15+0x3400], R14 ;  /* 0x0034000e0f007388 */ /* 0x0041e80000000400 */
[----:B0-----:R-:W2:Y:S04]  /*213c0*/  LDL.LU R14, [R1+0x10d4] ;  /* 0x0010d400010e7983 */ /* 0x001ea80000300800 */
[----:B--2---:R0:W-:Y:S04]  /*213d0*/  STS.U16 [R15+0x3c00], R14 ;  /* 0x003c000e0f007388 */ /* 0x0041e80000000400 */
[----:B0-----:R-:W2:Y:S04]  /*213e0*/  LDL.LU R14, [R1+0x10d0] ;  /* 0x0010d000010e7983 */ /* 0x001ea80000300800 */
[----:B--2---:R0:W-:Y:S04]  /*213f0*/  STS.U16 [R15+0x4400], R14 ;  /* 0x0044000e0f007388 */ /* 0x0041e80000000400 */
[----:B---3--:R1:W-:Y:S04]  /*21400*/  STS.U16 [R15+0x4c00], R29 ;  /* 0x004c001d0f007388 */ /* 0x0083e80000000400 */
[----:B----4-:R2:W-:Y:S04]  /*21410*/  STS.U16 [R15+0x5400], R27 ;  /* 0x0054001b0f007388 */ /* 0x0105e80000000400 */
[----:B0-----:R-:W3:Y:S04]  /*21420*/  LDL.LU R14, [R1+0x10cc] ;  /* 0x0010cc00010e7983 */ /* 0x001ee80000300800 */
[----:B-1----:R-:W4:Y:S04]  /*21430*/  LDL.LU R29, [R1+0x10c8] ;  /* 0x0010c800011d7983 */ /* 0x002f280000300800 */
[----:B--2---:R-:W2:Y:S04]  /*21440*/  LDL.LU R27, [R1+0x10c4] ;  /* 0x0010c400011b7983 */ /* 0x004ea80000300800 */
[----:B------:R0:W-:Y:S04]  /*21450*/  STS.U16 [R15+0x5c00], R25 ;  /* 0x005c00190f007388 */ /* 0x0001e80000000400 */
[----:B------:R1:W-:Y:S04]  /*21460*/  STS.U16 [R15+0x6400], R23 ;  /* 0x006400170f007388 */ /* 0x0003e80000000400 */
[----:B------:R1:W-:Y:S04]  /*21470*/  STS.U16 [R15+0x6c00], R21 ;  /* 0x006c00150f007388 */ /* 0x0003e80000000400 */
[----:B0-----:R-:W2:Y:S04]  /*21480*/  LDL.LU R25, [R1+0x10c0] ;  /* 0x0010c00001197983 */ /* 0x001ea80000300800 */
[----:B-1----:R-:W2:Y:S04]  /*21490*/  LDL.LU R23, [R1+0x10bc] ;  /* 0x0010bc0001177983 */ /* 0x002ea80000300800 */
[----:B------:R-:W2:Y:S04]  /*214a0*/  LDL.LU R21, [R1+0x10b8] ;  /* 0x0010b80001157983 */ /* 0x000ea80000300800 */
        /* <DEDUP_REMOVED lines=43> */
[----:B0-----:R-:W2:Y:S04]  /*21760*/  LDL.LU R0, [R1+0x1060] ;  /* 0x0010600001007983 */ /* 0x001ea80000300800 */
[----:B--2---:R0:W-:Y:S04]  /*21770*/  STS.U16 [R15+0x12400], R0 ;  /* 0x012400000f007388 */ /* 0x0041e80000000400 */
[----:B0-----:R-:W2:Y:S04]  /*21780*/  LDL.LU R0, [R1+0x260] ;  /* 0x0002600001007983 */ /* 0x001ea80000300800 */
        /* <DEDUP_REMOVED lines=8> */
[----:B------:R1:W-:Y:S04]  /*21810*/  STS.U16 [R15+0x16c00], R3 ;  /* 0x016c00030f007388 */ /* 0x0003e80000000400 */
[----:B--2---:R-:W-:Y:S04]  /*21820*/  STL [R1+0xff4], R0 ;  /* 0x000ff40001007387 */ /* 0x004fe80000100800 */
[----:B------:R-:W-:Y:S04]  /*21830*/  STL [R1+0x1000], R0 ;  /* 0x0010000001007387 */ /* 0x000fe80000100800 */
[----:B------:R-:W-:Y:S04]  /*21840*/  STL [R1+0x1008], R0 ;  /* 0x0010080001007387 */ /* 0x000fe80000100800 */
[----:B------:R2:W-:Y:S04]  /*21850*/  STL [R1+0x1058], R0 ;  /* 0x0010580001007387 */ /* 0x0005e80000100800 */
[----:B0-----:R-:W3:Y:S04]  /*21860*/  LDL R2, [R1+0xa30] ;  /* 0x000a300001027983 */ /* 0x001ee80000100800 */
[----:B-1----:R-:W3:Y:S01]  /*21870*/  LDL R3, [R1+0x254] ;  /* 0x0002540001037983 */ /* 0x002ee20000100800 */
[----:B--2---:R-:W-:-:S03]  /*21880*/  PRMT R0, RZ, 0x7610, R0 ;  /* 0x00007610ff007816 */ /* 0x004fc60000000000 */
[----:B------:R-:W-:Y:S04]  /*21890*/  STS.U16 [R15+0x17400], R4 ;  /* 0x017400040f007388 */ /* 0x000fe80000000400 */
[----:B------:R-:W-:Y:S04]  /*218a0*/  STS.U16 [R15+0x17c00], R5 ;  /* 0x017c00050f007388 */ /* 0x000fe80000000400 */
[----:B------:R-:W-:Y:S04]  /*218b0*/  STS.U16 [R15+0x18400], R6 ;  /* 0x018400060f007388 */ /* 0x000fe80000000400 */
[----:B---3--:R-:W2:Y:S04]  /*218c0*/  @!P0 LDG.E.U16 R0, [R2.64] ;  /* 0x0000000a02008981 */ /* 0x008ea8000c1e1500 */
        /* <DEDUP_REMOVED lines=13> */
[----:B----4-:R0:W-:Y:S04]  /*219a0*/  STS.U16 [R15+0x1f400], R29 ;  /* 0x01f4001d0f007388 */ /* 0x0101e80000000400 */
[----:B0-----:R-:W3:Y:S04]  /*219b0*/  LDL.LU R15, [R1+0x105c] ;  /* 0x00105c00010f7983 */ /* 0x001ee80000300800 */
[----:B--2---:R0:W-:Y:S04]  /*219c0*/  STL [R1+0x98], R0 ;  /* 0x0000980001007387 */ /* 0x0041e80000100800 */
[----:B0-----:R-:W2:Y:S04]  /*219d0*/  LDL.LU R0, [R1+0x1058] ;  /* 0x0010580001007983 */ /* 0x001ea80000300800 */
[----:B------:R-:W4:Y:S04]  /*219e0*/  LDL R2, [R1+0x244] ;  /* 0x0002440001027983 */ /* 0x000f280000100800 */
[----:B------:R-:W4:Y:S01]  /*219f0*/  LDL R3, [R1+0xa20] ;  /* 0x000a200001037983 */ /* 0x000f220000100800 */
[----:B------:R-:W-:-:S02]  /*21a00*/  PRMT R14, RZ, 0x7610, R14 ;  /* 0x00007610ff0e7816 */ /* 0x000fc4000000000e */
        /* <DEDUP_REMOVED lines=8> */
[----:B---3--:R-:W-:-:S02]  /*21a90*/  PRMT R15, RZ, 0x7610, R15 ;  /* 0x00007610ff0f7816 */ /* 0x008fc4000000000f */
        /* <DEDUP_REMOVED lines=8> */
[----:B----4-:R-:W-:-:S02]  /*21b20*/  PRMT R14, RZ, 0x7610, R14 ;  /* 0x00007610ff0e7816 */ /* 0x010fc4000000000e */
[----:B---3--:R-:W-:-:S04]  /*21b30*/  @!P0 LOP3.LUT R3, R3, R2, RZ, 0x3c, !PT ;  /* 0x0000000203038212 */ /* 0x008fc800078e3cff */
[----:B------:R-:W-:-:S04]  /*21b40*/  @!P0 LOP3.LUT R2, R3, R2, RZ, 0x3c, !PT ;  /* 0x0000000203028212 */ /* 0x000fc800078e3cff */
[----:B------:R-:W-:-:S05]  /*21b50*/  @!P0 LOP3.LUT R3, R3, R2, RZ, 0x3c, !PT ;  /* 0x0000000203038212 */ /* 0x000fca00078e3cff */
[----:B------:R-:W3:Y:S04]  /*21b60*/  @!P0 LDG.E.U16 R14, [R2.64] ;  /* 0x0000000a020e8981 */ /* 0x000ee8000c1e1500 */
[----:B---3--:R0:W-:Y:S04]  /*21b70*/  STL [R1+0x8c], R14 ;  /* 0x00008c0e01007387 */ /* 0x0081e80000100800 */
[----:B0-----:R-:W3:Y:S04]  /*21b80*/  LDL.LU R14, [R1+0x104c] ;  /* 0x00104c00010e7983 */ /* 0x001ee80000300800 */
[----:B------:R-:W4:Y:S04]  /*21b90*/  LDL R2, [R1+0x9c0] ;  /* 0x0009c00001027983 */ /* 0x000f280000100800 */
[----:B------:R-:W4:Y:S01]  /*21ba0*/  LDL R3, [R1+0x9c4] ;  /* 0x0009c40001037983 */ /* 0x000f220000100800 */
[----:B--2---:R-:W-:-:S02]  /*21bb0*/  PRMT R15, RZ, 0x7610, R15 ;  /* 0x00007610ff0f7816 */ /* 0x004fc4000000000f */
[----:B----4-:R-:W-:-:S04]  /*21bc0*/  @!P0 LOP3.LUT R3, R3, R2, RZ, 0x3c, !PT ;  /* 0x0000000203038212 */ /* 0x010fc800078e3cff */
[----:B------:R-:W-:-:S04]  /*21bd0*/  @!P0 LOP3.LUT R2, R3, R2, RZ, 0x3c, !PT ;  /* 0x0000000203028212 */ /* 0x000fc800078e3cff */
[----:B------:R-:W-:-:S05]  /*21be0*/  @!P0 LOP3.LUT R3, R3, R2, RZ, 0x3c, !PT ;  /* 0x0000000203038212 */ /* 0x000fca00078e3cff */
[----:B------:R-:W2:Y:S04]  /*21bf0*/  @!P0 LDG.E.U16 R15, [R2.64] ;  /* 0x0000000a020f8981 */ /* 0x000ea8000c1e1500 */
[----:B--2---:R0:W-:Y:S04]  /*21c00*/  STL [R1+0x88], R15 ;  /* 0x0000880f01007387 */ /* 0x0041e80000100800 */
[----:B0-----:R-:W2:Y:S04]  /*21c10*/  LDL.LU R15, [R1+0x1048] ;  /* 0x00104800010f7983 */ /* 0x001ea80000300800 */
[----:B------:R-:W4:Y:S04]  /*21c20*/  LDL R2, [R1+0x9a0] ;  /* 0x0009a00001027983 */ /* 0x000f280000100800 */
[----:B------:R-:W4:Y:S01]  /*21c30*/  LDL R3, [R1+0x9a4] ;  /* 0x0009a40001037983 */ /* 0x000f220000100800 */
[----:B---3--:R-:W-:-:S02]  /*21c40*/  PRMT R14, RZ, 0x7610, R14 ;  /* 0x00007610ff0e7816 */ /* 0x008fc4000000000e */
[----:B----4-:R-:W-:-:S04]  /*21c50*/  @!P0 LOP3.LUT R3, R3, R2, RZ, 0x3c, !PT ;  /* 0x0000000203038212 */ /* 0x010fc800078e3cff */
        /* <DEDUP_REMOVED lines=67> */
[----:B0-----:R-:W2:Y:S01]  /*22090*/  LDL.LU R15, [R1+0x1028] ;  /* 0x00102800010f7983 */ /* 0x001ea20000300800 */
[----:B------:R-:W4:Y:S02]  /*220a0*/  LDL R2, [R1+0x8a0] ;  /* 0x0008a00001027983 */ /* 0x000f240000100800 */
[----:B------:R-:W4:Y:S01]  /*220b0*/  LDL R3, [R1+0x8a4] ;  /* 0x0008a40001037983 */ /* 0x000f220000100800 */
[----:B---3--:R-:W-:-:S02]  /*220c0*/  PRMT R14, RZ, 0x7610, R14 ;  /* 0x00007610ff0e7816 */ /* 0x008fc4000000000e */
[----:B----4-:R-:W-:-:S04]  /*220d0*/  @!P0 LOP3.LUT R3, R3, R2, RZ, 0x3c, !PT ;  /* 0x0000000203038212 */ /* 0x010fc800078e3cff */
[----:B------:R-:W-:-:S04]  /*220e0*/  @!P0 LOP3.LUT R2, R3, R2, RZ, 0x3c, !PT ;  /* 0x0000000203028212 */ /* 0x000fc800078e3cff */
[----:B------:R-:W-:-:S05]  /*220f0*/  @!P0 LOP3.LUT R3, R3, R2, RZ, 0x3c, !PT ;  /* 0x0000000203038212 */ /* 0x000fca00078e3cff */
[----:B------:R-:W3:Y:S04]  /*22100*/  @!P0 LDG.E.U16 R14, [R2.64] ;  /* 0x0000000a020e8981 */ /* 0x000ee8000c1e1500 */
[----:B---3--:R0:W-:Y:S04]  /*22110*/  STL [R1+0x64], R14 ;  /* 0x0000640e01007387 */ /* 0x0081e80000100800 */
[----:B0-----:R-:W3:Y:S01]  /*22120*/  LDL.LU R14, [R1+0x1024] ;  /* 0x00102400010e7983 */ /* 0x001ee20000300800 */
[----:B------:R-:W4:Y:S02]  /*22130*/  LDL R2, [R1+0x880] ;  /* 0x0008800001027983 */ /* 0x000f240000100800 */
        /* <DEDUP_REMOVED lines=59> */
[----:B------:R0:W2:Y:S04]  /*224f0*/  @!P0 LDG.E.U16 R15, [R2.64] ;  /* 0x0000000a020f8981 */ /* 0x0000a8000c1e1500 */
[----:B0-----:R-:W4:Y:S04]  /*22500*/  LDL R2, [R1+0x7a0] ;  /* 0x0007a00001027983 */ /* 0x001f280000100800 */
[----:B------:R-:W4:Y:S01]  /*22510*/  LDL R3, [R1+0x7a4] ;  /* 0x0007a40001037983 */ /* 0x000f220000100800 */
[----:B------:R-:W-:Y:S02]  /*22520*/  PRMT R0, RZ, 0x7610, R0 ;  /* 0x00007610ff007816 */ /* 0x000fe40000000000 */
[----:B----4-:R-:W-:-:S04]  /*22530*/  @!P0 LOP3.LUT R3, R3, R2, RZ, 0x3c, !PT ;  /* 0x0000000203038212 */ /* 0x010fc800078e3cff */
[----:B------:R-:W-:-:S04]  /*22540*/  @!P0 LOP3.LUT R2, R3, R2, RZ, 0x3c, !PT ;  /* 0x0000000203028212 */ /* 0x000fc800078e3cff */
[----:B------:R-:W-:-:S05]  /*22550*/  @!P0 LOP3.LUT R3, R3, R2, RZ, 0x3c, !PT ;  /* 0x0000000203038212 */ /* 0x000fca00078e3cff */
[----:B------:R-:W4:Y:S04]  /*22560*/  @!P0 LDG.E.U16 R0, [R2.64] ;  /* 0x0000000a02008981 */ /* 0x000f28000c1e1500 */
[----:B--2---:R0:W-:Y:S04]  /*22570*/  STL [R1+0x48], R15 ;  /* 0x0000480f01007387 */ /* 0x0041e80000100800 */
[----:B0-----:R-:W2:Y:S04]  /*22580*/  LDL R15, [R1+0x704] ;  /* 0x00070400010f7983 */ /* 0x001ea80000100800 */
[----:B----4-:R0:W-:Y:S04]  /*22590*/  STL [R1+0x44], R0 ;  /* 0x0000440001007387 */ /* 0x0101e80000100800 */
[----:B0-----:R-:W4:Y:S01]  /*225a0*/  LDL.LU R0, [R1+0x1008] ;  /* 0x0010080001007983 */ /* 0x001f220000300800 */
[----:B------:R-:W2:Y:S02]  /*225b0*/  LDL R2, [R1+0x780] ;  /* 0x0007800001027983 */ /* 0x000ea40000100800 */
[----:B------:R-:W2:Y:S01]  /*225c0*/  LDL R3, [R1+0x784] ;  /* 0x0007840001037983 */ /* 0x000ea20000100800 */
[----:B---3--:R-:W-:-:S02]  /*225d0*/  PRMT R14, RZ, 0x7610, R14 ;  /* 0x00007610ff0e7816 */ /* 0x008fc4000000000e */
[----:B--2---:R-:W-:-:S04]  /*225e0*/  @!P0 LOP3.LUT R3, R3, R2, RZ, 0x3c, !PT ;  /* 0x0000000203038212 */ /* 0x004fc800078e3cff */
[----:B------:R-:W-:-:S04]  /*225f0*/  @!P0 LOP3.LUT R2, R3, R2, RZ, 0x3c, !PT ;  /* 0x0000000203028212 */ /* 0x000fc800078e3cff */
[----:B------:R-:W-:-:S05]  /*22600*/  @!P0 LOP3.LUT R3, R3, R2, RZ, 0x3c, !PT ;  /* 0x0000000203038212 */ /* 0x000fca00078e3cff */
[----:B------:R-:W2:Y:S04]  /*22610*/  @!P0 LDG.E.U16 R14, [R2.64] ;  /* 0x0000000a020e8981 */ /* 0x000ea8000c1e1500 */
[----:B--2---:R0:W-:Y:S04]  /*22620*/  STL [R1+0x40], R14 ;  /* 0x0000400e01007387 */ /* 0x0041e80000100800 */
[----:B0-----:R-:W2:Y:S01]  /*22630*/  LDL.LU R14, [R1+0x1004] ;  /* 0x00100400010e7983 */ /* 0x001ea20000300800 */
[----:B------:R-:W3:Y:S02]  /*22640*/  LDL R2, [R1+0x760] ;  /* 0x0007600001027983 */ /* 0x000ee40000100800 */
[----:B------:R-:W3:Y:S01]  /*22650*/  LDL R3, [R1+0x764] ;  /* 0x0007640001037983 */ /* 0x000ee20000100800 */
[----:B----4-:R-:W-:-:S02]  /*22660*/  PRMT R0, RZ, 0x7610, R0 ;  /* 0x00007610ff007816 */ /* 0x010fc40000000000 */
[----:B---3--:R-:W-:-:S04]  /*22670*/  @!P0 LOP3.LUT R3, R3, R2, RZ, 0x3c, !PT ;  /* 0x0000000203038212 */ /* 0x008fc800078e3cff */
        /* <DEDUP_REMOVED lines=16> */
[----:B------:R-:W-:-:S02]  /*22780*/  PRMT R12, RZ, 0x7610, R12 ;  /* 0x00007610ff0c7816 */ /* 0x000fc4000000000c */
[----:B----4-:R-:W-:-:S04]  /*22790*/  @!P0 LOP3.LUT R3, R3, R2, RZ, 0x3c, !PT ;  /* 0x0000000203038212 */ /* 0x010fc800078e3cff */
[----:B------:R-:W-:-:S04]  /*227a0*/  @!P0 LOP3.LUT R2, R3, R2, RZ, 0x3c, !PT ;  /* 0x0000000203028212 */ /* 0x000fc800078e3cff */
[----:B------:R-:W-:-:S05]  /*227b0*/  @!P0 LOP3.LUT R3, R3, R2, RZ, 0x3c, !PT ;  /* 0x0000000203038212 */ /* 0x000fca00078e3cff */
[----:B------:R0:W4:Y:S04]  /*227c0*/  @!P0 LDG.E.U16 R12, [R2.64] ;  /* 0x0000000a020c8981 */ /* 0x000128000c1e1500 */
[----:B0-----:R-:W3:Y:S01]  /*227d0*/  LDL R3, [R1+0x700] ;  /* 0x0007000001037983 */ /* 0x001ee20000100800 */
[----:B--2---:R-:W-:Y:S01]  /*227e0*/  PRMT R14, RZ, 0x7610, R14 ;  /* 0x00007610ff0e7816 */ /* 0x004fe2000000000e */
[----:B------:R-:W-:-:S05]  /*227f0*/  @!P0 IMAD.MOV.U32 R2, RZ, RZ, R15 ;  /* 0x000000ffff028224 */ /* 0x000fca00078e000f */
[----:B---3--:R-:W2:Y:S04]  /*22800*/  @!P0 LDG.E.U16 R14, [R2.64] ;  /* 0x0000000a020e8981 */ /* 0x008ea8000c1e1500 */
[----:B----4-:R0:W-:Y:S01]  /*22810*/  STL [R1+0x34], R12 ;  /* 0x0000340c01007387 */ /* 0x0101e20000100800 */
[----:B------:R-:W3:Y:S03]  /*22820*/  LDL R15, [R1+0x664] ;  /* 0x00066400010f7983 */ /* 0x000ee60000100800 */
[----:B0-----:R-:W4:Y:S04]  /*22830*/  LDL R12, [R1+0x684] ;  /* 0x00068400010c7983 */ /* 0x001f280000100800 */
[----:B--2---:R0:W-:Y:S04]  /*22840*/  STL [R1+0x30], R14 ;  /* 0x0000300e01007387 */ /* 0x0041e80000100800 */
[----:B0-----:R-:W2:Y:S01]  /*22850*/  LDL.LU R14, [R1+0xff8] ;  /* 0x000ff800010e7983 */ /* 0x001ea20000300800 */
[----:B------:R-:W2:Y:S02]  /*22860*/  LDL R2, [R1+0x6e0] ;  /* 0x0006e00001027983 */ /* 0x000ea40000100800 */
[----:B------:R-:W2:Y:S01]  /*22870*/  LDL R3, [R1+0x6e4] ;  /* 0x0006e40001037983 */ /* 0x000ea20000100800 */
[----:B------:R-:W-:-:S02]  /*22880*/  PRMT R9, RZ, 0x7610, R9 ;  /* 0x00007610ff097816 */ /* 0x000fc40000000009 */
        /* <DEDUP_REMOVED lines=9> */
[----:B------:R-:W-:Y:S01]  /*22920*/  @!P0 LOP3.LUT R3, R3, R2, RZ, 0x3c, !PT ;  /* 0x0000000203038212 */ /* 0x000fe200078e3cff */
[----:B------:R0:W-:Y:S04]  /*22930*/  STL [R1+0x2c], R9 ;  /* 0x00002c0901007387 */ /* 0x0001e80000100800 */
[----:B------:R1:W2:Y:S01]  /*22940*/  @!P0 LDG.E.U16 R13, [R2.64] ;  /* 0x0000000a020d8981 */ /* 0x0002a2000c1e1500 */
[----:B------:R-:W-:-:S03]  /*22950*/  PRMT R0, RZ, 0x7610, R0 ;  /* 0x00007610ff007816 */ /* 0x000fc60000000000 */
        /* <DEDUP_REMOVED lines=10> */
[----:B0-----:R-:W2:Y:S01]  /*22a00*/  LDL.LU R0, [R1+0xff4] ;  /* 0x000ff40001007983 */ /* 0x001ea20000300800 */
[----:B------:R-:W2:Y:S01]  /*22a10*/  LDL R3, [R1+0x680] ;  /* 0x0006800001037983 */ /* 0x000ea20000100800 */
[----:B------:R-:W-:Y:S01]  /*22a20*/  PRMT R14, RZ, 0x7610, R14 ;  /* 0x00007610ff0e7816 */ /* 0x000fe2000000000e */
[----:B----4-:R-:W-:-:S02]  /*22a30*/  @!P0 IMAD.MOV.U32 R2, RZ, RZ, R12 ;  /* 0x000000ffff028224 */ /* 0x010fc400078e000c */
[----:B------:R-:W4:Y:S04]  /*22a40*/  LDL R12, [R1+0x604] ;  /* 0x00060400010c7983 */ /* 0x000f280000100800 */
[----:B--2---:R-:W2:Y:S01]  /*22a50*/  @!P0 LDG.E.U16 R14, [R2.64] ;  /* 0x0000000a020e8981 */ /* 0x004ea2000c1e1500 */
[----:B------:R-:W-:-:S03]  /*22a60*/  PRMT R11, RZ, 0x7610, R11 ;  /* 0x00007610ff0b7816 */ /* 0x000fc6000000000b */
[----:B--2---:R0:W-:Y:S04]  /*22a70*/  STL [R1+0x20], R14 ;  /* 0x0000200e01007387 */ /* 0x0041e80000100800 */
[----:B0-----:R-:W2:Y:S01]  /*22a80*/  LDL.LU R14, [R1+0xff0] ;  /* 0x000ff000010e7983 */ /* 0x001ea20000300800 */
[----:B------:R-:W2:Y:S02]  /*22a90*/  LDL R3, [R1+0x660] ;  /* 0x0006600001037983 */ /* 0x000ea40000100800 */
[----:B---3--:R-:W-:Y:S01]  /*22aa0*/  @!P0 IMAD.MOV.U32 R2, RZ, RZ, R15 ;  /* 0x000000ffff028224 */ /* 0x008fe200078e000f */
[----:B------:R-:W-:Y:S01]  /*22ab0*/  PRMT R8, RZ, 0x7610, R8 ;  /* 0x00007610ff087816 */ /* 0x000fe20000000008 */
[----:B------:R-:W3:Y:S04]  /*22ac0*/  LDL R15, [R1+0x5e0] ;  /* 0x0005e000010f7983 */ /* 0x000ee80000100800 */
[----:B--2---:R0:W2:Y:S04]  /*22ad0*/  @!P0 LDG.E.U16 R11, [R2.64] ;  /* 0x0000000a020b8981 */ /* 0x0040a8000c1e1500 */
[----:B0-----:R-:W3:Y:S01]  /*22ae0*/  LDL R3, [R1+0x640] ;  /* 0x0006400001037983 */ /* 0x001ee20000100800 */
[----:B------:R-:W-:-:S03]  /*22af0*/  @!P0 IMAD.MOV.U32 R2, RZ, RZ, R9 ;  /* 0x000000ffff028224 */ /* 0x000fc600078e0009 */
[----:B--2---:R0:W-:Y:S01]  /*22b00*/  STL [R1+0x1c], R11 ;  /* 0x00001c0b01007387 */ /* 0x0041e20000100800 */
[----:B------:R-:W-:Y:S01]  /*22b10*/  PRMT R7, RZ, 0x7610, R7 ;  /* 0x00007610ff077816 */ /* 0x000fe20000000007 */
[----:B------:R-:W2:Y:S02]  /*22b20*/  LDL R9, [R1+0x5c0] ;  /* 0x0005c00001097983 */ /* 0x000ea40000100800 */
[----:B---3--:R1:W3:Y:S04]  /*22b30*/  @!P0 LDG.E.U16 R8, [R2.64] ;  /* 0x0000000a02088981 */ /* 0x0082e8000c1e1500 */
[----:B0-----:R-:W2:Y:S04]  /*22b40*/  LDL R11, [R1+0x5e4] ;  /* 0x0005e400010b7983 */ /* 0x001ea80000100800 */
[----:B-1----:R-:W2:Y:S01]  /*22b50*/  LDL R3, [R1+0x620] ;  /* 0x0006200001037983 */ /* 0x002ea20000100800 */
[----:B------:R-:W-:-:S03]  /*22b60*/  @!P0 IMAD.MOV.U32 R2, RZ, RZ, R13 ;  /* 0x000000ffff028224 */ /* 0x000fc600078e000d */
[----:B---3--:R0:W-:Y:S01]  /*22b70*/  STL [R1+0x18], R8 ;  /* 0x0000180801007387 */ /* 0x0081e20000100800 */
[----:B------:R-:W-:Y:S01]  /*22b80*/  PRMT R4, RZ, 0x7610, R4 ;  /* 0x00007610ff047816 */ /* 0x000fe20000000004 */
[----:B------:R-:W3:Y:S02]  /*22b90*/  LDL R13, [R1+0x5a0] ;  /* 0x0005a000010d7983 */ /* 0x000ee40000100800 */
[----:B--2---:R1:W2:Y:S04]  /*22ba0*/  @!P0 LDG.E.U16 R7, [R2.64] ;  /* 0x0000000a02078981 */ /* 0x0042a8000c1e1500 */
[----:B0-----:R-:W3:Y:S04]  /*22bb0*/  LDL R8, [R1+0x5c4] ;  /* 0x0005c40001087983 */ /* 0x001ee80000100800 */
[----:B-1----:R-:W3:Y:S01]  /*22bc0*/  LDL R3, [R1+0x600] ;  /* 0x0006000001037983 */ /* 0x002ee20000100800 */
[----:B----4-:R-:W-:Y:S01]  /*22bd0*/  @!P0 IMAD.MOV.U32 R2, RZ, RZ, R12 ;  /* 0x000000ffff028224 */ /* 0x010fe200078e000c */
[----:B------:R-:W-:-:S02]  /*22be0*/  PRMT R10, RZ, 0x7610, R10 ;  /* 0x00007610ff0a7816 */ /* 0x000fc4000000000a */
[----:B--2---:R0:W-:Y:S01]  /*22bf0*/  STL [R1+0x14], R7 ;  /* 0x0000140701007387 */ /* 0x0041e20000100800 */
[----:B------:R-:W-:Y:S02]  /*22c00*/  PRMT R14, RZ, 0x7610, R14 ;  /* 0x00007610ff0e7816 */ /* 0x000fe4000000000e */
[----:B------:R-:W-:Y:S01]  /*22c10*/  PRMT R6, RZ, 0x7610, R6 ;  /* 0x00007610ff067816 */ /* 0x000fe20000000006 */
[----:B------:R-:W2:Y:S01]  /*22c20*/  LDL R12, [R1+0x580] ;  /* 0x00058000010c7983 */ /* 0x000ea20000100800 */
[----:B0-----:R-:W4:Y:S04]  /*22c30*/  LDL R7, [R1+0x5a4] ;  /* 0x0005a40001077983 */ /* 0x001f280000100800 */
[----:B---3--:R0:W3:Y:S02]  /*22c40*/  @!P0 LDG.E.U16 R4, [R2.64] ;  /* 0x0000000a02048981 */ /* 0x0080e4000c1e1500 */
[----:B0-----:R-:W-:-:S02]  /*22c50*/  @!P0 IMAD.MOV.U32 R2, RZ, RZ, R11 ;  /* 0x000000ffff028224 */ /* 0x001fc400078e000b */
[----:B------:R-:W-:-:S05]  /*22c60*/  @!P0 IMAD.MOV.U32 R3, RZ, RZ, R15 ;  /* 0x000000ffff038224 */ /* 0x000fca00078e000f */
[----:B------:R0:W2:Y:S02]  /*22c70*/  @!P0 LDG.E.U16 R10, [R2.64] ;  /* 0x0000000a020a8981 */ /* 0x0000a4000c1e1500 */
[----:B0-----:R-:W-:Y:S02]  /*22c80*/  @!P0 IMAD.MOV.U32 R2, RZ, RZ, R8 ;  /* 0x000000ffff028224 */ /* 0x001fe400078e0008 */
[----:B------:R-:W-:-:S05]  /*22c90*/  @!P0 IMAD.MOV.U32 R3, RZ, RZ, R9 ;  /* 0x000000ffff038224 */ /* 0x000fca00078e0009 */
[----:B------:R0:W2:Y:S02]  /*22ca0*/  @!P0 LDG.E.U16 R14, [R2.64] ;  /* 0x0000000a020e8981 */ /* 0x0000a4000c1e1500 */
[----:B0-----:R-:W-:Y:S02]  /*22cb0*/  @!P0 IMAD.MOV.U32 R3, RZ, RZ, R13 ;  /* 0x000000ffff038224 */ /* 0x001fe400078e000d */
[----:B----4-:R-:W-:Y:S01]  /*22cc0*/  @!P0 IMAD.MOV.U32 R2, RZ, RZ, R7 ;  /* 0x000000ffff028224 */ /* 0x010fe200078e0007 */
[----:B---3--:R0:W-:Y:S01]  /*22cd0*/  STL [R1+0x10], R4 ;  /* 0x0000100401007387 */ /* 0x0081e20000100800 */
[----:B------:R-:W3:Y:S03]  /*22ce0*/  LDL R11, [R1+0x560] ;  /* 0x00056000010b7983 */ /* 0x000ee60000100800 */
[----:B------:R1:W4:Y:S04]  /*22cf0*/  @!P0 LDG.E.U16 R6, [R2.64] ;  /* 0x0000000a02068981 */ /* 0x000328000c1e1500 */
[----:B0-----:R-:W3:Y:S04]  /*22d00*/  LDL R4, [R1+0x584] ;  /* 0x0005840001047983 */ /* 0x001ee80000100800 */
[----:B--2---:R0:W-:Y:S01]  /*22d10*/  STL [R1+0xc], R10 ;  /* 0x00000c0a01007387 */ /* 0x0041e20000100800 */
[----:B------:R-:W2:Y:S02]  /*22d20*/  LDL R9, [R1+0x540] ;  /* 0x0005400001097983 */ /* 0x000ea40000100800 */
[----:B------:R-:W2:Y:S01]  /*22d30*/  LDL R8, [R1+0x544] ;  /* 0x0005440001087983 */ /* 0x000ea20000100800 */
[----:B------:R-:W-:Y:S01]  /*22d40*/  PRMT R5, RZ, 0x7610, R5 ;  /* 0x00007610ff057816 */ /* 0x000fe20000000005 */
[----:B-1----:R-:W-:Y:S01]  /*22d50*/  @!P0 IMAD.MOV.U32 R3, RZ, RZ, R12 ;  /* 0x000000ffff038224 */ /* 0x002fe200078e000c */
[----:B------:R-:W2:Y:S04]  /*22d60*/  LDL R7, [R1+0x520] ;  /* 0x0005200001077983 */ /* 0x000ea80000100800 */
[----:B0-----:R-:W2:Y:S04]  /*22d70*/  LDL R10, [R1+0x564] ;  /* 0x00056400010a7983 */ /* 0x001ea80000100800 */
[----:B----4-:R0:W-:Y:S01]  /*22d80*/  STL [R1+0x4], R6 ;  /* 0x0000040601007387 */ /* 0x0101e20000100800 */
[----:B---3--:R-:W-:Y:S01]  /*22d90*/  @!P0 IMAD.MOV.U32 R2, RZ, RZ, R4 ;  /* 0x000000ffff028224 */ /* 0x008fe200078e0004 */
[----:B------:R-:W-:-:S02]  /*22da0*/  PRMT R28, RZ, 0x7610, R28 ;  /* 0x00007610ff1c7816 */ /* 0x000fc4000000001c */
[----:B------:R-:W-:Y:S02]  /*22db0*/  PRMT R26, RZ, 0x7610, R26 ;  /* 0x00007610ff1a7816 */ /* 0x000fe4000000001a */
[----:B------:R-:W-:Y:S01]  /*22dc0*/  PRMT R24, RZ, 0x7610, R24 ;  /* 0x00007610ff187816 */ /* 0x000fe20000000018 */
[----:B0-----:R-:W3:Y:S04]  /*22dd0*/  LDL R6, [R1+0x524] ;  /* 0x0005240001067983 */ /* 0x001ee80000100800 */
[----:B------:R0:W4:Y:S04]  /*22de0*/  @!P0 LDG.E.U16 R5, [R2.64] ;  /* 0x0000000a02058981 */ /* 0x000128000c1e1500 */
[----:B------:R-:W4:Y:S01]  /*22df0*/  LDL R4, [R1+0x504] ;  /* 0x0005040001047983 */ /* 0x000f220000100800 */
[----:B0-----:R-:W-:-:S02]  /*22e00*/  @!P0 IMAD.MOV.U32 R3, RZ, RZ, R11 ;  /* 0x000000ffff038224 */ /* 0x001fc400078e000b */
[----:B--2---:R-:W-:-:S05]  /*22e10*/  @!P0 IMAD.MOV.U32 R2, RZ, RZ, R10 ;  /* 0x000000ffff028224 */ /* 0x004fca00078e000a */
[----:B------:R0:W2:Y:S02]  /*22e20*/  @!P0 LDG.E.U16 R28, [R2.64] ;  /* 0x0000000a021c8981 */ /* 0x0000a4000c1e1500 */
[----:B0-----:R-:W-:Y:S02]  /*22e30*/  @!P0 IMAD.MOV.U32 R2, RZ, RZ, R8 ;  /* 0x000000ffff028224 */ /* 0x001fe400078e0008 */
[----:B------:R-:W-:-:S05]  /*22e40*/  @!P0 IMAD.MOV.U32 R3, RZ, RZ, R9 ;  /* 0x000000ffff038224 */ /* 0x000fca00078e0009 */
[----:B------:R0:W2:Y:S02]  /*22e50*/  @!P0 LDG.E.U16 R26, [R2.64] ;  /* 0x0000000a021a8981 */ /* 0x0000a4000c1e1500 */
[----:B0-----:R-:W-:Y:S02]  /*22e60*/  @!P0 IMAD.MOV.U32 R3, RZ, RZ, R7 ;  /* 0x000000ffff038224 */ /* 0x001fe400078e0007 */
[----:B---3--:R-:W-:Y:S01]  /*22e70*/  @!P0 IMAD.MOV.U32 R2, RZ, RZ, R6 ;  /* 0x000000ffff028224 */ /* 0x008fe200078e0006 */
[----:B----4-:R0:W-:Y:S04]  /*22e80*/  STL [R1], R5 ;  /* 0x0000000501007387 */ /* 0x0101e80000100800 */
[----:B------:R1:W3:Y:S04]  /*22e90*/  @!P0 LDG.E.U16 R24, [R2.64] ;  /* 0x0000000a02188981 */ /* 0x0002e8000c1e1500 */
[----:B0-----:R-:W4:Y:S04]  /*22ea0*/  LDL R5, [R1+0x500] ;  /* 0x0005000001057983 */ /* 0x001f280000100800 */
[----:B--2---:R-:W-:Y:S01]  /*22eb0*/  STL [R1+0xf80], R28 ;  /* 0x000f801c01007387 */ /* 0x004fe20000100800 */
[----:B------:R-:W2:Y:S02]  /*22ec0*/  LDL R9, [R1+0x4e0] ;  /* 0x0004e00001097983 */ /* 0x000ea40000100800 */
[----:B------:R-:W2:Y:S01]  /*22ed0*/  LDL R8, [R1+0x4e4] ;  /* 0x0004e40001087983 */ /* 0x000ea20000100800 */
[----:B------:R-:W-:Y:S01]  /*22ee0*/  PRMT R22, RZ, 0x7610, R22 ;  /* 0x00007610ff167816 */ /* 0x000fe20000000016 */
[----:B-1----:R-:W-:Y:S01]  /*22ef0*/  @!P0 IMAD.MOV.U32 R2, RZ, RZ, R4 ;  /* 0x000000ffff028224 */ /* 0x002fe200078e0004 */
[----:B------:R-:W-:Y:S01]  /*22f00*/  STL [R1+0xf84], R26 ;  /* 0x000f841a01007387 */ /* 0x000fe20000100800 */
[----:B------:R-:W2:Y:S02]  /*22f10*/  LDL R7, [R1+0x4c0] ;  /* 0x0004c00001077983 */ /* 0x000ea40000100800 */
[----:B------:R-:W2:Y:S01]  /*22f20*/  LDL R6, [R1+0x4c4] ;  /* 0x0004c40001067983 */ /* 0x000ea20000100800 */
[----:B---3--:R-:W-:Y:S01]  /*22f30*/  STL [R1+0xf88], R24 ;  /* 0x000f881801007387 */ /* 0x008fe20000100800 */
[----:B------:R-:W3:Y:S02]  /*22f40*/  LDL R11, [R1+0x4a0] ;  /* 0x0004a000010b7983 */ /* 0x000ee40000100800 */
[----:B----4-:R-:W-:Y:S01]  /*22f50*/  @!P0 IMAD.MOV.U32 R3, RZ, RZ, R5 ;  /* 0x000000ffff038224 */ /* 0x010fe200078e0005 */
[----:B------:R0:W-:Y:S01]  /*22f60*/  STL [R1+0x8], R14 ;  /* 0x0000080e01007387 */ /* 0x0001e20000100800 */
[----:B------:R-:W4:Y:S01]  /*22f70*/  LDL R10, [R1+0x4a4] ;  /* 0x0004a400010a7983 */ /* 0x000f220000100800 */
[----:B------:R-:W-:-:S02]  /*22f80*/  PRMT R20, RZ, 0x7610, R20 ;  /* 0x00007610ff147816 */ /* 0x000fc40000000014 */
[----:B------:R-:W-:Y:S01]  /*22f90*/  PRMT R18, RZ, 0x7610, R18 ;  /* 0x00007610ff127816 */ /* 0x000fe20000000012 */
[----:B------:R2:W4:Y:S04]  /*22fa0*/  @!P0 LDG.E.U16 R22, [R2.64] ;  /* 0x0000000a02168981 */ /* 0x000528000c1e1500 */
[----:B------:R-:W4:Y:S04]  /*22fb0*/  LDL R5, [R1+0x480] ;  /* 0x0004800001057983 */ /* 0x000f280000100800 */
[----:B------:R-:W4:Y:S01]  /*22fc0*/  LDL R4, [R1+0x484] ;  /* 0x0004840001047983 */ /* 0x000f220000100800 */
[----:B--2---:R-:W-:-:S02]  /*22fd0*/  @!P0 IMAD.MOV.U32 R2, RZ, RZ, R8 ;  /* 0x000000ffff028224 */ /* 0x004fc400078e0008 */
[----:B------:R-:W-:-:S05]  /*22fe0*/  @!P0 IMAD.MOV.U32 R3, RZ, RZ, R9 ;  /* 0x000000ffff038224 */ /* 0x000fca00078e0009 */
[----:B------:R1:W2:Y:S01]  /*22ff0*/  @!P0 LDG.E.U16 R20, [R2.64] ;  /* 0x0000000a02148981 */ /* 0x0002a2000c1e1500 */
[----:B------:R-:W-:Y:S01]  /*23000*/  PRMT R16, RZ, 0x7610, R16 ;  /* 0x00007610ff107816 */ /* 0x000fe20000000010 */
[----:B-1----:R-:W-:Y:S02]  /*23010*/  @!P0 IMAD.MOV.U32 R2, RZ, RZ, R6 ;  /* 0x000000ffff028224 */ /* 0x002fe400078e0006 */
[----:B------:R-:W-:-:S05]  /*23020*/  @!P0 IMAD.MOV.U32 R3, RZ, RZ, R7 ;  /* 0x000000ffff038224 */ /* 0x000fca00078e0007 */
[----:B------:R3:W2:Y:S02]  /*23030*/  @!P0 LDG.E.U16 R18, [R2.64] ;  /* 0x0000000a02128981 */ /* 0x0006a4000c1e1500 */
[----:B---3--:R-:W-:Y:S02]  /*23040*/  @!P0 IMAD.MOV.U32 R3, RZ, RZ, R11 ;  /* 0x000000ffff038224 */ /* 0x008fe400078e000b */
[----:B----4-:R-:W-:Y:S01]  /*23050*/  @!P0 IMAD.MOV.U32 R2, RZ, RZ, R10 ;  /* 0x000000ffff028224 */ /* 0x010fe200078e000a */
[----:B------:R-:W-:Y:S01]  /*23060*/  STL [R1+0xf8c], R22 ;  /* 0x000f8c1601007387 */ /* 0x000fe20000100800 */
[----:B------:R-:W3:Y:S02]  /*23070*/  LDL R9, [R1+0x460] ;  /* 0x0004600001097983 */ /* 0x000ee40000100800 */
[----:B------:R-:W4:Y:S01]  /*23080*/  LDL R8, [R1+0x464] ;  /* 0x0004640001087983 */ /* 0x000f220000100800 */
[----:B------:R1:W4:Y:S02]  /*23090*/  @!P0 LDG.E.U16 R16, [R2.64] ;  /* 0x0000000a02108981 */ /* 0x000324000c1e1500 */
[----:B-1----:R-:W-:-:S02]  /*230a0*/  PRMT R2, RZ, 0x7610, R2 ;  /* 0x00007610ff027816 */ /* 0x002fc40000000002 */
[----:B------:R-:W-:Y:S01]  /*230b0*/  PRMT R3, RZ, 0x7610, R3 ;  /* 0x00007610ff037816 */ /* 0x000fe20000000003 */
[----:B--2---:R-:W-:Y:S01]  /*230c0*/  STL [R1+0xf90], R20 ;  /* 0x000f901401007387 */ /* 0x004fe20000100800 */
[----:B------:R-:W2:Y:S02]  /*230d0*/  LDL R7, [R1+0x440] ;  /* 0x0004400001077983 */ /* 0x000ea40000100800 */
[----:B------:R-:W2:Y:S01]  /*230e0*/  LDL R6, [R1+0x444] ;  /* 0x0004440001067983 */ /* 0x000ea20000100800 */
[----:B------:R3:W2:Y:S04]  /*230f0*/  @!P0 LDG.E.U16 R2, [R4.64] ;  /* 0x0000000a04028981 */ /* 0x0006a8000c1e1500 */
[----:B------:R-:W-:Y:S01]  /*23100*/  STL [R1+0xf94], R18 ;  /* 0x000f941201007387 */ /* 0x000fe20000100800 */
[----:B---3--:R-:W-:-:S02]  /*23110*/  @!P0 IMAD.MOV.U32 R5, RZ, RZ, R9 ;  /* 0x000000ffff058224 */ /* 0x008fc400078e0009 */
[----:B----4-:R-:W-:Y:S01]  /*23120*/  @!P0 IMAD.MOV.U32 R4, RZ, RZ, R8 ;  /* 0x000000ffff048224 */ /* 0x010fe200078e0008 */
[----:B------:R-:W-:Y:S01]  /*23130*/  STL [R1+0xf98], R16 ;  /* 0x000f981001007387 */ /* 0x000fe20000100800 */
[----:B------:R-:W3:Y:S02]  /*23140*/  LDL R13, [R1+0x420] ;  /* 0x00042000010d7983 */ /* 0x000ee40000100800 */
[----:B------:R-:W4:Y:S01]  /*23150*/  LDL R12, [R1+0x424] ;  /* 0x00042400010c7983 */ /* 0x000f220000100800 */
[----:B------:R1:W4:Y:S02]  /*23160*/  @!P0 LDG.E.U16 R3, [R4.64] ;  /* 0x0000000a04038981 */ /* 0x000324000c1e1500 */
[----:B-1----:R-:W-:Y:S02]  /*23170*/  PRMT R4, RZ, 0x7610, R4 ;  /* 0x00007610ff047816 */ /* 0x002fe40000000004 */
[----:B--2---:R-:W-:Y:S01]  /*23180*/  STL [R1+0xf9c], R2 ;  /* 0x000f9c0201007387 */ /* 0x004fe20000100800 */
[----:B------:R-:W2:Y:S02]  /*23190*/  LDL R9, [R1+0x400] ;  /* 0x0004000001097983 */ /* 0x000ea40000100800 */
[----:B------:R-:W2:Y:S01]  /*231a0*/  LDL R8, [R1+0x404] ;  /* 0x0004040001087983 */ /* 0x000ea20000100800 */
[----:B------:R3:W2:Y:S01]  /*231b0*/  @!P0 LDG.E.U16 R4, [R6.64] ;  /* 0x0000000a06048981 */ /* 0x0006a2000c1e1500 */
[----:B------:R-:W-:Y:S01]  /*231c0*/  PRMT R5, RZ, 0x7610, R5 ;  /* 0x00007610ff057816 */ /* 0x000fe20000000005 */
[----:B---3--:R-:W-:-:S02]  /*231d0*/  @!P0 IMAD.MOV.U32 R7, RZ, RZ, R13 ;  /* 0x000000ffff078224 */ /* 0x008fc400078e000d */
[----:B----4-:R-:W-:Y:S01]  /*231e0*/  @!P0 IMAD.MOV.U32 R6, RZ, RZ, R12 ;  /* 0x000000ffff068224 */ /* 0x010fe200078e000c */
[----:B------:R1:W-:Y:S01]  /*231f0*/  STL [R1+0xfa0], R3 ;  /* 0x000fa00301007387 */ /* 0x0003e20000100800 */
[----:B------:R-:W3:Y:S02]  /*23200*/  LDL R15, [R1+0x3e0] ;  /* 0x0003e000010f7983 */ /* 0x000ee40000100800 */
[----:B0-----:R-:W4:Y:S01]  /*23210*/  LDL R14, [R1+0x3e4] ;  /* 0x0003e400010e7983 */ /* 0x001f220000100800 */
[----:B------:R0:W4:Y:S01]  /*23220*/  @!P0 LDG.E.U16 R5, [R6.64] ;  /* 0x0000000a06058981 */ /* 0x000122000c1e1500 */
[----:B------:R-:W4:Y:S02]  /*23230*/  LDL R11, [R1+0x3c0] ;  /* 0x0003c000010b7983 */ /* 0x000f240000100800 */
[----:B------:R-:W4:Y:S01]  /*23240*/  LDL R10, [R1+0x3c4] ;  /* 0x0003c400010a7983 */ /* 0x000f220000100800 */
[----:B0-----:R-:W-:Y:S01]  /*23250*/  PRMT R6, RZ, 0x7610, R6 ;  /* 0x00007610ff067816 */ /* 0x001fe20000000006 */
[----:B--2---:R-:W-:Y:S01]  /*23260*/  STL [R1+0xfa4], R4 ;  /* 0x000fa40401007387 */ /* 0x004fe20000100800 */
[----:B-1----:R-:W2:Y:S02]  /*23270*/  LDL R3, [R1+0x268] ;  /* 0x0002680001037983 */ /* 0x002ea40000100800 */
[----:B------:R-:W2:Y:S02]  /*23280*/  LDL R2, [R1+0x26c] ;  /* 0x00026c0001027983 */ /* 0x000ea40000100800 */
[----:B------:R3:W2:Y:S01]  /*23290*/  @!P0 LDG.E.U16 R6, [R8.64] ;  /* 0x0000000a08068981 */ /* 0x0006a2000c1e1500 */
[----:B------:R-:W-:Y:S01]  /*232a0*/  PRMT R7, RZ, 0x7610, R7 ;  /* 0x00007610ff077816 */ /* 0x000fe20000000007 */
[----:B---3--:R-:W-:-:S02]  /*232b0*/  @!P0 IMAD.MOV.U32 R9, RZ, RZ, R15 ;  /* 0x000000ffff098224 */ /* 0x008fc400078e000f */
[----:B----4-:R-:W-:Y:S01]  /*232c0*/  @!P0 IMAD.MOV.U32 R8, RZ, RZ, R14 ;  /* 0x000000ffff088224 */ /* 0x010fe200078e000e */
[----:B------:R0:W-:Y:S01]  /*232d0*/  STL [R1+0xfa8], R5 ;  /* 0x000fa80501007387 */ /* 0x0001e20000100800 */
[----:B------:R-:W3:Y:S02]  /*232e0*/  LDL R13, [R1+0x3a0] ;  /* 0x0003a000010d7983 */ /* 0x000ee40000100800 */
[----:B------:R-:W3:Y:S01]  /*232f0*/  LDL R12, [R1+0x3a4] ;  /* 0x0003a400010c7983 */ /* 0x000ee20000100800 */
[----:B------:R1:W4:Y:S02]  /*23300*/  @!P0 LDG.E.U16 R7, [R8.64] ;  /* 0x0000000a08078981 */ /* 0x000324000c1e1500 */
[----:B-1----:R-:W-:Y:S02]  /*23310*/  PRMT R8, RZ, 0x7610, R8 ;  /* 0x00007610ff087816 */ /* 0x002fe40000000008 */
[----:B------:R-:W-:-:S04]  /*23320*/  PRMT R9, RZ, 0x7610, R9 ;  /* 0x00007610ff097816 */ /* 0x000fc80000000009 */
[----:B------:R2:W4:Y:S02]  /*23330*/  @!P0 LDG.E.U16 R8, [R10.64] ;  /* 0x0000000a0a088981 */ /* 0x000524000c1e1500 */
[----:B--2---:R-:W-:Y:S02]  /*23340*/  @!P0 IMAD.MOV.U32 R10, RZ, RZ, R2 ;  /* 0x000000ffff0a8224 */ /* 0x004fe400078e0002 */
[----:B------:R-:W-:-:S05]  /*23350*/  @!P0 IMAD.MOV.U32 R11, RZ, RZ, R3 ;  /* 0x000000ffff0b8224 */ /* 0x000fca00078e0003 */
[----:B------:R1:W2:Y:S04]  /*23360*/  @!P0 LDG.E.U16 R9, [R10.64] ;  /* 0x0000000a0a098981 */ /* 0x0002a8000c1e1500 */
[----:B------:R-:W-:Y:S01]  /*23370*/  STL [R1+0xfac], R6 ;  /* 0x000fac0601007387 */ /* 0x000fe20000100800 */
[----:B-1----:R-:W-:-:S06]  /*23380*/  PRMT R10, RZ, 0x7610, R10 ;  /* 0x00007610ff0a7816 */ /* 0x002fcc000000000a */
[----:B---3--:R-:W3:Y:S04]  /*23390*/  @!P0 LDG.E.U16 R10, [R12.64] ;  /* 0x0000000a0c0a8981 */ /* 0x008ee8000c1e1500 */
[----:B----4-:R1:W-:Y:S01]  /*233a0*/  STL [R1+0xfb0], R7 ;  /* 0x000fb00701007387 */ /* 0x0103e20000100800 */
[----:B0-----:R-:W4:Y:S02]  /*233b0*/  LDL R5, [R1+0x380] ;  /* 0x0003800001057983 */ /* 0x001f240000100800 */
[----:B------:R-:W2:Y:S01]  /*233c0*/  LDL R4, [R1+0x384] ;  /* 0x0003840001047983 */ /* 0x000ea20000100800 */
[----:B------:R0:W-:Y:S01]  /*233d0*/  STL [R1+0xfb4], R8 ;  /* 0x000fb40801007387 */ /* 0x0001e20000100800 */
[----:B------:R-:W2:Y:S02]  /*233e0*/  LDL R3, [R1+0x360] ;  /* 0x0003600001037983 */ /* 0x000ea40000100800 */
[----:B------:R-:W2:Y:S02]  /*233f0*/  LDL R2, [R1+0x364] ;  /* 0x0003640001027983 */ /* 0x000ea40000100800 */
[----:B------:R-:W2:Y:S01]  /*23400*/  LDL R16, [R1+0x340] ;  /* 0x0003400001107983 */ /* 0x000ea20000100800 */
[----:B-1----:R-:W2:Y:S04]  /*23410*/  LDL R7, [R1+0x320] ;  /* 0x0003200001077983 */ /* 0x002ea80000100800 */
[----:B------:R-:W2:Y:S04]  /*23420*/  LDL R6, [R1+0x324] ;  /* 0x0003240001067983 */ /* 0x000ea80000100800 */
[----:B0-----:R-:W2:Y:S01]  /*23430*/  LDL R8, [R1+0x344] ;  /* 0x0003440001087983 */ /* 0x001ea20000100800 */
[----:B------:R-:W-:-:S03]  /*23440*/  PRMT R11, RZ, 0x7610, R11 ;  /* 0x00007610ff0b7816 */ /* 0x000fc6000000000b */
[----:B---3--:R0:W-:Y:S01]  /*23450*/  STL [R1+0xfb8], R10 ;  /* 0x000fb80a01007387 */ /* 0x0081e20000100800 */
[----:B----4-:R-:W-:Y:S02]  /*23460*/  @!P0 IMAD.MOV.U32 R13, RZ, RZ, R5 ;  /* 0x000000ffff0d8224 */ /* 0x010fe400078e0005 */
[----:B--2---:R-:W-:Y:S01]  /*23470*/  @!P0 IMAD.MOV.U32 R12, RZ, RZ, R4 ;  /* 0x000000ffff0c8224 */ /* 0x004fe200078e0004 */
[----:B------:R-:W2:Y:S04]  /*23480*/  LDL R5, [R1+0x300] ;  /* 0x0003000001057983 */ /* 0x000ea80000100800 */
[----:B------:R-:W3:Y:S04]  /*23490*/  LDL R4, [R1+0x304] ;  /* 0x0003040001047983 */ /* 0x000ee80000100800 */
[----:B------:R1:W4:Y:S02]  /*234a0*/  @!P0 LDG.E.U16 R11, [R12.64] ;  /* 0x0000000a0c0b8981 */ /* 0x000324000c1e1500 */
[----:B-1----:R-:W-:Y:S01]  /*234b0*/  PRMT R12, RZ, 0x7610, R12 ;  /* 0x00007610ff0c7816 */ /* 0x002fe2000000000c */
[----:B------:R-:W-:-:S02]  /*234c0*/  @!P0 IMAD.MOV.U32 R15, RZ, RZ, R3 ;  /* 0x000000ffff0f8224 */ /* 0x000fc400078e0003 */
[----:B------:R-:W-:Y:S01]  /*234d0*/  @!P0 IMAD.MOV.U32 R14, RZ, RZ, R2 ;  /* 0x000000ffff0e8224 */ /* 0x000fe200078e0002 */
[----:B------:R-:W-:-:S04]  /*234e0*/  PRMT R13, RZ, 0x7610, R13 ;  /* 0x00007610ff0d7816 */ /* 0x000fc8000000000d */
[----:B------:R1:W4:Y:S01]  /*234f0*/  @!P0 LDG.E.U16 R12, [R14.64] ;  /* 0x0000000a0e0c8981 */ /* 0x000322000c1e1500 */
[----:B------:R-:W-:Y:S01]  /*23500*/  PRMT R17, RZ, 0x7610, R17 ;  /* 0x00007610ff117816 */ /* 0x000fe20000000011 */
[----:B-1----:R-:W-:Y:S02]  /*23510*/  @!P0 IMAD.MOV.U32 R14, RZ, RZ, R8 ;  /* 0x000000ffff0e8224 */ /* 0x002fe400078e0008 */
[----:B------:R-:W-:-:S05]  /*23520*/  @!P0 IMAD.MOV.U32 R15, RZ, RZ, R16 ;  /* 0x000000ffff0f8224 */ /* 0x000fca00078e0010 */
[----:B------:R1:W4:Y:S01]  /*23530*/  @!P0 LDG.E.U16 R13, [R14.64] ;  /* 0x0000000a0e0d8981 */ /* 0x000322000c1e1500 */
[----:B------:R-:W-:Y:S01]  /*23540*/  PRMT R19, RZ, 0x7610, R19 ;  /* 0x00007610ff137816 */ /* 0x000fe20000000013 */
[----:B-1----:R-:W-:Y:S02]  /*23550*/  @!P0 IMAD.MOV.U32 R14, RZ, RZ, R6 ;  /* 0x000000ffff0e8224 */ /* 0x002fe400078e0006 */
[----:B------:R-:W-:-:S05]  /*23560*/  @!P0 IMAD.MOV.U32 R15, RZ, RZ, R7 ;  /* 0x000000ffff0f8224 */ /* 0x000fca00078e0007 */
[----:B------:R2:W4:Y:S02]  /*23570*/  @!P0 LDG.E.U16 R17, [R14.64] ;  /* 0x0000000a0e118981 */ /* 0x000524000c1e1500 */
[----:B--2---:R-:W-:Y:S02]  /*23580*/  @!P0 IMAD.MOV.U32 R15, RZ, RZ, R5 ;  /* 0x000000ffff0f8224 */ /* 0x004fe400078e0005 */
[----:B---3--:R-:W-:-:S05]  /*23590*/  @!P0 IMAD.MOV.U32 R14, RZ, RZ, R4 ;  /* 0x000000ffff0e8224 */ /* 0x008fca00078e0004 */
[----:B------:R-:W2:Y:S04]  /*235a0*/  @!P0 LDG.E.U16 R19, [R14.64] ;  /* 0x0000000a0e138981 */ /* 0x000ea8000c1e1500 */
[----:B----4-:R-:W-:Y:S01]  /*235b0*/  STL [R1+0xfbc], R11 ;  /* 0x000fbc0b01007387 */ /* 0x010fe20000100800 */
[----:B------:R-:W3:Y:S02]  /*235c0*/  LDL R3, [R1+0x2e0] ;  /* 0x0002e00001037983 */ /* 0x000ee40000100800 */
[----:B------:R-:W4:Y:S01]  /*235d0*/  LDL R2, [R1+0x2e4] ;  /* 0x0002e40001027983 */ /* 0x000f220000100800 */
[----:B------:R-:W-:Y:S04]  /*235e0*/  STL [R1+0xfc0], R12 ;  /* 0x000fc00c01007387 */ /* 0x000fe80000100800 */
[----:B------:R-:W-:Y:S04]  /*235f0*/  STL [R1+0xfc4], R13 ;  /* 0x000fc40d01007387 */ /* 0x000fe80000100800 */
[----:B------:R-:W-:Y:S01]  /*23600*/  STL [R1+0xfc8], R17 ;  /* 0x000fc81101007387 */ /* 0x000fe20000100800 */
[----:B0-----:R-:W4:Y:S02]  /*23610*/  LDL R10, [R1+0x2c0] ;  /* 0x0002c000010a7983 */ /* 0x001f240000100800 */
[----:B------:R-:W4:Y:S02]  /*23620*/  LDL R8, [R1+0x2c4] ;  /* 0x0002c40001087983 */ /* 0x000f240000100800 */
[----:B------:R-:W4:Y:S01]  /*23630*/  LDL R6, [R1+0x2a4] ;  /* 0x0002a40001067983 */ /* 0x000f220000100800 */
[----:B--2---:R-:W-:Y:S01]  /*23640*/  STL [R1+0xfcc], R19 ;  /* 0x000fcc1301007387 */ /* 0x004fe20000100800 */
[----:B------:R-:W2:Y:S02]  /*23650*/  LDL R7, [R1+0x2a0] ;  /* 0x0002a00001077983 */ /* 0x000ea40000100800 */
[----:B---3--:R-:W-:Y:S01]  /*23660*/  @!P0 IMAD.MOV.U32 R15, RZ, RZ, R3 ;  /* 0x000000ffff0f8224 */ /* 0x008fe200078e0003 */
[----:B------:R-:W3:Y:S04]  /*23670*/  LDL R5, [R1+0x280] ;  /* 0x0002800001057983 */ /* 0x000ee80000100800 */
[----:B------:R-:W3:Y:S04]  /*23680*/  LDL R3, [R1+0x284] ;  /* 0x0002840001037983 */ /* 0x000ee80000100800 */
[----:B------:R-:W3:Y:S01]  /*23690*/  LDL R4, [R1+0x264] ;  /* 0x0002640001047983 */ /* 0x000ee20000100800 */
[----:B------:R-:W-:Y:S01]  /*236a0*/  PRMT R21, RZ, 0x7610, R21 ;  /* 0x00007610ff157816 */ /* 0x000fe20000000015 */
[----:B----4-:R-:W-:Y:S01]  /*236b0*/  @!P0 IMAD.MOV.U32 R14, RZ, RZ, R2 ;  /* 0x000000ffff0e8224 */ /* 0x010fe200078e0002 */
[----:B------:R-:W-:-:S02]  /*236c0*/  PRMT R23, RZ, 0x7610, R23 ;  /* 0x00007610ff177816 */ /* 0x000fc40000000017 */
[----:B------:R-:W-:Y:S02]  /*236d0*/  PRMT R25, RZ, 0x7610, R25 ;  /* 0x00007610ff197816 */ /* 0x000fe40000000019 */
[----:B------:R-:W-:Y:S02]  /*236e0*/  PRMT R27, RZ, 0x7610, R27 ;  /* 0x00007610ff1b7816 */ /* 0x000fe4000000001b */
[----:B------:R-:W-:Y:S01]  /*236f0*/  PRMT R29, RZ, 0x7610, R29 ;  /* 0x00007610ff1d7816 */ /* 0x000fe2000000001d */
[----:B------:R0:W4:Y:S04]  /*23700*/  @!P0 LDG.E.U16 R21, [R14.64] ;  /* 0x0000000a0e158981 */ /* 0x000128000c1e1500 */
[----:B------:R-:W3:Y:S01]  /*23710*/  LDL.LU R2, [R1+0x98] ;  /* 0x0000980001027983 */ /* 0x000ee20000300800 */
[----:B------:R-:W3:Y:S02]  /*23720*/  LDL.LU R16, [R1+0x94] ;  /* 0x0000940001107983 */ /* 0x000ee40000300800 */
[----:B------:R-:W3:Y:S02]  /*23730*/  LDL.LU R18, [R1+0x90] ;  /* 0x0000900001127983 */ /* 0x000ee40000300800 */
[----:B------:R-:W3:Y:S01]  /*23740*/  LDL.LU R20, [R1+0x8c] ;  /* 0x00008c0001147983 */ /* 0x000ee20000300800 */
[----:B------:R-:W4:Y:S01]  /*23750*/  LDL.LU R22, [R1+0x88] ;  /* 0x0000880001167983 */ /* 0x000f220000300800 */
[----:B------:R-:W4:Y:S02]  /*23760*/  LDL.LU R24, [R1+0x84] ;  /* 0x0000840001187983 */ /* 0x000f240000300800 */
[----:B------:R-:W4:Y:S02]  /*23770*/  LDL.LU R26, [R1+0x80] ;  /* 0x00008000011a7983 */ /* 0x000f240000300800 */
[----:B------:R-:W4:Y:S02]  /*23780*/  LDL.LU R28, [R1+0x7c] ;  /* 0x00007c00011c7983 */ /* 0x000f240000300800 */
[----:B0-----:R-:W-:-:S02]  /*23790*/  @!P0 IMAD.MOV.U32 R15, RZ, RZ, R10 ;  /* 0x000000ffff0f8224 */ /* 0x001fc400078e000a */
[----:B------:R-:W-:-:S05]  /*237a0*/  @!P0 IMAD.MOV.U32 R14, RZ, RZ, R8 ;  /* 0x000000ffff0e8224 */ /* 0x000fca00078e0008 */
[----:B------:R0:W4:Y:S02]  /*237b0*/  @!P0 LDG.E.U16 R23, [R14.64] ;  /* 0x0000000a0e178981 */ /* 0x000124000c1e1500 */
[----:B0-----:R-:W-:Y:S02]  /*237c0*/  @!P0 IMAD.MOV.U32 R14, RZ, RZ, R6 ;  /* 0x000000ffff0e8224 */ /* 0x001fe400078e0006 */
[----:B--2---:R-:W-:-:S05]  /*237d0*/  @!P0 IMAD.MOV.U32 R15, RZ, RZ, R7 ;  /* 0x000000ffff0f8224 */ /* 0x004fca00078e0007 */
[----:B------:R3:W2:Y:S02]  /*237e0*/  @!P0 LDG.E.U16 R25, [R14.64] ;  /* 0x0000000a0e198981 */ /* 0x0006a4000c1e1500 */
[----:B---3--:R-:W-:Y:S02]  /*237f0*/  @!P0 IMAD.MOV.U32 R14, RZ, RZ, R3 ;  /* 0x000000ffff0e8224 */ /* 0x008fe400078e0003 */
[----:B------:R-:W-:-:S05]  /*23800*/  @!P0 IMAD.MOV.U32 R15, RZ, RZ, R5 ;  /* 0x000000ffff0f8224 */ /* 0x000fca00078e0005 */
[----:B------:R0:W3:Y:S02]  /*23810*/  @!P0 LDG.E.U16 R27, [R14.64] ;  /* 0x0000000a0e1b8981 */ /* 0x0000e4000c1e1500 */
[----:B0-----:R-:W-:Y:S02]  /*23820*/  @!P0 IMAD.MOV.U32 R14, RZ, RZ, R4 ;  /* 0x000000ffff0e8224 */ /* 0x001fe400078e0004 */
[----:B------:R-:W-:-:S05]  /*23830*/  @!P0 IMAD.MOV.U32 R15, RZ, RZ, R0 ;  /* 0x000000ffff0f8224 */ /* 0x000fca00078e0000 */
[----:B------:R-:W3:Y:S04]  /*23840*/  @!P0 LDG.E.U16 R29, [R14.64] ;  /* 0x0000000a0e1d8981 */ /* 0x000ee8000c1e1500 */
[----:B----4-:R-:W-:Y:S04]  /*23850*/  STL [R1+0xfd0], R21 ;  /* 0x000fd01501007387 */ /* 0x010fe80000100800 */
[----:B------:R-:W-:Y:S04]  /*23860*/  STL [R1+0xfd4], R23 ;  /* 0x000fd41701007387 */ /* 0x000fe80000100800 */
[----:B--2---:R-:W-:Y:S04]  /*23870*/  STL [R1+0xfd8], R25 ;  /* 0x000fd81901007387 */ /* 0x004fe80000100800 */
[----:B---3--:R-:W-:Y:S01]  /*23880*/  STL [R1+0xfdc], R27 ;  /* 0x000fdc1b01007387 */ /* 0x008fe20000100800 */
[----:B------:R-:W-:Y:S03]  /*23890*/  STL [R1+0xa84], R0 ;  /* 0x000a840001007387 */ /* 0x000fe60000100800 */
[----:B------:R0:W-:Y:S04]  /*238a0*/  STL [R1+0xfe0], R29 ;  /* 0x000fe01d01007387 */ /* 0x0001e80000100800 */
[----:B0-----:R-:W2:Y:S04]  /*238b0*/  LDL.LU R29, [R1+0x6c] ;  /* 0x00006c00011d7983 */ /* 0x001ea80000300800 */
[----:B--2---:R0:W-:Y:S04]  /*238c0*/  STL [R1+0xfe4], R29 ;  /* 0x000fe41d01007387 */ /* 0x0041e80000100800 */
[----:B0-----:R-:W2:Y:S04]  /*238d0*/  LDL.LU R29, [R1+0x70] ;  /* 0x00007000011d7983 */ /* 0x001ea80000300800 */
[----:B--2---:R0:W-:Y:S04]  /*238e0*/  STL [R1+0xfe8], R29 ;  /* 0x000fe81d01007387 */ /* 0x0041e80000100800 */
[----:B0-----:R-:W2:Y:S04]  /*238f0*/  LDL.LU R29, [R1+0x74] ;  /* 0x00007400011d7983 */ /* 0x001ea80000300800 */
[----:B------:R-:W0:Y:S02]  /*23900*/  S2R R3, SR_TID.X ;  /* 0x0000000000037919 */ /* 0x000e240000002100 */
[C---:B0-----:R-:W-:Y:S01]  /*23910*/  LOP3.LUT R4, R3.reuse, 0x7f, RZ, 0xc0, !PT ;  /* 0x0000007f03047812 */ /* 0x041fe200078ec0ff */
[----:B------:R-:W-:Y:S01]  /*23920*/  LOP3.LUT R3, R3, 0x80, RZ, 0xc0, !PT ;  /* 0x0000008003037812 */ /* 0x000fe200078ec0ff */
[----:B--2---:R0:W-:Y:S04]  /*23930*/  STL [R1+0xfec], R29 ;  /* 0x000fec1d01007387 */ /* 0x0041e80000100800 */
[----:B0-----:R-:W2:Y:S01]  /*23940*/  LDL.LU R29, [R1+0x78] ;  /* 0x00007800011d7983 */ /* 0x001ea20000300800 */
[----:B------:R-:W-:-:S02]  /*23950*/  ISETP.NE.U32.AND P1, PT, R3, RZ, PT ;  /* 0x000000ff0300720c */ /* 0x000fc40003f25070 */
[----:B------:R-:W-:Y:S01]  /*23960*/  ISETP.NE.U32.AND P0, PT, R3, RZ, PT ;  /* 0x000000ff0300720c */ /* 0x000fe20003f05070 */
[----:B------:R-:W-:Y:S01]  /*23970*/  IMAD.SHL.U32 R4, R4, 0x2, RZ ;  /* 0x0000000204047824 */ /* 0x000fe200078e00ff */
[----:B------:R-:W3:Y:S01]  /*23980*/  LDL.LU R27, [R1+0x68] ;  /* 0x00006800011b7983 */ /* 0x000ee20000300800 */
[----:B------:R-:W-:Y:S01]  /*23990*/  SEL R3, RZ, 0x110, !P1 ;  /* 0x00000110ff037807 */ /* 0x000fe20004800000 */
[----:B------:R-:W4:Y:S01]  /*239a0*/  LDL.LU R25, [R1+0x64] ;  /* 0x0000640001197983 */ /* 0x000f220000300800 */
[----:B------:R-:W-:Y:S01]  /*239b0*/  SEL R15, RZ, 0x110, !P0 ;  /* 0x00000110ff0f7807 */ /* 0x000fe20004000000 */
[----:B------:R-:W3:Y:S01]  /*239c0*/  LDL.LU R23, [R1+0x60] ;  /* 0x0000600001177983 */ /* 0x000ee20000300800 */
[----:B------:R-:W3:Y:S02]  /*239d0*/  LDL.LU R21, [R1+0x5c] ;  /* 0x00005c0001157983 */ /* 0x000ee40000300800 */
[----:B------:R-:W3:Y:S01]  /*239e0*/  LDL.LU R19, [R1+0x58] ;  /* 0x0000580001137983 */ /* 0x000ee20000300800 */
[-C--:B------:R-:W-:Y:S01]  /*239f0*/  LOP3.LUT R3, R3, R4.reuse, RZ, 0x3c, !PT ;  /* 0x0000000403037212 */ /* 0x080fe200078e3cff */
[----:B------:R-:W3:Y:S01]  /*23a00*/  LDL.LU R17, [R1+0x54] ;  /* 0x0000540001117983 */ /* 0x000ee20000300800 */
[----:B------:R-:W-:Y:S01]  /*23a10*/  LOP3.LUT R15, R15, R4, RZ, 0x3c, !PT ;  /* 0x000000040f0f7212 */ /* 0x000fe200078e3cff */
[----:B------:R-:W3:Y:S02]  /*23a20*/  LDL.LU R13, [R1+0x50] ;  /* 0x00005000010d7983 */ /* 0x000ee40000300800 */
[----:B------:R-:W3:Y:S01]  /*23a30*/  LDL.LU R12, [R1+0x4c] ;  /* 0x00004c00010c7983 */ /* 0x000ee20000300800 */
[----:B------:R-:W3:Y:S01]  /*23a40*/  LDL.LU R11, [R1+0x48] ;  /* 0x00004800010b7983 */ /* 0x000ee20000300800 */
[----:B------:R-:W-:Y:S01]  /*23a50*/  LOP3.LUT R3, R3, 0x40, RZ, 0x3c, !PT ;  /* 0x0000004003037812 */ /* 0x000fe200078e3cff */
[----:B------:R-:W3:Y:S01]  /*23a60*/  LDL.LU R10, [R1+0x44] ;  /* 0x00004400010a7983 */ /* 0x000ee20000300800 */
[----:B------:R-:W-:Y:S01]  /*23a70*/  LOP3.LUT R15, R15, 0x60, RZ, 0x3c, !PT ;  /* 0x000000600f0f7812 */ /* 0x000fe200078e3cff */
[----:B------:R-:W3:Y:S01]  /*23a80*/  LDL.LU R8, [R1+0x40] ;  /* 0x0000400001087983 */ /* 0x000ee20000300800 */
[----:B------:R-:W3:Y:S02]  /*23a90*/  LDL.LU R7, [R1+0x3c] ;  /* 0x00003c0001077983 */ /* 0x000ee40000300800 */
[----:B------:R-:W3:Y:S02]  /*23aa0*/  LDL.LU R6, [R1+0x38] ;  /* 0x0000380001067983 */ /* 0x000ee40000300800 */
[----:B------:R-:W3:Y:S01]  /*23ab0*/  LDL.LU R5, [R1+0x34] ;  /* 0x0000340001057983 */ /* 0x000ee20000300800 */
[----:B------:R0:W-:Y:S04]  /*23ac0*/  STS.U16 [R3+0x1fc00], R9 ;  /* 0x01fc000903007388 */ /* 0x0001e80000000400 */
[----:B------:R-:W3:Y:S01]  /*23ad0*/  LDL.LU R4, [R1+0x30] ;  /* 0x0000300001047983 */ /* 0x000ee20000300800 */
[----:B------:R1:W-:Y:S02]  /*23ae0*/  STS.U16 [R15+0x600], R2 ;  /* 0x000600020f007388 */ /* 0x0003e40000000400 */
[----:B------:R1:W-:Y:S02]  /*23af0*/  STS.U16 [R15+0xe00], R16 ;  /* 0x000e00100f007388 */ /* 0x0003e40000000400 */
[----:B------:R1:W-:Y:S01]  /*23b00*/  STS.U16 [R15+0x1600], R18 ;  /* 0x001600120f007388 */ /* 0x0003e20000000400 */
[----:B------:R1:W-:Y:S01]  /*23b10*/  STS.U16 [R15+0x1e00], R20 ;  /* 0x001e00140f007388 */ /* 0x0003e20000000400 */
[----:B------:R1:W-:Y:S03]  /*23b20*/  STS.U16 [R15+0x2600], R22 ;  /* 0x002600160f007388 */ /* 0x0003e60000000400 */
[----:B0-----:R-:W3:Y:S01]  /*23b30*/  LDL.LU R3, [R1+0x2c] ;  /* 0x00002c0001037983 */ /* 0x001ee20000300800 */
[----:B-1----:R-:W3:Y:S03]  /*23b40*/  LDL.LU R2, [R1+0x28] ;  /* 0x0000280001027983 */ /* 0x002ee60000300800 */
[----:B------:R-:W3:Y:S04]  /*23b50*/  LDL.LU R16, [R1+0x24] ;  /* 0x0000240001107983 */ /* 0x000ee80000300800 */
[----:B------:R-:W3:Y:S01]  /*23b60*/  LDL.LU R18, [R1+0x20] ;  /* 0x0000200001127983 */ /* 0x000ee20000300800 */
[----:B------:R-:W3:Y:S02]  /*23b70*/  LDL.LU R20, [R1+0x1c] ;  /* 0x00001c0001147983 */ /* 0x000ee40000300800 */
[----:B------:R0:W-:Y:S02]  /*23b80*/  STS.U16 [R15+0x2e00], R24 ;  /* 0x002e00180f007388 */ /* 0x0001e40000000400 */
[----:B------:R-:W3:Y:S01]  /*23b90*/  LDL.LU R22, [R1+0x18] ;  /* 0x0000180001167983 */ /* 0x000ee20000300800 */
[----:B------:R1:W-:Y:S01]  /*23ba0*/  STS.U16 [R15+0x3600], R26 ;  /* 0x0036001a0f007388 */ /* 0x0003e20000000400 */
[----:B------:R1:W-:Y:S03]  /*23bb0*/  STS.U16 [R15+0x3e00], R28 ;  /* 0x003e001c0f007388 */ /* 0x0003e60000000400 */
[----:B0-----:R-:W3:Y:S01]  /*23bc0*/  LDL.LU R24, [R1+0x14] ;  /* 0x0000140001187983 */ /* 0x001ee20000300800 */
[----:B-1----:R-:W3:Y:S02]  /*23bd0*/  LDL.LU R26, [R1+0x10] ;  /* 0x00001000011a7983 */ /* 0x002ee40000300800 */
[----:B------:R-:W3:Y:S01]  /*23be0*/  LDL.LU R28, [R1+0xc] ;  /* 0x00000c00011c7983 */ /* 0x000ee20000300800 */
[----:B------:R-:W3:Y:S04]  /*23bf0*/  LDL.LU R9, [R1+0x8] ;  /* 0x0000080001097983 */ /* 0x000ee80000300800 */
[----:B------:R-:W3:Y:S01]  /*23c00*/  LDL.LU R14, [R1+0x4] ;  /* 0x00000400010e7983 */ /* 0x000ee20000300800 */
[----:B------:R-:W3:Y:S03]  /*23c10*/  LDL.LU R0, [R1] ;  /* 0x0000000001007983 */ /* 0x000ee60000300800 */
[----:B--2---:R0:W-:Y:S04]  /*23c20*/  STS.U16 [R15+0x4600], R29 ;  /* 0x0046001d0f007388 */ /* 0x0041e80000000400 */
[----:B0-----:R-:W2:Y:S04]  /*23c30*/  LDL.LU R29, [R1+0xfec] ;  /* 0x000fec00011d7983 */ /* 0x001ea80000300800 */
[----:B--2---:R0:W-:Y:S04]  /*23c40*/  STS.U16 [R15+0x4e00], R29 ;  /* 0x004e001d0f007388 */ /* 0x0041e80000000400 */
[----:B0-----:R-:W2:Y:S04]  /*23c50*/  LDL.LU R29, [R1+0xfe8] ;  /* 0x000fe800011d7983 */ /* 0x001ea80000300800 */
[----:B--2---:R0:W-:Y:S04]  /*23c60*/  STS.U16 [R15+0x5600], R29 ;  /* 0x0056001d0f007388 */ /* 0x0041e80000000400 */
[----:B0-----:R-:W2:Y:S04]  /*23c70*/  LDL.LU R29, [R1+0xfe4] ;  /* 0x000fe400011d7983 */ /* 0x001ea80000300800 */
[----:B--2---:R0:W-:Y:S01]  /*23c80*/  STS.U16 [R15+0x5e00], R29 ;  /* 0x005e001d0f007388 */ /* 0x0041e20000000400 */
[----:B---3--:R1:W-:Y:S02]  /*23c90*/  STS.U16 [R15+0x6600], R27 ;  /* 0x0066001b0f007388 */ /* 0x0083e40000000400 */
[----:B----4-:R2:W-:Y:S02]  /*23ca0*/  STS.U16 [R15+0x6e00], R25 ;  /* 0x006e00190f007388 */ /* 0x0105e40000000400 */
[----:B------:R3:W-:Y:S01]  /*23cb0*/  STS.U16 [R15+0x7600], R23 ;  /* 0x007600170f007388 */ /* 0x0007e20000000400 */
[----:B------:R3:W-:Y:S01]  /*23cc0*/  STS.U16 [R15+0x7e00], R21 ;  /* 0x007e00150f007388 */ /* 0x0007e20000000400 */
[----:B------:R3:W-:Y:S03]  /*23cd0*/  STS.U16 [R15+0x8600], R19 ;  /* 0x008600130f007388 */ /* 0x0007e60000000400 */
[----:B0-----:R-:W4:Y:S01]  /*23ce0*/  LDL.LU R29, [R1+0xfe0] ;  /* 0x000fe000011d7983 */ /* 0x001f220000300800 */
[----:B-1----:R-:W4:Y:S02]  /*23cf0*/  LDL.LU R27, [R1+0xfdc] ;  /* 0x000fdc00011b7983 */ /* 0x002f240000300800 */
[----:B--2---:R-:W2:Y:S02]  /*23d00*/  LDL.LU R25, [R1+0xfd8] ;  /* 0x000fd80001197983 */ /* 0x004ea40000300800 */
[----:B---3--:R-:W3:Y:S01]  /*23d10*/  LDL.LU R23, [R1+0xfd4] ;  /* 0x000fd40001177983 */ /* 0x008ee20000300800 */
[----:B------:R-:W2:Y:S01]  /*23d20*/  LDL.LU R21, [R1+0xfd0] ;  /* 0x000fd00001157983 */ /* 0x000ea20000300800 */
[----:B------:R-:W2:Y:S03]  /*23d30*/  LDL.LU R19, [R1+0xfcc] ;  /* 0x000fcc0001137983 */ /* 0x000ea60000300800 */
[----:B------:R0:W-:Y:S01]  /*23d40*/  STS.U16 [R15+0x8e00], R17 ;  /* 0x008e00110f007388 */ /* 0x0001e20000000400 */
[----:B------:R1:W-:Y:S02]  /*23d50*/  STS.U16 [R15+0x9600], R13 ;  /* 0x0096000d0f007388 */ /* 0x0003e40000000400 */
[----:B------:R1:W-:Y:S02]  /*23d60*/  STS.U16 [R15+0x9e00], R12 ;  /* 0x009e000c0f007388 */ /* 0x0003e40000000400 */
[----:B------:R1:W-:Y:S01]  /*23d70*/  STS.U16 [R15+0xa600], R11 ;  /* 0x00a6000b0f007388 */ /* 0x0003e20000000400 */
[----:B------:R1:W-:Y:S01]  /*23d80*/  STS.U16 [R15+0xae00], R10 ;  /* 0x00ae000a0f007388 */ /* 0x0003e20000000400 */
[----:B------:R1:W-:Y:S03]  /*23d90*/  STS.U16 [R15+0xb600], R8 ;  /* 0x00b600080f007388 */ /* 0x0003e60000000400 */
[----:B0-----:R-:W2:Y:S01]  /*23da0*/  LDL.LU R17, [R1+0xfc8] ;  /* 0x000fc80001117983 */ /* 0x001ea20000300800 */
[----:B-1----:R-:W2:Y:S03]  /*23db0*/  LDL.LU R13, [R1+0xfc4] ;  /* 0x000fc400010d7983 */ /* 0x002ea60000300800 */
[----:B------:R-:W2:Y:S01]  /*23dc0*/  LDL.LU R12, [R1+0xfc0] ;  /* 0x000fc000010c7983 */ /* 0x000ea20000300800 */
[----:B------:R-:W2:Y:S03]  /*23dd0*/  LDL.LU R11, [R1+0xfbc] ;  /* 0x000fbc00010b7983 */ /* 0x000ea60000300800 */
        /* <DEDUP_REMOVED lines=26> */
[----:B------:R0:W-:Y:S04]  /*23f80*/  STS.U16 [R15+0x11e00], R28 ;  /* 0x011e001c0f007388 */ /* 0x0001e80000000400 */
[----:B0-----:R-:W2:Y:S01]  /*23f90*/  LDL.LU R28, [R1+0xf80] ;  /* 0x000f8000011c7983 */ /* 0x001ea20000300800 */
[----:B------:R-:W-:Y:S02]  /*23fa0*/  STS.U16 [R15+0x12600], R9 ;  /* 0x012600090f007388 */ /* 0x000fe40000000400 */
[----:B------:R-:W-:Y:S02]  /*23fb0*/  STS.U16 [R15+0x12e00], R14 ;  /* 0x012e000e0f007388 */ /* 0x000fe40000000400 */
[----:B------:R0:W-:Y:S02]  /*23fc0*/  STS.U16 [R15+0x13600], R0 ;  /* 0x013600000f007388 */ /* 0x0001e40000000400 */
[----:B0-----:R-:W3:Y:S04]  /*23fd0*/  LDL R0, [R1+0x150] ;  /* 0x0001500001007983 */ /* 0x001ee80000100800 */
[----:B--2---:R-:W-:Y:S01]  /*23fe0*/  STS.U16 [R15+0x13e00], R28 ;  /* 0x013e001c0f007388 */ /* 0x004fe20000000400 */
[----:B------:R0:W-:Y:S03]  /*23ff0*/  STS.U16 [R15+0x14600], R26 ;  /* 0x0146001a0f007388 */ /* 0x0001e60000000400 */
[----:B0-----:R-:W2:Y:S01]  /*24000*/  LDL R26, [R1+0x178] ;  /* 0x00017800011a7983 */ /* 0x001ea20000100800 */
[----:B------:R-:W-:Y:S02]  /*24010*/  STS.U16 [R15+0x14e00], R24 ;  /* 0x014e00180f007388 */ /* 0x000fe40000000400 */
[----:B------:R-:W-:Y:S02]  /*24020*/  STS.U16 [R15+0x15600], R22 ;  /* 0x015600160f007388 */ /* 0x000fe40000000400 */
[----:B------:R-:W-:Y:S01]  /*24030*/  STS.U16 [R15+0x15e00], R20 ;  /* 0x015e00140f007388 */ /* 0x000fe20000000400 */
[----:B------:R-:W-:Y:S01]  /*24040*/  STS.U16 [R15+0x16600], R18 ;  /* 0x016600120f007388 */ /* 0x000fe20000000400 */
        /* <DEDUP_REMOVED lines=15> */
[----:B---3--:R-:W-:Y:S01]  /*24140*/  STS.U16 [R15+0x1e600], R23 ;  /* 0x01e600170f007388 */ /* 0x008fe20000000400 */
[----:B------:R-:W-:Y:S02]  /*24150*/  STS.U16 [R15+0x1ee00], R25 ;  /* 0x01ee00190f007388 */ /* 0x000fe40000000400 */
[----:B----4-:R-:W-:Y:S02]  /*24160*/  STS.U16 [R15+0x1f600], R27 ;  /* 0x01f6001b0f007388 */ /* 0x010fe40000000400 */
[----:B------:R-:W-:Y:S01]  /*24170*/  STS.U16 [R15+0x1fe00], R29 ;  /* 0x01fe001d0f007388 */ /* 0x000fe20000000400 */
[----:B------:R-:W-:Y:S06]  /*24180*/  BAR.SYNC.DEFER_BLOCKING 0x0 ;  /* 0x0000000000007b1d */ /* 0x000fec0000010000 */
[----:B------:R-:W0:Y:S04]  /*24190*/  LDSM.16.M88.4 R12, [R0] ;  /* 0x00000000000c783b */ /* 0x000e280000000200 */
[----:B------:R-:W1:Y:S04]  /*241a0*/  LDSM.16.M88.4 R16, [R0+0x8000] ;  /* 0x008000000010783b */ /* 0x000e680000000200 */
[----:B------:R-:W-:Y:S01]  /*241b0*/  LDSM.16.M88.4 R8, [R0+0x4000] ;  /* 0x004000000008783b */ /* 0x000fe20000000200 */
[----:B0-----:R-:W-:-:S02]  /*241c0*/  IMAD.MOV.U32 R3, RZ, RZ, R15 ;  /* 0x000000ffff037224 */ /* 0x001fc400078e000f */
[----:B-1----:R-:W-:Y:S02]  /*241d0*/  IMAD.MOV.U32 R2, RZ, RZ, R19 ;  /* 0x000000ffff027224 */ /* 0x002fe400078e0013 */
[----:B------:R-:W-:Y:S02]  /*241e0*/  IMAD.MOV.U32 R21, RZ, RZ, R16 ;  /* 0x000000ffff157224 */ /* 0x000fe400078e0010 */
[----:B------:R-:W-:Y:S01]  /*241f0*/  IMAD.MOV.U32 R20, RZ, RZ, R17 ;  /* 0x000000ffff147224 */ /* 0x000fe200078e0011 */
[----:B--2---:R-:W0:Y:S04]  /*24200*/  LDSM.16.MT88.4 R4, [R26+0x20000] ;  /* 0x020000001a04783b */ /* 0x004e280000004200 */
[----:B0-----:R-:W-:Y:S01]  /*24210*/  STL.64 [R1+0xf78], R6 ;  /* 0x000f780601007387 */ /* 0x001fe20000100a00 */
[----:B------:R-:W-:Y:S02]  /*24220*/  STL.64 [R1+0xf70], R4 ;  /* 0x000f700401007387 */ /* 0x000fe40000100a00 */
[----:B------:R-:W0:Y:S04]  /*24230*/  LDSM.16.M88.4 R4, [R0+0xc000] ;  /* 0x00c000000004783b */ /* 0x000e280000000200 */
[----:B------:R1:W-:Y:S01]  /*24240*/  STL [R1+0xf68], R26 ;  /* 0x000f681a01007387 */ /* 0x0003e20000100800 */
[----:B------:R-:W-:Y:S01]  /*24250*/  STL [R1+0xf60], R3 ;  /* 0x000f600301007387 */ /* 0x000fe20000100800 */
[----:B------:R-:W-:Y:S02]  /*24260*/  STL [R1+0x8], R14 ;  /* 0x0000080e01007387 */ /* 0x000fe40000100800 */
[----:B------:R-:W-:Y:S02]  /*24270*/  STL [R1+0xee4], R10 ;  /* 0x000ee40a01007387 */ /* 0x000fe40000100800 */
[----:B------:R-:W-:Y:S01]  /*24280*/  STL [R1+0xee0], R11 ;  /* 0x000ee00b01007387 */ /* 0x000fe20000100800 */
[----:B------:R-:W-:Y:S01]  /*24290*/  STL [R1+0x28], R18 ;  /* 0x0000281201007387 */ /* 0x000fe20000100800 */
[----:B------:R-:W-:Y:S02]  /*242a0*/  STL [R1+0xf04], R2 ;  /* 0x000f040201007387 */ /* 0x000fe40000100800 */
[----:B0-----:R-:W-:-:S02]  /*242b0*/  IMAD.MOV.U32 R23, RZ, RZ, R4 ;  /* 0x000000ffff177224 */ /* 0x001fc400078e0004 */
[----:B------:R-:W-:Y:S01]  /*242c0*/  IMAD.MOV.U32 R22, RZ, RZ, R5 ;  /* 0x000000ffff167224 */ /* 0x000fe200078e0005 */
[----:B------:R-:W-:Y:S01]  /*242d0*/  STL [R1+0x48], R6 ;  /* 0x0000480601007387 */ /* 0x000fe20000100800 */
[----:B------:R-:W-:Y:S02]  /*242e0*/  IMAD.MOV.U32 R29, RZ, RZ, R7 ;  /* 0x000000ffff1d7224 */ /* 0x000fe400078e0007 */
[----:B------:R-:W0:Y:S04]  /*242f0*/  LDSM.16.M88.4 R4, [R0+0x10000] ;  /* 0x010000000004783b */ /* 0x000e280000000200 */
[----:B------:R-:W2:Y:S01]  /*24300*/  LDL.LU.64 R24, [R1+0x1f0] ;  /* 0x0001f00001187983 */ /* 0x000ea20000300a00 */
[----:B-1----:R-:W2:Y:S01]  /*24310*/  LDL.LU.64 R26, [R1+0x1f8] ;  /* 0x0001f800011a7983 */ /* 0x002ea20000300a00 */
[----:B------:R-:W-:Y:S02]  /*24320*/  STL [R1+0xedc], R29 ;  /* 0x000edc1d01007387 */ /* 0x000fe40000100800 */
[----:B0-----:R-:W-:-:S02]  /*24330*/  IMAD.MOV.U32 R28, RZ, RZ, R4 ;  /* 0x000000ffff1c7224 */ /* 0x001fc400078e0004 */
[----:B------:R-:W-:Y:S01]  /*24340*/  IMAD.MOV.U32 R10, RZ, RZ, R5 ;  /* 0x000000ffff0a7224 */ /* 0x000fe200078e0005 */
[----:B------:R-:W-:Y:S01]  /*24350*/  STL [R1+0x68], R6 ;  /* 0x0000680601007387 */ /* 0x000fe20000100800 */
[----:B------:R-:W-:Y:S02]  /*24360*/  IMAD.MOV.U32 R2, RZ, RZ, R7 ;  /* 0x000000ffff027224 */ /* 0x000fe400078e0007 */
[----:B------:R-:W0:Y:S04]  /*24370*/  LDSM.16.M88.4 R4, [R0+0x14000] ;  /* 0x014000000004783b */ /* 0x000e280000000200 */
[----:B------:R-:W3:Y:S01]  /*24380*/  LDL.LU.64 R16, [R1+0x1e0] ;  /* 0x0001e00001107983 */ /* 0x000ee20000300a00 */
[----:B------:R-:W3:Y:S01]  /*24390*/  LDL.LU.64 R18, [R1+0x1e8] ;  /* 0x0001e80001127983 */ /* 0x000ee20000300a00 */
[----:B------:R-:W-:Y:S02]  /*243a0*/  STL [R1+0xf64], R10 ;  /* 0x000f640a01007387 */ /* 0x000fe40000100800 */
[----:B------:R-:W-:Y:S01]  /*243b0*/  STL [R1+0xf28], R2 ;  /* 0x000f280201007387 */ /* 0x000fe20000100800 */
[----:B0-----:R-:W-:Y:S01]  /*243c0*/  STL [R1+0x80], R4 ;  /* 0x0000800401007387 */ /* 0x001fe20000100800 */
[----:B------:R-:W-:-:S02]  /*243d0*/  IMAD.MOV.U32 R3, RZ, RZ, R5 ;  /* 0x000000ffff037224 */ /* 0x000fc400078e0005 */
[----:B------:R-:W-:Y:S02]  /*243e0*/  STL [R1+0x8c], R7 ;  /* 0x00008c0701007387 */ /* 0x000fe40000100800 */
[----:B------:R-:W-:Y:S02]  /*243f0*/  IMAD.MOV.U32 R11, RZ, RZ, R6 ;  /* 0x000000ffff0b7224 */ /* 0x000fe400078e0006 */
[----:B------:R-:W0:Y:S04]  /*24400*/  LDSM.16.M88.4 R4, [R0+0x18000] ;  /* 0x018000000004783b */ /* 0x000e280000000200 */
[----:B------:R1:W-:Y:S04]  /*24410*/  STL [R1+0xf00], R11 ;  /* 0x000f000b01007387 */ /* 0x0003e80000100800 */
[----:B0-----:R0:W-:Y:S01]  /*24420*/  STL [R1+0xb8], R6 ;  /* 0x0000b80601007387 */ /* 0x0011e20000100800 */
[----:B------:R-:W-:-:S02]  /*24430*/  IMAD.MOV.U32 R29, RZ, RZ, R7 ;  /* 0x000000ffff1d7224 */ /* 0x000fc400078e0007 */
[----:B------:R-:W-:Y:S02]  /*24440*/  IMAD.MOV.U32 R10, RZ, RZ, R4 ;  /* 0x000000ffff0a7224 */ /* 0x000fe400078e0004 */
[----:B-1----:R-:W-:Y:S01]  /*24450*/  IMAD.MOV.U32 R11, RZ, RZ, R5 ;  /* 0x000000ffff0b7224 */ /* 0x002fe200078e0005 */
[----:B0-----:R-:W2:Y:S01]  /*24460*/  LDL.LU.64 R6, [R1+0xf78] ;  /* 0x000f780001067983 */ /* 0x001ea20000300a00 */
[----:B------:R-:W2:Y:S02]  /*24470*/  LDL.LU.64 R4, [R1+0xf70] ;  /* 0x000f700001047983 */ /* 0x000ea40000300a00 */
[----:B------:R-:W-:Y:S01]  /*24480*/  STL [R1+0xee8], R29 ;  /* 0x000ee81d01007387 */ /* 0x000fe20000100800 */
[C---:B--2---:R-:W-:Y:S01]  /*24490*/  HMMA.16816.F32 R12, R4.reuse, R12, R24 ;  /* 0x0000000c040c723c */ /* 0x044fe20000001818 */
[----:B------:R-:W0:Y:S11]  /*244a0*/  LDSM.16.M88.4 R24, [R0+0x1c000] ;  /* 0x01c000000018783b */ /* 0x000e360000000200 */
[----:B------:R-:W-:Y:S11]  /*244b0*/  @!UPT UIADD3 URZ, URZ, URZ, URZ ;  /* 0x0000003f3f3ff290 */ /* 0x000ff6000fffe03f */
[----:B------:R-:W-:Y:S01]  /*244c0*/  STL.64 [R1+0xf10], R14 ;  /* 0x000f100e01007387 */ /* 0x000fe20000100a00 */
[----:B------:R-:W-:Y:S03]  /*244d0*/  STL.64 [R1+0xf08], R12 ;  /* 0x000f080c01007387 */ /* 0x000fe60000100a00 */
[----:B0-----:R-:W-:Y:S01]  /*244e0*/  STL [R1+0xc0], R24 ;  /* 0x0000c01801007387 */ /* 0x001fe20000100800 */
[----:B------:R0:W-:Y:S03]  /*244f0*/  STL.64 [R1+0xc8], R26 ;  /* 0x0000c81a01007387 */ /* 0x0001e60000100a00 */
[----:B0-----:R-:W2:Y:S01]  /*24500*/  LDL.LU R26, [R1+0xf68] ;  /* 0x000f6800011a7983 */ /* 0x001ea20000300800 */
[----:B---3--:R-:W-:Y:S01]  /*24510*/  HMMA.16816.F32 R16, R4, R8, R16 ;  /* 0x000000080410723c */ /* 0x008fe20000001810 */
[----:B------:R-:W-:-:S02]  /*24520*/  IMAD.MOV.U32 R12, RZ, RZ, R23 ;  /* 0x000000ffff0c7224 */ /* 0x000fc400078e0017 */
[----:B------:R-:W-:-:S04]  /*24530*/  IMAD.MOV.U32 R13, RZ, RZ, R22 ;  /* 0x000000ffff0d7224 */ /* 0x000fc800078e0016 */
[----:B------:R-:W-:Y:S02]  /*24540*/  IMAD.MOV.U32 R8, RZ, RZ, R21 ;  /* 0x000000ffff087224 */ /* 0x000fe400078e0015 */
[----:B------:R-:W-:Y:S01]  /*24550*/  IMAD.MOV.U32 R9, RZ, RZ, R20 ;  /* 0x000000ffff097224 */ /* 0x000fe200078e0014 */
[----:B------:R-:W-:Y:S01]  /*24560*/  STL [R1+0xe14], R0 ;  /* 0x000e140001007387 */ /* 0x000fe20000100800 */
[----:B------:R-:W-:Y:S11]  /*24570*/  IMAD.MOV.U32 R2, RZ, RZ, R25 ;  /* 0x000000ffff027224 */ /* 0x000ff600078e0019 */
[----:B------:R-:W-:Y:S01]  /*24580*/  @!UPT UIADD3 URZ, URZ, URZ, URZ ;  /* 0x0000003f3f3ff290 */ /* 0x000fe2000fffe03f */
[----:B------:R-:W-:Y:S01]  /*24590*/  STL.64 [R1+0xef8], R18 ;  /* 0x000ef81201007387 */ /* 0x000fe20000100a00 */
[----:B------:R-:W-:Y:S03]  /*245a0*/  STL.64 [R1+0xef0], R16 ;  /* 0x000ef01001007387 */ /* 0x000fe60000100a00 */
[----:B--2---:R-:W0:Y:S04]  /*245b0*/  LDSM.16.MT88.4 R20, [R26+0x20200] ;  /* 0x020200001a14783b */ /* 0x004e280000004200 */
[----:B------:R1:W-:Y:S01]  /*245c0*/  STL [R1+0xf2c], R26 ;  /* 0x000f2c1a01007387 */ /* 0x0003e20000100800 */
[----:B------:R-:W2:Y:S03]  /*245d0*/  LDL.LU.64 R24, [R1+0x1d0] ;  /* 0x0001d00001187983 */ /* 0x000ea60000300a00 */
[----:B-1----:R-:W2:Y:S04]  /*245e0*/  LDL.LU.64 R26, [R1+0x1d8] ;  /* 0x0001d800011a7983 */ /* 0x002ea80000300a00 */
[----:B0-----:R-:W-:Y:S01]  /*245f0*/  STL.64 [R1+0xf20], R22 ;  /* 0x000f201601007387 */ /* 0x001fe20000100a00 */
[----:B------:R0:W-:Y:S02]  /*24600*/  STL.64 [R1+0xf18], R20 ;  /* 0x000f181401007387 */ /* 0x0001e40000100a00 */
[----:B0-----:R-:W-:-:S02]  /*24610*/  IMAD.MOV.U32 R20, RZ, RZ, R10 ;  /* 0x000000ffff147224 */ /* 0x001fc400078e000a */
[----:B------:R-:W-:Y:S01]  /*24620*/  IMAD.MOV.U32 R21, RZ, RZ, R11 ;  /* 0x000000ffff157224 */ /* 0x000fe200078e000b */
[----:B------:R-:W3:Y:S04]  /*24630*/  LDL.LU R10, [R1+0xf64] ;  /* 0x000f6400010a7983 */ /* 0x000ee80000300800 */
[----:B------:R0:W-:Y:S04]  /*24640*/  STL.64 [R1+0xf30], R20 ;  /* 0x000f301401007387 */ /* 0x0001e80000100a00 */
[----:B0-----:R-:W4:Y:S01]  /*24650*/  LDL.LU R20, [R1+0x80] ;  /* 0x0000800001147983 */ /* 0x001f220000300800 */
[----:B------:R-:W-:-:S02]  /*24660*/  IMAD.MOV.U32 R21, RZ, RZ, R3 ;  /* 0x000000ffff157224 */ /* 0x000fc400078e0003 */
[----:B------:R-:W2:Y:S02]  /*24670*/  LDL.LU R3, [R1+0xf60] ;  /* 0x000f600001037983 */ /* 0x000ea40000300800 */
[----:B------:R-:W2:Y:S01]  /*24680*/  LDL.LU.64 R16, [R1+0x1c0] ;  /* 0x0001c00001107983 */ /* 0x000ea20000300a00 */
[----:B------:R-:W2:Y:S04]  /*24690*/  LDL.LU.64 R18, [R1+0x1c8] ;  /* 0x0001c80001127983 */ /* 0x000ea80000300a00 */
[----:B----4-:R3:W-:Y:S02]  /*246a0*/  STL.64 [R1+0xf48], R20 ;  /* 0x000f481401007387 */ /* 0x0107e40000100a00 */
[----:B---3--:R-:W-:Y:S02]  /*246b0*/  IMAD.MOV.U32 R21, RZ, RZ, R10 ;  /* 0x000000ffff157224 */ /* 0x008fe400078e000a */
[C---:B--2---:R-:W-:Y:S11]  /*246c0*/  HMMA.16816.F32 R8, R4.reuse, R8, R24 ;  /* 0x000000080408723c */ /* 0x044ff60000001818 */
[----:B------:R-:W-:Y:S11]  /*246d0*/  @!UPT UIADD3 URZ, URZ, URZ, URZ ;  /* 0x0000003f3f3ff290 */ /* 0x000ff6000fffe03f */
[----:B------:R-:W-:Y:S01]  /*246e0*/  @!UPT UIADD3 URZ, URZ, URZ, URZ ;  /* 0x0000003f3f3ff290 */ /* 0x000fe2000fffe03f */
[----:B------:R-:W-:Y:S01]  /*246f0*/  STL.64 [R1+0x10], R8 ;  /* 0x0000100801007387 */ /* 0x000fe20000100a00 */
[----:B------:R-:W2:Y:S02]  /*24700*/  LDL.LU.64 R24, [R1+0x190] ;  /* 0x0001900001187983 */ /* 0x000ea40000300a00 */
[----:B------:R-:W3:Y:S02]  /*24710*/  LDL.LU.64 R26, [R1+0x198] ;  /* 0x00019800011a7983 */ /* 0x000ee40000300a00 */
[----:B---3--:R-:W-:Y:S01]  /*24720*/  STL.64 [R1+0xf40], R26 ;  /* 0x000f401a01007387 */ /* 0x008fe20000100a00 */
[----:B--2---:R0:W-:Y:S03]  /*24730*/  STL.64 [R1+0xf38], R24 ;  /* 0x000f381801007387 */ /* 0x0041e60000100a00 */
[----:B0-----:R-:W2:Y:S01]  /*24740*/  LDL.LU.64 R24, [R1+0x1a0] ;  /* 0x0001a00001187983 */ /* 0x001ea20000300a00 */
[----:B------:R-:W3:Y:S01]  /*24750*/  LDL.LU.64 R26, [R1+0x1a8] ;  /* 0x0001a800011a7983 */ /* 0x000ee20000300a00 */
[----:B------:R-:W-:Y:S01]  /*24760*/  HMMA.16816.F32 R12, R4, R12, R16 ;  /* 0x0000000c040c723c */ /* 0x000fe20000001810 */
[----:B------:R-:W-:Y:S01]  /*24770*/  IMAD.MOV.U32 R20, RZ, RZ, R28 ;  /* 0x000000ffff147224 */ /* 0x000fe200078e001c */
[----:B---3--:R-:W-:Y:S01]  /*24780*/  STL.64 [R1+0xf58], R26 ;  /* 0x000f581a01007387 */ /* 0x008fe20000100a00 */
[----:B--2---:R0:W-:Y:S03]  /*24790*/  STL.64 [R1+0xf50], R24 ;  /* 0x000f501801007387 */ /* 0x0041e60000100a00 */
[----:B0-----:R-:W2:Y:S01]  /*247a0*/  LDL.LU.64 R24, [R1+0x1b0] ;  /* 0x0001b00001187983 */ /* 0x001ea20000300a00 */
[----:B------:R-:W2:Y:S11]  /*247b0*/  LDL.LU.64 R26, [R1+0x1b8] ;  /* 0x0001b800011a7983 */ /* 0x000eb60000300a00 */
[----:B------:R-:W-:Y:S06]  /*247c0*/  @!UPT UIADD3 URZ, URZ, URZ, URZ ;  /* 0x0000003f3f3ff290 */ /* 0x000fec000fffe03f */
[----:B------:R-:W-:Y:S02]  /*247d0*/  IMAD.MOV.U32 R16, RZ, RZ, R14 ;  /* 0x000000ffff107224 */ /* 0x000fe400078e000e */
[----:B------:R-:W-:Y:S01]  /*247e0*/  IMAD.MOV.U32 R0, RZ, RZ, R15 ;  /* 0x000000ffff007224 */ /* 0x000fe200078e000f */
[----:B------:R-:W0:Y:S01]  /*247f0*/  S2R R14, SR_TID.X ;  /* 0x00000000000e7919 */ /* 0x000e220000002100 */
[----:B------:R-:W-:Y:S02]  /*24800*/  IMAD.MOV.U32 R29, RZ, RZ, R10 ;  /* 0x000000ffff1d7224 */ /* 0x000fe400078e000a */
[----:B------:R-:W-:Y:S02]  /*24810*/  IMAD.MOV.U32 R10, RZ, RZ, R11 ;  /* 0x000000ffff0a7224 */ /* 0x000fe400078e000b */
[----:B------:R-:W-:Y:S02]  /*24820*/  IMAD.MOV.U32 R11, RZ, RZ, R12 ;  /* 0x000000ffff0b7224 */ /* 0x000fe400078e000c */
[----:B------:R-:W-:Y:S01]  /*24830*/  IMAD.MOV.U32 R17, RZ, RZ, R13 ;  /* 0x000000ffff117224 */ /* 0x000fe200078e000d */
[----:B------:R-:W3:Y:S01]  /*24840*/  LDL.LU R18, [R1+0x8] ;  /* 0x0000080001127983 */ /* 0x000ee20000300800 */
[----:B------:R-:W-:-:S02]  /*24850*/  IMAD.MOV.U32 R19, RZ, RZ, R3 ;  /* 0x000000ffff137224 */ /* 0x000fc400078e0003 */
[----:B------:R-:W4:Y:S02]  /*24860*/  LDL.LU.64 R12, [R1+0x180] ;  /* 0x00018000010c7983 */ /* 0x000f240000300a00 */
[C---:B0-----:R-:W-:Y:S01]  /*24870*/  IMAD.SHL.U32 R15, R14.reuse, 0x40, RZ ;  /* 0x000000400e0f7824 */ /* 0x041fe200078e00ff */
[C---:B------:R-:W-:Y:S01]  /*24880*/  LOP3.LUT R3, R14.reuse, 0x7, RZ, 0xc0, !PT ;  /* 0x000000070e037812 */ /* 0x040fe200078ec0ff */
[----:B------:R-:W-:-:S03]  /*24890*/  IMAD.SHL.U32 R8, R14, 0x2, RZ ;  /* 0x000000020e087824 */ /* 0x000fc600078e00ff */
[----:B------:R-:W-:Y:S02]  /*248a0*/  LOP3.LUT R9, R15, 0x3800, RZ, 0xc0, !PT ;  /* 0x000038000f097812 */ /* 0x000fe400078ec0ff */
[----:B------:R-:W4:Y:S01]  /*248b0*/  LDL.LU.64 R14, [R1+0x188] ;  /* 0x00018800010e7983 */ /* 0x000f220000300a00 */
[C---:B--2---:R-:W-:Y:S03]  /*248c0*/  HMMA.16816.F32 R20, R4.reuse, R20, R24 ;  /* 0x000000140414723c */ /* 0x044fe60000001818 */
[----:B------:R-:W2:Y:S01]  /*248d0*/  LDL.LU.64 R26, [R1+0xf58] ;  /* 0x000f5800011a7983 */ /* 0x000ea20000300a00 */
[----:B------:R-:W2:Y:S11]  /*248e0*/  LDL.LU.64 R24, [R1+0xf50] ;  /* 0x000f500001187983 */ /* 0x000eb60000300a00 */
[----:B------:R-:W-:Y:S08]  /*248f0*/  @!UPT UIADD3 URZ, URZ, URZ, URZ ;  /* 0x0000003f3f3ff290 */ /* 0x000ff0000fffe03f */
[----:B------:R0:W-:Y:S01]  /*24900*/  STL.64 [R1+0x50], R20 ;  /* 0x0000501401007387 */ /* 0x0001e20000100a00 */
[----:B------:R2:W-:Y:S03]  /*24910*/  STL.64 [R1+0x58], R22 ;  /* 0x0000581601007387 */ /* 0x0005e60000100a00 */
[----:B0-----:R-:W2:Y:S04]  /*24920*/  LDL.LU.64 R20, [R1+0xf48] ;  /* 0x000f480001147983 */ /* 0x001ea80000300a00 */
[----:B------:R-:W0:Y:S01]  /*24930*/  S2R R28, SR_TID.X ;  /* 0x00000000001c7919 */ /* 0x000e220000002100 */
[----:B--2---:R-:W-:Y:S03]  /*24940*/  HMMA.16816.F32 R20, R4, R20, R24 ;  /* 0x000000140414723c */ /* 0x004fe60000001818 */
[----:B------:R-:W2:Y:S01]  /*24950*/  LDL.LU.64 R26, [R1+0xf40] ;  /* 0x000f4000011a7983 */ /* 0x000ea20000300a00 */
[----:B------:R-:W2:Y:S11]  /*24960*/  LDL.LU.64 R24, [R1+0xf38] ;  /* 0x000f380001187983 */ /* 0x000eb60000300a00 */
[----:B------:R-:W-:Y:S08]  /*24970*/  @!UPT UIADD3 URZ, URZ, URZ, URZ ;  /* 0x0000003f3f3ff290 */ /* 0x000ff0000fffe03f */
[----:B------:R1:W-:Y:S01]  /*24980*/  STL.64 [R1+0x70], R20 ;  /* 0x0000701401007387 */ /* 0x0003e20000100a00 */
[----:B------:R2:W-:Y:S03]  /*24990*/  STL [R1+0x78], R22 ;  /* 0x0000781601007387 */ /* 0x0005e60000100800 */
[----:B-1----:R-:W2:Y:S01]  /*249a0*/  LDL.LU.64 R20, [R1+0xf30] ;  /* 0x000f300001147983 */ /* 0x002ea20000300a00 */
[----:B0-----:R-:W-:-:S05]  /*249b0*/  LOP3.LUT R28, R28, 0x7, RZ, 0xc0, !PT ;  /* 0x000000071c1c7812 */ /* 0x001fca00078ec0ff */
[----:B------:R-:W-:Y:S02]  /*249c0*/  IMAD.SHL.U32 R28, R28, 0x10, RZ ;  /* 0x000000101c1c7824 */ /* 0x000fe400078e00ff */
[----:B------:R-:W-:-:S03]  /*249d0*/  IMAD R3, R3, 0x100, R9 ;  /* 0x0000010003037824 */ /* 0x000fc600078e0209 */
[----:B------:R-:W-:-:S05]  /*249e0*/  LOP3.LUT R28, R28, 0x30, R8, 0x78, !PT ;  /* 0x000000301c1c7812 */ /* 0x000fca00078e7808 */
[----:B------:R-:W-:Y:S02]  /*249f0*/  IMAD.IADD R3, R3, 0x1, R28 ;  /* 0x0000000103037824 */ /* 0x000fe400078e021c */
[----:B------:R-:W-:Y:S02]  /*24a00*/  IMAD.MOV.U32 R28, RZ, RZ, R23 ;  /* 0x000000ffff1c7224 */ /* 0x000fe400078e0017 */
[----:B--2---:R-:W-:Y:S01]  /*24a10*/  HMMA.16816.F32 R20, R4, R20, R24 ;  /* 0x000000140414723c */ /* 0x004fe20000001818 */
[----:B------:R-:W2:Y:S04]  /*24a20*/  LDL.LU R26, [R1+0xf2c] ;  /* 0x000f2c00011a7983 */ /* 0x000ea80000300800 */
[----:B--2---:R-:W0:Y:S04]  /*24a30*/  LDSM.16.MT88.4 R24, [R26+0x20400] ;  /* 0x020400001a18783b */ /* 0x004e280000004200 */
[----:B0-----:R0:W-:Y:S11]  /*24a40*/  STL [R1+0xe8c], R24 ;  /* 0x000e8c1801007387 */ /* 0x0011f60000100800 */
[----:B------:R-:W-:Y:S03]  /*24a50*/  @!UPT UIADD3 URZ, URZ, URZ, URZ ;  /* 0x0000003f3f3ff290 */ /* 0x000fe6000fffe03f */
[----:B------:R-:W-:Y:S02]  /*24a60*/  STL.64 [R1+0xa0], R20 ;  /* 0x0000a01401007387 */ /* 0x000fe40000100a00 */
[----:B------:R-:W-:Y:S02]  /*24a70*/  STL.64 [R1+0xa8], R22 ;  /* 0x0000a81601007387 */ /* 0x000fe40000100a00 */
[----:B------:R1:W-:Y:S01]  /*24a80*/  STL [R1+0xe88], R25 ;  /* 0x000e881901007387 */ /* 0x0003e20000100800 */
[----:B------:R-:W-:Y:S01]  /*24a90*/  STL [R1+0xe84], R26 ;  /* 0x000e841a01007387 */ /* 0x000fe20000100800 */
[----:B------:R-:W-:Y:S03]  /*24aa0*/  STL [R1+0xe80], R27 ;  /* 0x000e801b01007387 */ /* 0x000fe60000100800 */
[----:B0-----:R-:W4:Y:S01]  /*24ab0*/  LDL.LU R24, [R1+0xc0] ;  /* 0x0000c00001187983 */ /* 0x001f220000300800 */
[----:B------:R-:W-:-:S05]  /*24ac0*/  LOP3.LUT R3, R3, 0x40, RZ, 0x3c, !PT ;  /* 0x0000004003037812 */ /* 0x000fca00078e3cff */
[----:B------:R-:W0:Y:S01]  /*24ad0*/  LDSM.16.M88.4 R20, [R3] ;  /* 0x000000000314783b */ /* 0x000e220000000200 */
[----:B-1----:R-:W-:Y:S02]  /*24ae0*/  IMAD.MOV.U32 R25, RZ, RZ, R2 ;  /* 0x000000ffff197224 */ /* 0x002fe400078e0002 */
[----:B------:R-:W2:Y:S01]  /*24af0*/  LDL.LU R2, [R1+0xf28] ;  /* 0x000f280001027983 */ /* 0x000ea20000300800 */
[----:B0-----:R-:W-:Y:S01]  /*24b00*/  STL.64 [R1+0xf0], R20 ;  /* 0x0000f01401007387 */ /* 0x001fe20000100a00 */
[----:B------:R0:W-:Y:S03]  /*24b10*/  STL.64 [R1+0xf8], R22 ;  /* 0x0000f81601007387 */ /* 0x0001e60000100a00 */
[----:B0-----:R-:W3:Y:S01]  /*24b20*/  LDL.LU.64 R22, [R1+0xf20] ;  /* 0x000f200001167983 */ /* 0x001ee20000300a00 */
[----:B------:R-:W3:Y:S01]  /*24b30*/  LDL.LU.64 R20, [R1+0xf18] ;  /* 0x000f180001147983 */ /* 0x000ee20000300a00 */
[----:B----4-:R-:W-:Y:S02]  /*24b40*/  HMMA.16816.F32 R4, R4, R24, R12 ;  /* 0x000000180404723c */ /* 0x010fe4000000180c */
[----:B------:R-:W3:Y:S01]  /*24b50*/  LDL.LU.64 R14, [R1+0xf10] ;  /* 0x000f1000010e7983 */ /* 0x000ee20000300a00 */
[----:B------:R-:W3:Y:S11]  /*24b60*/  LDL.LU.64 R12, [R1+0xf08] ;  /* 0x000f0800010c7983 */ /* 0x000ef60000300a00 */
[----:B------:R-:W-:Y:S09]  /*24b70*/  @!UPT UIADD3 URZ, URZ, URZ, URZ ;  /* 0x0000003f3f3ff290 */ /* 0x000ff2000fffe03f */
[----:B------:R-:W-:Y:S01]  /*24b80*/  STL.64 [R1+0x90], R4 ;  /* 0x0000900401007387 */ /* 0x000fe20000100a00 */
[----:B------:R-:W-:Y:S02]  /*24b90*/  IMAD.MOV.U32 R9, RZ, RZ, R6 ;  /* 0x000000ffff097224 */ /* 0x000fe400078e0006 */
[----:B------:R-:W-:Y:S02]  /*24ba0*/  IMAD.MOV.U32 R8, RZ, RZ, R7 ;  /* 0x000000ffff087224 */ /* 0x000fe400078e0007 */
[----:B------:R-:W0:Y:S04]  /*24bb0*/  LDSM.16.M88.4 R4, [R3+0x4000] ;  /* 0x004000000304783b */ /* 0x000e280000000200 */
[----:B0-----:R-:W-:Y:S01]  /*24bc0*/  STL [R1+0xe0], R4 ;  /* 0x0000e00401007387 */ /* 0x001fe20000100800 */
[----:B------:R0:W-:Y:S03]  /*24bd0*/  STL.64 [R1+0xe8], R6 ;  /* 0x0000e80601007387 */ /* 0x0001e60000100a00 */
[----:B0-----:R-:W4:Y:S01]  /*24be0*/  LDL.LU R6, [R1+0x68] ;  /* 0x0000680001067983 */ /* 0x001f220000300800 */
[----:B--2---:R-:W-:-:S02]  /*24bf0*/  IMAD.MOV.U32 R7, RZ, RZ, R2 ;  /* 0x000000ffff077224 */ /* 0x004fc400078e0002 */
[----:B------:R-:W2:Y:S02]  /*24c00*/  LDL.LU R2, [R1+0xf04] ;  /* 0x000f040001027983 */ /* 0x000ea40000300800 */
[----:B------:R-:W-:Y:S02]  /*24c10*/  IMAD.MOV.U32 R4, RZ, RZ, R11 ;  /* 0x000000ffff047224 */ /* 0x000fe400078e000b */
[----:B------:R-:W-:Y:S02]  /*24c20*/  IMAD.MOV.U32 R24, RZ, RZ, R5 ;  /* 0x000000ffff187224 */ /* 0x000fe400078e0005 */
[----:B------:R-:W-:Y:S01]  /*24c30*/  IMAD.MOV.U32 R5, RZ, RZ, R17 ;  /* 0x000000ffff057224 */ /* 0x000fe200078e0011 */
[----:B----4-:R0:W-:Y:S01]  /*24c40*/  STL.64 [R1+0xeb8], R6 ;  /* 0x000eb80601007387 */ /* 0x0101e20000100a00 */
[----:B------:R-:W4:Y:S01]  /*24c50*/  LDL.LU R11, [R1+0xf00] ;  /* 0x000f0000010b7983 */ /* 0x000f220000300800 */
[----:B---3--:R-:W-:Y:S01]  /*24c60*/  HMMA.16816.F32 R12, R20, R18, R12 ;  /* 0x00000012140c723c */ /* 0x008fe2000000180c */
[----:B0-----:R-:W-:-:S02]  /*24c70*/  IMAD.MOV.U32 R6, RZ, RZ, R16 ;  /* 0x000000ffff067224 */ /* 0x001fc400078e0010 */
[----:B------:R-:W-:-:S05]  /*24c80*/  IMAD.MOV.U32 R7, RZ, RZ, R0 ;  /* 0x000000ffff077224 */ /* 0x000fca00078e0000 */
[----:B------:R0:W-:Y:S01]  /*24c90*/  STL.64 [R1+0xec8], R6 ;  /* 0x000ec80601007387 */ /* 0x0001e20000100a00 */
[----:B------:R-:W-:Y:S11]  /*24ca0*/  STL.64 [R1+0xec0], R4 ;  /* 0x000ec00401007387 */ /* 0x000ff60000100a00 */
[----:B------:R-:W-:Y:S04]  /*24cb0*/  @!UPT UIADD3 URZ, URZ, URZ, URZ ;  /* 0x0000003f3f3ff290 */ /* 0x000fe8000fffe03f */
[----:B------:R-:W-:Y:S02]  /*24cc0*/  IMAD.MOV.U32 R26, RZ, RZ, R13 ;  /* 0x000000ffff1a7224 */ /* 0x000fe400078e000d */
[----:B------:R-:W-:Y:S01]  /*24cd0*/  IMAD.MOV.U32 R25, RZ, RZ, R12 ;  /* 0x000000ffff197224 */ /* 0x000fe200078e000c */
[----:B0-----:R-:W3:Y:S01]  /*24ce0*/  LDL.LU R6, [R1+0x28] ;  /* 0x0000280001067983 */ /* 0x001ee20000300800 */
[----:B------:R-:W3:Y:S02]  /*24cf0*/  LDL.LU.64 R18, [R1+0xef8] ;  /* 0x000ef80001127983 */ /* 0x000ee40000300a00 */
[----:B------:R-:W3:Y:S02]  /*24d00*/  LDL.LU.64 R16, [R1+0xef0] ;  /* 0x000ef00001107983 */ /* 0x000ee40000300a00 */
[----:B------:R0:W-:Y:S01]  /*24d10*/  STL [R1+0xed8], R26 ;  /* 0x000ed81a01007387 */ /* 0x0001e20000100800 */
[----:B------:R1:W-:Y:S01]  /*24d20*/  STL.64 [R1+0xed0], R24 ;  /* 0x000ed01801007387 */ /* 0x0003e20000100a00 */
[----:B--2---:R-:W-:-:S02]  /*24d30*/  IMAD.MOV.U32 R7, RZ, RZ, R2 ;  /* 0x000000ffff077224 */ /* 0x004fc400078e0002 */
[----:B------:R-:W-:Y:S02]  /*24d40*/  IMAD.MOV.U32 R2, RZ, RZ, R14 ;  /* 0x000000ffff027224 */ /* 0x000fe400078e000e */
[----:B------:R-:W-:Y:S02]  /*24d50*/  IMAD.MOV.U32 R27, RZ, RZ, R10 ;  /* 0x000000ffff1b7224 */ /* 0x000fe400078e000a */
[----:B------:R-:W-:Y:S02]  /*24d60*/  IMAD.MOV.U32 R0, RZ, RZ, R15 ;  /* 0x000000ffff007224 */ /* 0x000fe400078e000f */
[----:B0-----:R-:W-:Y:S01]  /*24d70*/  IMAD.MOV.U32 R26, RZ, RZ, R29 ;  /* 0x000000ffff1a7224 */ /* 0x001fe200078e001d */
[----:B-1----:R-:W2:Y:S01]  /*24d80*/  LDL.LU R24, [R1+0x10] ;  /* 0x0000100001187983 */ /* 0x002ea20000300800 */
[----:B------:R-:W2:Y:S02]  /*24d90*/  LDL.LU R25, [R1+0x14] ;  /* 0x0000140001197983 */ /* 0x000ea40000300800 */
[----:B------:R-:W2:Y:S02]  /*24da0*/  LDL.LU R29, [R1+0xee8] ;  /* 0x000ee800011d7983 */ /* 0x000ea40000300800 */
[----:B------:R-:W3:Y:S02]  /*24db0*/  LDL.LU R10, [R1+0xee4] ;  /* 0x000ee400010a7983 */ /* 0x000ee40000300800 */
[----:B----4-:R-:W-:-:S02]  /*24dc0*/  IMAD.MOV.U32 R14, RZ, RZ, R11 ;  /* 0x000000ffff0e7224 */ /* 0x010fc400078e000b */
[----:B------:R-:W3:Y:S01]  /*24dd0*/  LDL.LU R11, [R1+0xee0] ;  /* 0x000ee000010b7983 */ /* 0x000ee20000300800 */
[----:B------:R-:W4:Y:S03]  /*24de0*/  LDL.LU R15, [R1+0x8c] ;  /* 0x00008c00010f7983 */ /* 0x000f260000300800 */
[----:B----4-:R0:W-:Y:S01]  /*24df0*/  STL.64 [R1+0xeb0], R14 ;  /* 0x000eb00e01007387 */ /* 0x0101e20000100a00 */
[----:B------:R-:W4:Y:S02]  /*24e00*/  LDL.LU R12, [R1+0x50] ;  /* 0x00005000010c7983 */ /* 0x000f240000300800 */
[----:B------:R-:W4:Y:S01]  /*24e10*/  LDL.LU R13, [R1+0x54] ;  /* 0x00005400010d7983 */ /* 0x000f220000300800 */
[C---:B---3--:R-:W-:Y:S01]  /*24e20*/  HMMA.16816.F32 R16, R20.reuse, R10, R16 ;  /* 0x0000000a1410723c */ /* 0x048fe20000001810 */
[----:B0-----:R-:W4:Y:S01]  /*24e30*/  LDL.LU R14, [R1+0x58] ;  /* 0x00005800010e7983 */ /* 0x001f220000300800 */
[----:B------:R-:W4:Y:S02]  /*24e40*/  LDL.LU R15, [R1+0x5c] ;  /* 0x00005c00010f7983 */ /* 0x000f240000300800 */
[----:B------:R-:W3:Y:S04]  /*24e50*/  LDL.LU R10, [R1+0xb8] ;  /* 0x0000b800010a7983 */ /* 0x000ee80000300800 */
[----:B--2---:R-:W-:Y:S01]  /*24e60*/  HMMA.16816.F32 R4, R20, R6, R24 ;  /* 0x000000061404723c */ /* 0x004fe20000001818 */
[----:B------:R-:W-:-:S02]  /*24e70*/  IMAD.MOV.U32 R11, RZ, RZ, R29 ;  /* 0x000000ffff0b7224 */ /* 0x000fc400078e001d */
[----:B------:R-:W2:Y:S04]  /*24e80*/  LDL.LU R29, [R1+0xedc] ;  /* 0x000edc00011d7983 */ /* 0x000ea80000300800 */
[----:B---3--:R-:W-:Y:S01]  /*24e90*/  STL.64 [R1+0xea8], R10 ;  /* 0x000ea80a01007387 */ /* 0x008fe20000100a00 */
[----:B------:R0:W-:Y:S03]  /*24ea0*/  STL.64 [R1+0xea0], R8 ;  /* 0x000ea00801007387 */ /* 0x0001e60000100a00 */
[----:B0-----:R-:W3:Y:S01]  /*24eb0*/  LDL.LU R8, [R1+0x70] ;  /* 0x0000700001087983 */ /* 0x001ee20000300800 */
[----:B------:R-:W3:Y:S02]  /*24ec0*/  LDL.LU R9, [R1+0x74] ;  /* 0x0000740001097983 */ /* 0x000ee40000300800 */
[----:B------:R-:W3:Y:S02]  /*24ed0*/  LDL.LU R10, [R1+0x78] ;  /* 0x00007800010a7983 */ /* 0x000ee40000300800 */
[----:B------:R0:W-:Y:S01]  /*24ee0*/  STL.64 [R1+0xe70], R18 ;  /* 0x000e701201007387 */ /* 0x0001e20000100a00 */
[----:B------:R-:W-:Y:S04]  /*24ef0*/  STL.64 [R1+0xe68], R16 ;  /* 0x000e681001007387 */ /* 0x000fe80000100a00 */
[----:B0-----:R-:W3:Y:S01]  /*24f00*/  LDL.LU R18, [R1+0x48] ;  /* 0x0000480001127983 */ /* 0x001ee20000300800 */
[----:B------:R-:W3:Y:S02]  /*24f10*/  LDL.LU R26, [R1+0xed8] ;  /* 0x000ed800011a7983 */ /* 0x000ee40000300800 */
[----:B------:R-:W3:Y:S02]  /*24f20*/  LDL.LU.64 R24, [R1+0xed0] ;  /* 0x000ed00001187983 */ /* 0x000ee40000300a00 */
[----:B------:R-:W-:Y:S01]  /*24f30*/  STL.64 [R1+0x10], R4 ;  /* 0x0000100401007387 */ /* 0x000fe20000100a00 */
[----:B------:R0:W-:Y:S04]  /*24f40*/  STL.64 [R1+0x18], R6 ;  /* 0x0000180601007387 */ /* 0x0001e80000100a00 */
[----:B0-----:R-:W3:Y:S01]  /*24f50*/  LDL.LU.64 R6, [R1+0xec8] ;  /* 0x000ec80001067983 */ /* 0x001ee20000300a00 */
[----:B------:R-:W3:Y:S02]  /*24f60*/  LDL.LU.64 R4, [R1+0xec0] ;  /* 0x000ec00001047983 */ /* 0x000ee40000300a00 */
[----:B--2---:R-:W-:-:S07]  /*24f70*/  IMAD.MOV.U32 R19, RZ, RZ, R29 ;  /* 0x000000ffff137224 */ /* 0x004fce00078e001d */
[----:B---3--:R-:W-:Y:S01]  /*24f80*/  HMMA.16816.F32 R16, R20, R18, R4 ;  /* 0x000000121410723c */ /* 0x008fe20000001804 */
[----:B------:R-:W4:Y:S11]  /*24f90*/  LDL.LU.64 R6, [R1+0xeb8] ;  /* 0x000eb80001067983 */ /* 0x000f360000300a00 */
[----:B------:R-:W-:Y:S11]  /*24fa0*/  @!UPT UIADD3 URZ, URZ, URZ, URZ ;  /* 0x0000003f3f3ff290 */ /* 0x000ff6000fffe03f */
[----:B------:R-:W-:Y:S01]  /*24fb0*/  @!UPT UIADD3 URZ, URZ, URZ, URZ ;  /* 0x0000003f3f3ff290 */ /* 0x000fe2000fffe03f */
[----:B------:R-:W-:-:S05]  /*24fc0*/  IMAD.MOV.U32 R27, RZ, RZ, R16 ;  /* 0x000000ffff1b7224 */ /* 0x000fca00078e0010 */
[----:B------:R-:W-:Y:S01]  /*24fd0*/  STL.64 [R1+0xe98], R26 ;  /* 0x000e981a01007387 */ /* 0x000fe20000100a00 */
[----:B------:R0:W-:Y:S03]  /*24fe0*/  STL.64 [R1+0xe90], R24 ;  /* 0x000e901801007387 */ /* 0x0001e60000100a00 */
[----:B0-----:R-:W2:Y:S01]  /*24ff0*/  LDL.LU R24, [R1+0xa0] ;  /* 0x0000a00001187983 */ /* 0x001ea20000300800 */
[----:B------:R-:W2:Y:S02]  /*25000*/  LDL.LU R25, [R1+0xa4] ;  /* 0x0000a40001197983 */ /* 0x000ea40000300800 */
[----:B------:R-:W2:Y:S02]  /*25010*/  LDL.LU R26, [R1+0xa8] ;  /* 0x0000a800011a7983 */ /* 0x000ea40000300800 */
[----:B------:R-:W2:Y:S01]  /*25020*/  LDL.LU R27, [R1+0xac] ;  /* 0x0000ac00011b7983 */ /* 0x000ea20000300800 */
[----:B----4-:R-:W-:Y:S01]  /*25030*/  HMMA.16816.F32 R4, R20, R6, R12 ;  /* 0x000000061404723c */ /* 0x010fe2000000180c */
[----:B------:R-:W3:Y:S01]  /*25040*/  LDL.LU.64 R14, [R1+0xeb0] ;  /* 0x000eb000010e7983 */ /* 0x000ee20000300a00 */
[----:B------:R-:W-:-:S02]  /*25050*/  IMAD.MOV.U32 R11, RZ, RZ, R28 ;  /* 0x000000ffff0b7224 */ /* 0x000fc400078e001c */
[----:B------:R-:W-:Y:S02]  /*25060*/  IMAD.MOV.U32 R29, RZ, RZ, R17 ;  /* 0x000000ffff1d7224 */ /* 0x000fe400078e0011 */
[----:B------:R-:W4:Y:S01]  /*25070*/  LDL.LU R16, [R1+0xf0] ;  /* 0x0000f00001107983 */ /* 0x000f220000300800 */
[----:B------:R-:W4:Y:S11]  /*25080*/  LDL.LU R17, [R1+0xf4] ;  /* 0x0000f40001117983 */ /* 0x000f360000300800 */
[----:B------:R-:W-:Y:S05]  /*25090*/  @!UPT UIADD3 URZ, URZ, URZ, URZ ;  /* 0x0000003f3f3ff290 */ /* 0x000fea000fffe03f */
[----:B------:R0:W-:Y:S01]  /*250a0*/  STL.64 [R1+0xe30], R6 ;  /* 0x000e300601007387 */ /* 0x0001e20000100a00 */
[----:B------:R-:W-:Y:S03]  /*250b0*/  STL.64 [R1+0xe28], R4 ;  /* 0x000e280401007387 */ /* 0x000fe60000100a00 */
[----:B0-----:R-:W2:Y:S01]  /*250c0*/  LDL.LU R6, [R1+0xc8] ;  /* 0x0000c80001067983 */ /* 0x001ea20000300800 */
[----:B------:R-:W2:Y:S01]  /*250d0*/  LDL.LU R7, [R1+0xcc] ;  /* 0x0000cc0001077983 */ /* 0x000ea20000300800 */
[C---:B---3--:R-:W-:Y:S02]  /*250e0*/  HMMA.16816.F32 R12, R20.reuse, R14, R8 ;  /* 0x0000000e140c723c */ /* 0x048fe40000001808 */
[----:B------:R-:W2:Y:S01]  /*250f0*/  LDL.LU.64 R10, [R1+0xea8] ;  /* 0x000ea800010a7983 */ /* 0x000ea20000300a00 */
[----:B------:R-:W3:Y:S11]  /*25100*/  LDL.LU.64 R8, [R1+0xea0] ;  /* 0x000ea00001087983 */ /* 0x000ef60000300a00 */
[----:B------:R-:W-:Y:S09]  /*25110*/  @!UPT UIADD3 URZ, URZ, URZ, URZ ;  /* 0x0000003f3f3ff290 */ /* 0x000ff2000fffe03f */
[----:B------:R-:W-:Y:S01]  /*25120*/  STL.64 [R1+0xe40], R14 ;  /* 0x000e400e01007387 */ /* 0x000fe20000100a00 */
[----:B------:R0:W-:Y:S03]  /*25130*/  STL.64 [R1+0xe38], R12 ;  /* 0x000e380c01007387 */ /* 0x0001e60000100a00 */
[----:B0-----:R-:W4:Y:S01]  /*25140*/  LDL.LU R12, [R1+0x90] ;  /* 0x00009000010c7983 */ /* 0x001f220000300800 */
[----:B------:R-:W4:Y:S01]  /*25150*/  LDL.LU R13, [R1+0x94] ;  /* 0x00009400010d7983 */ /* 0x000f220000300800 */
[C---:B--2---:R-:W-:Y:S01]  /*25160*/  HMMA.16816.F32 R24, R20.reuse, R10, R24 ;  /* 0x0000000a1418723c */ /* 0x044fe20000001818 */
[----:B---3--:R-:W-:Y:S02]  /*25170*/  IMAD.MOV.U32 R14, RZ, RZ, R9 ;  /* 0x000000ffff0e7224 */ /* 0x008fe400078e0009 */
[----:B------:R-:W-:Y:S11]  /*25180*/  IMAD.MOV.U32 R15, RZ, RZ, R8 ;  /* 0x000000ffff0f7224 */ /* 0x000ff600078e0008 */
[----:B------:R-:W-:Y:S10]  /*25190*/  @!UPT UIADD3 URZ, URZ, URZ, URZ ;  /* 0x0000003f3f3ff290 */ /* 0x000ff4000fffe03f */
[----:B------:R-:W-:Y:S02]  /*251a0*/  IMAD.MOV.U32 R11, RZ, RZ, R24 ;  /* 0x000000ffff0b7224 */ /* 0x000fe400078e0018 */
[----:B------:R-:W-:Y:S02]  /*251b0*/  IMAD.MOV.U32 R10, RZ, RZ, R25 ;  /* 0x000000ffff0a7224 */ /* 0x000fe400078e0019 */
[----:B------:R-:W-:Y:S02]  /*251c0*/  IMAD.MOV.U32 R9, RZ, RZ, R26 ;  /* 0x000000ffff097224 */ /* 0x000fe400078e001a */
[----:B------:R-:W-:Y:S02]  /*251d0*/  IMAD.MOV.U32 R8, RZ, RZ, R27 ;  /* 0x000000ffff087224 */ /* 0x000fe400078e001b */
[----:B------:R-:W2:Y:S01]  /*251e0*/  LDL.LU.64 R26, [R1+0xe98] ;  /* 0x000e9800011a7983 */ /* 0x000ea20000300a00 */
[----:B------:R-:W3:Y:S02]  /*251f0*/  LDL.LU.64 R24, [R1+0xe90] ;  /* 0x000e900001187983 */ /* 0x000ee40000300a00 */
[----:B------:R-:W-:Y:S02]  /*25200*/  STL.64 [R1+0xe60], R10 ;  /* 0x000e600a01007387 */ /* 0x000fe40000100a00 */
[----:B------:R0:W-:Y:S02]  /*25210*/  STL.64 [R1+0xe58], R8 ;  /* 0x000e580801007387 */ /* 0x0001e40000100a00 */
[----:B0-----:R-:W2:Y:S01]  /*25220*/  LDL.LU R8, [R1+0xe0] ;  /* 0x0000e00001087983 */ /* 0x001ea20000300800 */
[----:B----4-:R-:W-:Y:S01]  /*25230*/  HMMA.16816.F32 R12, R20, R6, R12 ;  /* 0x00000006140c723c */ /* 0x010fe2000000180c */
[----:B------:R-:W0:Y:S04]  /*25240*/  LDSM.16.M88.4 R4, [R3+0x8000] ;  /* 0x008000000304783b */ /* 0x000e280000000200 */
[----:B------:R-:W-:Y:S04]  /*25250*/  LDSM.16.M88.4 R20, [R3+0x14000] ;  /* 0x014000000314783b */ /* 0x000fe80000000200 */
[----:B---3--:R-:W-:-:S02]  /*25260*/  IMAD.MOV.U32 R9, RZ, RZ, R24 ;  /* 0x000000ffff097224 */ /* 0x008fc400078e0018 */
[----:B------:R-:W3:Y:S04]  /*25270*/  LDL.LU R24, [R1+0xe8c] ;  /* 0x000e8c0001187983 */ /* 0x000ee80000300800 */
[----:B--2---:R1:W-:Y:S02]  /*25280*/  STL.64 [R1+0xe78], R8 ;  /* 0x000e780801007387 */ /* 0x0043e40000100a00 */
[----:B-1----:R-:W-:Y:S02]  /*25290*/  IMAD.MOV.U32 R8, RZ, RZ, R25 ;  /* 0x000000ffff087224 */ /* 0x002fe400078e0019 */
[----:B------:R-:W-:Y:S01]  /*252a0*/  IMAD.MOV.U32 R9, RZ, RZ, R26 ;  /* 0x000000ffff097224 */ /* 0x000fe200078e001a */
[----:B------:R-:W3:Y:S01]  /*252b0*/  LDL.LU R25, [R1+0xe88] ;  /* 0x000e880001197983 */ /* 0x000ee20000300800 */
[----:B------:R-:W3:Y:S02]  /*252c0*/  LDL.LU R26, [R1+0xe84] ;  /* 0x000e8400011a7983 */ /* 0x000ee40000300800 */
[----:B------:R-:W-:Y:S02]  /*252d0*/  STL.64 [R1+0x40], R12 ;  /* 0x0000400c01007387 */ /* 0x000fe40000100a00 */
[----:B------:R-:W-:Y:S02]  /*252e0*/  STL.64 [R1+0x48], R14 ;  /* 0x0000480e01007387 */ /* 0x000fe40000100a00 */
[----:B------:R-:W1:Y:S04]  /*252f0*/  LDSM.16.M88.4 R12, [R3+0x10000] ;  /* 0x01000000030c783b */ /* 0x000e680000000200 */
[----:B0-----:R-:W-:Y:S04]  /*25300*/  STL.64 [R1+0x78], R6 ;  /* 0x0000780601007387 */ /* 0x001fe80000100a00 */
[----:B-1----:R0:W-:Y:S01]  /*25310*/  STL [R1+0x90], R12 ;  /* 0x0000900c01007387 */ /* 0x0021e20000100800 */
[----:B------:R1:W-:Y:S02]  /*25320*/  STL.64 [R1+0x98], R14 ;  /* 0x0000980e01007387 */ /* 0x0003e40000100a00 */
[----:B0-----:R-:W-:-:S02]  /*25330*/  IMAD.MOV.U32 R12, RZ, RZ, R27 ;  /* 0x000000ffff0c7224 */ /* 0x001fc400078e001b */
[----:B------:R-:W3:Y:S01]  /*25340*/  LDL.LU R27, [R1+0xe80] ;  /* 0x000e8000011b7983 */ /* 0x000ee20000300800 */
[----:B------:R-:W-:Y:S02]  /*25350*/  STL.64 [R1+0xa0], R20 ;  /* 0x0000a01401007387 */ /* 0x000fe40000100a00 */
[----:B------:R-:W-:Y:S02]  /*25360*/  STL.64 [R1+0xa8], R22 ;  /* 0x0000a81601007387 */ /* 0x000fe40000100a00 */
[----:B------:R-:W0:Y:S01]  /*25370*/  LDSM.16.M88.4 R20, [R3+0x18000] ;  /* 0x018000000314783b */ /* 0x000e220000000200 */
[----:B------:R-:W-:Y:S02]  /*25380*/  IMAD.MOV.U32 R28, RZ, RZ, R18 ;  /* 0x000000ffff1c7224 */ /* 0x000fe400078e0012 */
[----:B------:R-:W-:Y:S02]  /*25390*/  IMAD.MOV.U32 R10, RZ, RZ, R2 ;  /* 0x000000ffff0a7224 */ /* 0x000fe400078e0002 */
[----:B------:R-:W-:-:S02]  /*253a0*/  IMAD.MOV.U32 R18, RZ, RZ, R4 ;  /* 0x000000ffff127224 */ /* 0x000fc400078e0004 */
[----:B------:R-:W-:Y:S02]  /*253b0*/  IMAD.MOV.U32 R2, RZ, RZ, R5 ;  /* 0x000000ffff027224 */ /* 0x000fe400078e0005 */
[----:B------:R-:W2:Y:S01]  /*253c0*/  LDSM.16.M88.4 R4, [R3+0xc000] ;  /* 0x00c000000304783b */ /* 0x000ea20000000200 */
[----:B------:R-:W-:Y:S02]  /*253d0*/  IMAD.MOV.U32 R11, RZ, RZ, R0 ;  /* 0x000000ffff0b7224 */ /* 0x000fe400078e0000 */
[----:B------:R-:W-:Y:S02]  /*253e0*/  IMAD.MOV.U32 R0, RZ, RZ, R13 ;  /* 0x000000ffff007224 */ /* 0x000fe400078e000d */
[----:B-1----:R-:W-:Y:S02]  /*253f0*/  IMAD.MOV.U32 R14, RZ, RZ, R28 ;  /* 0x000000ffff0e7224 */ /* 0x002fe400078e001c */
[----:B------:R-:W-:Y:S02]  /*25400*/  IMAD.MOV.U32 R15, RZ, RZ, R19 ;  /* 0x000000ffff0f7224 */ /* 0x000fe400078e0013 */
[----:B------:R-:W-:-:S03]  /*25410*/  IMAD.MOV.U32 R13, RZ, RZ, R29 ;  /* 0x000000ffff0d7224 */ /* 0x000fc600078e001d */
[----:B------:R-:W-:Y:S02]  /*25420*/  STL.64 [R1+0xe50], R14 ;  /* 0x000e500e01007387 */ /* 0x000fe40000100a00 */
[----:B------:R1:W-:Y:S02]  /*25430*/  STL.64 [R1+0xe48], R12 ;  /* 0x000e480c01007387 */ /* 0x0003e40000100a00 */
[----:B-1----:R-:W-:Y:S02]  /*25440*/  IMAD.MOV.U32 R12, RZ, RZ, R18 ;  /* 0x000000ffff0c7224 */ /* 0x002fe400078e0012 */
[----:B------:R-:W-:Y:S02]  /*25450*/  IMAD.MOV.U32 R13, RZ, RZ, R2 ;  /* 0x000000ffff0d7224 */ /* 0x000fe400078e0002 */
[----:B0-----:R-:W-:Y:S01]  /*25460*/  IMAD.MOV.U32 R2, RZ, RZ, R23 ;  /* 0x000000ffff027224 */ /* 0x001fe200078e0017 */
[----:B--2---:R-:W-:Y:S04]  /*25470*/  STL.64 [R1+0x88], R6 ;  /* 0x0000880601007387 */ /* 0x004fe80000100a00 */
[----:B------:R-:W-:Y:S01]  /*25480*/  STL [R1+0xe10], R2 ;  /* 0x000e100201007387 */ /* 0x000fe20000100800 */
[C---:B---3--:R-:W-:Y:S01]  /*25490*/  HMMA.16816.F32 R16, R24.reuse, R16, R8 ;  /* 0x000000101810723c */ /* 0x048fe20000001808 */
[----:B------:R-:W2:Y:S01]  /*254a0*/  LDL.LU.64 R8, [R1+0xe78] ;  /* 0x000e780001087983 */ /* 0x000ea20000300a00 */
[----:B------:R-:W-:Y:S11]  /*254b0*/  STL [R1+0xc8], R22 ;  /* 0x0000c81601007387 */ /* 0x000ff60000100800 */
[----:B------:R-:W-:Y:S10]  /*254c0*/  @!UPT UIADD3 URZ, URZ, URZ, URZ ;  /* 0x0000003f3f3ff290 */ /* 0x000ff4000fffe03f */
[----:B------:R-:W-:Y:S01]  /*254d0*/  STL.64 [R1+0x60], R16 ;  /* 0x0000601001007387 */ /* 0x000fe20000100a00 */
[----:B------:R-:W-:Y:S02]  /*254e0*/  STL.64 [R1+0x68], R18 ;  /* 0x0000681201007387 */ /* 0x000fe40000100a00 */
[----:B------:R-:W0:Y:S04]  /*254f0*/  LDSM.16.M88.4 R16, [R3+0x1c000] ;  /* 0x01c000000310783b */ /* 0x000e280000000200 */
[----:B0-----:R-:W-:Y:S01]  /*25500*/  IMAD.MOV.U32 R29, RZ, RZ, R18 ;  /* 0x000000ffff1d7224 */ /* 0x001fe200078e0012 */
[----:B------:R0:W-:Y:S01]  /*25510*/  STL.64 [R1+0xb0], R16 ;  /* 0x0000b01001007387 */ /* 0x0001e20000100a00 */
[----:B------:R-:W-:Y:S02]  /*25520*/  IMAD.MOV.U32 R28, RZ, RZ, R19 ;  /* 0x000000ffff1c7224 */ /* 0x000fe400078e0013 */
[----:B------:R-:W2:Y:S01]  /*25530*/  LDL.LU.64 R18, [R1+0xe70] ;  /* 0x000e700001127983 */ /* 0x000ea20000300a00 */
[----:B0-----:R-:W2:Y:S02]  /*25540*/  LDL.LU.64 R16, [R1+0xe68] ;  /* 0x000e680001107983 */ /* 0x001ea40000300a00 */
[----:B------:R-:W-:Y:S02]  /*25550*/  STL [R1+0xdcc], R28 ;  /* 0x000dcc1c01007387 */ /* 0x000fe40000100800 */
[----:B------:R-:W-:Y:S02]  /*25560*/  STL [R1+0xdc8], R29 ;  /* 0x000dc81d01007387 */ /* 0x000fe40000100800 */
[----:B------:R0:W-:Y:S02]  /*25570*/  STL [R1+0xcf0], R3 ;  /* 0x000cf00301007387 */ /* 0x0001e40000100800 */
[----:B0-----:R-:W3:Y:S01]  /*25580*/  LDL R3, [R1+0x178] ;  /* 0x0001780001037983 */ /* 0x001ee20000100800 */
[----:B------:R-:W4:Y:S01]  /*25590*/  LDL.LU.64 R10, [R1+0xe60] ;  /* 0x000e6000010a7983 */ /* 0x000f220000300a00 */
[C---:B--2---:R-:W-:Y:S02]  /*255a0*/  HMMA.16816.F32 R16, R24.reuse, R8, R16 ;  /* 0x000000081810723c */ /* 0x044fe40000001810 */
[----:B------:R-:W2:Y:S11]  /*255b0*/  LDL.LU.64 R8, [R1+0xe58] ;  /* 0x000e580001087983 */ /* 0x000eb60000300a00 */
[----:B------:R-:W-:Y:S10]  /*255c0*/  @!UPT UIADD3 URZ, URZ, URZ, URZ ;  /* 0x0000003f3f3ff290 */ /* 0x000ff4000fffe03f */
[----:B------:R-:W-:Y:S01]  /*255d0*/  STL.64 [R1+0xde0], R18 ;  /* 0x000de01201007387 */ /* 0x000fe20000100a00 */
[----:B------:R4:W-:Y:S02]  /*255e0*/  STL.64 [R1+0xdd8], R16 ;  /* 0x000dd81001007387 */ /* 0x0009e40000100a00 */
[----:B----4-:R-:W-:Y:S02]  /*255f0*/  IMAD.MOV.U32 R16, RZ, RZ, R11 ;  /* 0x000000ffff107224 */ /* 0x010fe400078e000b */
[----:B------:R-:W-:Y:S02]  /*25600*/  IMAD.MOV.U32 R17, RZ, RZ, R10 ;  /* 0x000000ffff117224 */ /* 0x000fe400078e000a */
[----:B--2---:R-:W-:Y:S02]  /*25610*/  IMAD.MOV.U32 R18, RZ, RZ, R9 ;  /* 0x000000ffff127224 */ /* 0x004fe400078e0009 */
[----:B------:R-:W-:Y:S02]  /*25620*/  IMAD.MOV.U32 R19, RZ, RZ, R8 ;  /* 0x000000ffff137224 */ /* 0x000fe400078e0008 */
[----:B---3--:R-:W0:Y:S04]  /*25630*/  LDSM.16.MT88.4 R8, [R3+0x20600] ;  /* 0x020600000308783b */ /* 0x008e280000004200 */
[----:B0-----:R-:W-:Y:S01]  /*25640*/  STL.64 [R1+0xdf0], R10 ;  /* 0x000df00a01007387 */ /* 0x001fe20000100a00 */
[----:B------:R0:W-:Y:S03]  /*25650*/  STL.64 [R1+0xde8], R8 ;  /* 0x000de80801007387 */ /* 0x0001e60000100a00 */
[----:B0-----:R-:W2:Y:S01]  /*25660*/  LDL.LU R8, [R1+0x10] ;  /* 0x0000100001087983 */ /* 0x001ea20000300800 */
[----:B------:R-:W2:Y:S02]  /*25670*/  LDL.LU R9, [R1+0x14] ;  /* 0x0000140001097983 */ /* 0x000ea40000300800 */
[----:B------:R-:W2:Y:S02]  /*25680*/  LDL.LU R10, [R1+0x18] ;  /* 0x00001800010a7983 */ /* 0x000ea40000300800 */
[----:B------:R-:W2:Y:S02]  /*25690*/  LDL.LU R11, [R1+0x1c] ;  /* 0x00001c00010b7983 */ /* 0x000ea40000300800 */
[C---:B--2---:R-:W-:Y:S11]  /*256a0*/  HMMA.16816.F32 R12, R24.reuse, R12, R8 ;  /* 0x0000000c180c723c */ /* 0x044ff60000001808 */
[----:B------:R-:W-:Y:S11]  /*256b0*/  @!UPT UIADD3 URZ, URZ, URZ, URZ ;  /* 0x0000003f3f3ff290 */ /* 0x000ff6000fffe03f */
[----:B------:R-:W-:Y:S01]  /*256c0*/  @!UPT UIADD3 URZ, URZ, URZ, URZ ;  /* 0x0000003f3f3ff290 */ /* 0x000fe2000fffe03f */
[----:B------:R0:W-:Y:S01]  /*256d0*/  STL [R1+0x50], R12 ;  /* 0x0000500c01007387 */ /* 0x0001e20000100800 */
[----:B------:R-:W-:Y:S02]  /*256e0*/  IMAD.MOV.U32 R11, RZ, RZ, R14 ;  /* 0x000000ffff0b7224 */ /* 0x000fe400078e000e */
[----:B------:R-:W-:Y:S02]  /*256f0*/  IMAD.MOV.U32 R10, RZ, RZ, R15 ;  /* 0x000000ffff0a7224 */ /* 0x000fe400078e000f */
[----:B------:R-:W-:Y:S01]  /*25700*/  IMAD.MOV.U32 R2, RZ, RZ, R13 ;  /* 0x000000ffff027224 */ /* 0x000fe200078e000d */
[----:B------:R-:W2:Y:S04]  /*25710*/  LDL.LU.64 R14, [R1+0xe50] ;  /* 0x000e5000010e7983 */ /* 0x000ea80000300a00 */
[----:B0-----:R-:W2:Y:S01]  /*25720*/  LDL.LU.64 R12, [R1+0xe48] ;  /* 0x000e4800010c7983 */ /* 0x001ea20000300a00 */
[----:B------:R-:W-:Y:S02]  /*25730*/  STL [R1+0xe20], R10 ;  /* 0x000e200a01007387 */ /* 0x000fe40000100800 */
[----:B------:R-:W-:Y:S02]  /*25740*/  STL [R1+0xe1c], R2 ;  /* 0x000e1c0201007387 */ /* 0x000fe40000100800 */
[----:B------:R-:W-:Y:S01]  /*25750*/  STL [R1+0xe18], R11 ;  /* 0x000e180b01007387 */ /* 0x000fe20000100800 */
[----:B------:R-:W3:Y:S01]  /*25760*/  LDL.LU R8, [R1+0x90] ;  /* 0x0000900001087983 */ /* 0x000ee20000300800 */
[C---:B--2---:R-:W-:Y:S03]  /*25770*/  HMMA.16816.F32 R4, R24.reuse, R4, R12 ;  /* 0x000000041804723c */ /* 0x044fe6000000180c */
[----:B------:R-:W2:Y:S01]  /*25780*/  LDL.LU.64 R14, [R1+0xe40] ;  /* 0x000e4000010e7983 */ /* 0x000ea20000300a00 */
[----:B------:R-:W2:Y:S11]  /*25790*/  LDL.LU.64 R12, [R1+0xe38] ;  /* 0x000e3800010c7983 */ /* 0x000eb60000300a00 */
[----:B------:R-:W-:Y:S08]  /*257a0*/  @!UPT UIADD3 URZ, URZ, URZ, URZ ;  /* 0x0000003f3f3ff290 */ /* 0x000ff0000fffe03f */
[----:B------:R0:W-:Y:S01]  /*257b0*/  STL.64 [R1+0x30], R4 ;  /* 0x0000300401007387 */ /* 0x0001e20000100a00 */
[----:B------:R-:W-:Y:S02]  /*257c0*/  IMAD.MOV.U32 R28, RZ, RZ, R6 ;  /* 0x000000ffff1c7224 */ /* 0x000fe400078e0006 */
[----:B------:R-:W-:Y:S02]  /*257d0*/  IMAD.MOV.U32 R29, RZ, RZ, R7 ;  /* 0x000000ffff1d7224 */ /* 0x000fe400078e0007 */
[----:B------:R-:W3:Y:S04]  /*257e0*/  LDL.LU.64 R6, [R1+0xe30] ;  /* 0x000e300001067983 */ /* 0x000ee80000300a00 */
[----:B0-----:R-:W3:Y:S01]  /*257f0*/  LDL.LU.64 R4, [R1+0xe28] ;  /* 0x000e280001047983 */ /* 0x001ee20000300a00 */
[----:B------:R-:W-:Y:S01]  /*25800*/  IMAD.MOV.U32 R9, RZ, RZ, R0 ;  /* 0x000000ffff097224 */ /* 0x000fe200078e0000 */
[C---:B------:R-:W-:Y:S01]  /*25810*/  HMMA.16816.F32 R20, R24.reuse, R20, R16 ;  /* 0x000000141814723c */ /* 0x040fe20000001810 */
[----:B------:R-:W-:Y:S07]  /*25820*/  STL [R1+0xe24], R28 ;  /* 0x000e241c01007387 */ /* 0x000fee0000100800 */
[----:B---3--:R-:W-:Y:S11]  /*25830*/  HMMA.16816.F32 R4, R24, R8, R4 ;  /* 0x000000081804723c */ /* 0x008ff60000001804 */
[----:B------:R-:W-:Y:S11]  /*25840*/  @!UPT UIADD3 URZ, URZ, URZ, URZ ;  /* 0x0000003f3f3ff290 */ /* 0x000ff6000fffe03f */
[----:B------:R-:W-:Y:S01]  /*25850*/  @!UPT UIADD3 URZ, URZ, URZ, URZ ;  /* 0x0000003f3f3ff290 */ /* 0x000fe2000fffe03f */
[----:B------:R-:W-:Y:S01]  /*25860*/  STL [R1+0x1c], R7 ;  /* 0x00001c0701007387 */ /* 0x000fe20000100800 */
[----:B------:R-:W-:Y:S02]  /*25870*/  IMAD.MOV.U32 R2, RZ, RZ, R4 ;  /* 0x000000ffff027224 */ /* 0x000fe400078e0004 */
[----:B------:R-:W-:Y:S02]  /*25880*/  IMAD.MOV.U32 R11, RZ, RZ, R5 ;  /* 0x000000ffff0b7224 */ /* 0x000fe400078e0005 */
[----:B------:R-:W2:Y:S01]  /*25890*/  LDL.LU R4, [R1+0xa0] ;  /* 0x0000a00001047983 */ /* 0x000ea20000300800 */
[----:B------:R-:W2:Y:S01]  /*258a0*/  LDL.LU R5, [R1+0xa4] ;  /* 0x0000a40001057983 */ /* 0x000ea20000300800 */
[----:B------:R-:W-:Y:S02]  /*258b0*/  STL.64 [R1+0xe08], R26 ;  /* 0x000e081a01007387 */ /* 0x000fe40000100a00 */
[----:B------:R-:W-:Y:S02]  /*258c0*/  STL.64 [R1+0xe00], R24 ;  /* 0x000e001801007387 */ /* 0x000fe40000100a00 */
[----:B------:R0:W-:Y:S01]  /*258d0*/  STL.64 [R1+0xd88], R22 ;  /* 0x000d881601007387 */ /* 0x0001e20000100a00 */
[----:B------:R-:W-:Y:S04]  /*258e0*/  STL.64 [R1+0xd80], R20 ;  /* 0x000d801401007387 */ /* 0x000fe80000100a00 */
[----:B0-----:R-:W3:Y:S01]  /*258f0*/  LDL.LU R22, [R1+0xa8] ;  /* 0x0000a80001167983 */ /* 0x001ee20000300800 */
[----:B------:R-:W3:Y:S03]  /*25900*/  LDL.LU R23, [R1+0xac] ;  /* 0x0000ac0001177983 */ /* 0x000ee60000300800 */
[----:B---3--:R0:W-:Y:S04]  /*25910*/  STL.64 [R1+0xd90], R22 ;  /* 0x000d901601007387 */ /* 0x0081e80000100a00 */
[----:B0-----:R-:W3:Y:S01]  /*25920*/  LDL.LU R22, [R1+0x98] ;  /* 0x0000980001167983 */ /* 0x001ee20000300800 */
[----:B------:R-:W3:Y:S03]  /*25930*/  LDL.LU R23, [R1+0x9c] ;  /* 0x00009c0001177983 */ /* 0x000ee60000300800 */
[----:B---3--:R0:W-:Y:S04]  /*25940*/  STL.64 [R1+0xda8], R22 ;  /* 0x000da81601007387 */ /* 0x0081e80000100a00 */
[----:B0-----:R-:W3:Y:S01]  /*25950*/  LDL.LU R22, [R1+0x88] ;  /* 0x0000880001167983 */ /* 0x001ee20000300800 */
[----:B------:R-:W3:Y:S03]  /*25960*/  LDL.LU R23, [R1+0x8c] ;  /* 0x00008c0001177983 */ /* 0x000ee60000300800 */
[----:B---3--:R0:W-:Y:S04]  /*25970*/  STL.64 [R1+0xdb0], R22 ;  /* 0x000db01601007387 */ /* 0x0081e80000100a00 */
[----:B0-----:R-:W3:Y:S01]  /*25980*/  LDL.LU R22, [R1+0x78] ;  /* 0x0000780001167983 */ /* 0x001ee20000300800 */
[----:B------:R-:W3:Y:S02]  /*25990*/  LDL.LU R23, [R1+0x7c] ;  /* 0x00007c0001177983 */ /* 0x000ee40000300800 */
[----:B------:R-:W4:Y:S02]  /*259a0*/  LDL.LU R8, [R1+0xb0] ;  /* 0x0000b00001087983 */ /* 0x000f240000300800 */
[----:B------:R-:W4:Y:S02]  /*259b0*/  LDL.LU R9, [R1+0xb4] ;  /* 0x0000b40001097983 */ /* 0x000f240000300800 */
[----:B------:R-:W-:-:S02]  /*259c0*/  IMAD.MOV.U32 R0, RZ, RZ, R6 ;  /* 0x000000ffff007224 */ /* 0x000fc400078e0006 */
[----:B--2---:R-:W-:Y:S01]  /*259d0*/  HMMA.16816.F32 R4, R24, R4, R12 ;  /* 0x000000041804723c */ /* 0x004fe2000000180c */
[----:B---3--:R0:W-:Y:S04]  /*259e0*/  STL.64 [R1+0xdd0], R22 ;  /* 0x000dd01601007387 */ /* 0x0081e80000100a00 */
[----:B0-----:R-:W2:Y:S01]  /*259f0*/  LDL.LU R22, [R1+0xe8] ;  /* 0x0000e80001167983 */ /* 0x001ea20000300800 */
[----:B------:R-:W2:Y:S11]  /*25a00*/  LDL.LU R23, [R1+0xec] ;  /* 0x0000ec0001177983 */ /* 0x000eb60000300800 */
[----:B------:R-:W-:Y:S07]  /*25a10*/  @!UPT UIADD3 URZ, URZ, URZ, URZ ;  /* 0x0000003f3f3ff290 */ /* 0x000fee000fffe03f */
[----:B------:R-:W-:Y:S02]  /*25a20*/  IMAD.MOV.U32 R28, RZ, RZ, R4 ;  /* 0x000000ffff1c7224 */ /* 0x000fe400078e0004 */
[----:B------:R-:W-:Y:S02]  /*25a30*/  IMAD.MOV.U32 R10, RZ, RZ, R5 ;  /* 0x000000ffff0a7224 */ /* 0x000fe400078e0005 */
[----:B------:R-:W-:Y:S02]  /*25a40*/  IMAD.MOV.U32 R13, RZ, RZ, R6 ;  /* 0x000000ffff0d7224 */ /* 0x000fe400078e0006 */
[----:B------:R-:W-:Y:S02]  /*25a50*/  IMAD.MOV.U32 R12, RZ, RZ, R7 ;  /* 0x000000ffff0c7224 */ /* 0x000fe400078e0007 */
[----:B------:R-:W0:Y:S04]  /*25a60*/  LDSM.16.MT88.4 R4, [R3+0x20800] ;  /* 0x020800000304783b */ /* 0x000e280000004200 */
[----:B--2---:R1:W-:Y:S01]  /*25a70*/  STL.64 [R1+0xdf8], R22 ;  /* 0x000df81601007387 */ /* 0x0043e20000100a00 */
[----:B------:R-:W4:Y:S02]  /*25a80*/  LDL.LU R20, [R1+0x40] ;  /* 0x0000400001147983 */ /* 0x000f240000300800 */
[----:B------:R-:W4:Y:S01]  /*25a90*/  LDL.LU R21, [R1+0x44] ;  /* 0x0000440001157983 */ /* 0x000f220000300800 */
[----:B-1----:R-:W4:Y:S01]  /*25aa0*/  LDL.LU R22, [R1+0x48] ;  /* 0x0000480001167983 */ /* 0x002f220000300800 */
[----:B------:R-:W4:Y:S02]  /*25ab0*/  LDL.LU R23, [R1+0x4c] ;  /* 0x00004c0001177983 */ /* 0x000f240000300800 */
[----:B------:R-:W2:Y:S02]  /*25ac0*/  LDL.LU R14, [R1+0xf8] ;  /* 0x0000f800010e7983 */ /* 0x000ea40000300800 */
[----:B------:R-:W2:Y:S01]  /*25ad0*/  LDL.LU R15, [R1+0xfc] ;  /* 0x0000fc00010f7983 */ /* 0x000ea20000300800 */
[----:B------:R-:W2:Y:S01]  /*25ae0*/  LDL.LU R16, [R1+0x60] ;  /* 0x0000600001107983 */ /* 0x000ea20000300800 */
[----:B------:R-:W2:Y:S02]  /*25af0*/  LDL.LU R17, [R1+0x64] ;  /* 0x0000640001117983 */ /* 0x000ea40000300800 */
[----:B------:R-:W2:Y:S02]  /*25b00*/  LDL.LU R18, [R1+0x68] ;  /* 0x0000680001127983 */ /* 0x000ea40000300800 */
[----:B------:R-:W2:Y:S01]  /*25b10*/  LDL.LU R19, [R1+0x6c] ;  /* 0x00006c0001137983 */ /* 0x000ea20000300800 */
[----:B0-----:R0:W-:Y:S01]  /*25b20*/  STL [R1+0xd68], R4 ;  /* 0x000d680401007387 */ /* 0x0011e20000100800 */
[----:B------:R1:W-:Y:S02]  /*25b30*/  STL [R1+0xd64], R5 ;  /* 0x000d640501007387 */ /* 0x0003e40000100800 */
[----:B------:R3:W-:Y:S02]  /*25b40*/  STL [R1+0xd60], R6 ;  /* 0x000d600601007387 */ /* 0x0007e40000100800 */
[----:B------:R3:W-:Y:S02]  /*25b50*/  STL [R1+0xd5c], R7 ;  /* 0x000d5c0701007387 */ /* 0x0007e40000100800 */
[----:B0-----:R-:W-:-:S02]  /*25b60*/  IMAD.MOV.U32 R4, RZ, RZ, R28 ;  /* 0x000000ffff047224 */ /* 0x001fc400078e001c */
[----:B-1----:R-:W-:Y:S02]  /*25b70*/  IMAD.MOV.U32 R5, RZ, RZ, R10 ;  /* 0x000000ffff057224 */ /* 0x002fe400078e000a */
[----:B---3--:R-:W-:Y:S02]  /*25b80*/  IMAD.MOV.U32 R6, RZ, RZ, R13 ;  /* 0x000000ffff067224 */ /* 0x008fe400078e000d */
[----:B------:R-:W-:Y:S01]  /*25b90*/  IMAD.MOV.U32 R7, RZ, RZ, R12 ;  /* 0x000000ffff077224 */ /* 0x000fe200078e000c */
[----:B------:R-:W3:Y:S01]  /*25ba0*/  LDL.LU R28, [R1+0xe24] ;  /* 0x000e2400011c7983 */ /* 0x000ee20000300800 */
[----:B------:R-:W2:Y:S03]  /*25bb0*/  LDL.LU R10, [R1+0xe20] ;  /* 0x000e2000010a7983 */ /* 0x000ea60000300800 */
[----:B------:R-:W-:Y:S01]  /*25bc0*/  STL.64 [R1+0xda0], R6 ;  /* 0x000da00601007387 */ /* 0x000fe20000100a00 */
[----:B------:R0:W-:Y:S02]  /*25bd0*/  STL.64 [R1+0xd98], R4 ;  /* 0x000d980401007387 */ /* 0x0001e40000100a00 */
[----:B0-----:R-:W-:-:S02]  /*25be0*/  IMAD.MOV.U32 R4, RZ, RZ, R2 ;  /* 0x000000ffff047224 */ /* 0x001fc400078e0002 */
[----:B------:R-:W-:Y:S01]  /*25bf0*/  IMAD.MOV.U32 R5, RZ, RZ, R11 ;  /* 0x000000ffff057224 */ /* 0x000fe200078e000b */
[----:B------:R-:W2:Y:S01]  /*25c00*/  LDL.LU R2, [R1+0xe1c] ;  /* 0x000e1c0001027983 */ /* 0x000ea20000300800 */
[----:B------:R-:W2:Y:S02]  /*25c10*/  LDL.LU R11, [R1+0xe18] ;  /* 0x000e1800010b7983 */ /* 0x000ea40000300800 */
[----:B------:R-:W-:Y:S02]  /*25c20*/  IMAD.MOV.U32 R6, RZ, RZ, R0 ;  /* 0x000000ffff067224 */ /* 0x000fe400078e0000 */
[----:B------:R-:W2:Y:S01]  /*25c30*/  LDL.LU R0, [R1+0xe14] ;  /* 0x000e140001007983 */ /* 0x000ea20000300800 */
[----:B------:R-:W3:Y:S03]  /*25c40*/  LDL.LU R7, [R1+0x1c] ;  /* 0x00001c0001077983 */ /* 0x000ee60000300800 */
[----:B--2---:R-:W0:Y:S04]  /*25c50*/  LDSM.16.M88.4 R24, [R0+0x80] ;  /* 0x000080000018783b */ /* 0x004e280000000200 */
[----:B---3--:R-:W-:Y:S01]  /*25c60*/  STL.64 [R1+0xdc0], R6 ;  /* 0x000dc00601007387 */ /* 0x008fe20000100a00 */
[----:B------:R1:W-:Y:S03]  /*25c70*/  STL.64 [R1+0xdb8], R4 ;  /* 0x000db80401007387 */ /* 0x0003e60000100a00 */
[----:B-1----:R-:W2:Y:S01]  /*25c80*/  LDL.LU R4, [R1+0x50] ;  /* 0x0000500001047983 */ /* 0x002ea20000300800 */
[----:B------:R-:W-:-:S02]  /*25c90*/  IMAD.MOV.U32 R5, RZ, RZ, R2 ;  /* 0x000000ffff057224 */ /* 0x000fc400078e0002 */
[----:B------:R-:W3:Y:S02]  /*25ca0*/  LDL.LU R2, [R1+0xe10] ;  /* 0x000e100001027983 */ /* 0x000ee40000300800 */
[----:B------:R-:W-:Y:S01]  /*25cb0*/  STL [R1+0xd40], R3 ;  /* 0x000d400301007387 */ /* 0x000fe20000100800 */
[----:B0-----:R-:W-:Y:S01]  /*25cc0*/  STL.64 [R1+0x140], R24 ;  /* 0x0001401801007387 */ /* 0x001fe20000100a00 */
[----:B------:R0:W-:Y:S03]  /*25cd0*/  STL.64 [R1+0x148], R26 ;  /* 0x0001481a01007387 */ /* 0x0001e60000100a00 */
[----:B0-----:R-:W4:Y:S01]  /*25ce0*/  LDL.LU.64 R26, [R1+0xe08] ;  /* 0x000e0800011a7983 */ /* 0x001f220000300a00 */
[----:B------:R-:W4:Y:S02]  /*25cf0*/  LDL.LU.64 R24, [R1+0xe00] ;  /* 0x000e000001187983 */ /* 0x000f240000300a00 */
[----:B------:R-:W-:-:S02]  /*25d00*/  IMAD.MOV.U32 R6, RZ, RZ, R11 ;  /* 0x000000ffff067224 */ /* 0x000fc400078e000b */
[----:B------:R-:W-:Y:S01]  /*25d10*/  IMAD.MOV.U32 R7, RZ, RZ, R10 ;  /* 0x000000ffff077224 */ /* 0x000fe200078e000a */
[----:B----4-:R-:W-:Y:S01]  /*25d20*/  HMMA.16816.F32 R24, R24, R8, R20 ;  /* 0x000000081818723c */ /* 0x010fe20000001814 */
[----:B------:R-:W0:Y:S04]  /*25d30*/  LDSM.16.M88.4 R8, [R0+0x4080] ;  /* 0x004080000008783b */ /* 0x000e280000000200 */
[----:B------:R-:W4:Y:S11]  /*25d40*/  LDL.LU.64 R22, [R1+0xdf8] ;  /* 0x000df80001167983 */ /* 0x000f360000300a00 */
[----:B------:R-:W-:Y:S07]  /*25d50*/  @!UPT UIADD3 URZ, URZ, URZ, URZ ;  /* 0x0000003f3f3ff290 */ /* 0x000fee000fffe03f */
[----:B------:R1:W-:Y:S01]  /*25d60*/  STL.64 [R1+0xd78], R26 ;  /* 0x000d781a01007387 */ /* 0x0003e20000100a00 */
[----:B------:R-:W-:Y:S03]  /*25d70*/  STL.64 [R1+0xd70], R24 ;  /* 0x000d701801007387 */ /* 0x000fe60000100a00 */
[----:B-1----:R-:W2:Y:S01]  /*25d80*/  LDL.LU R26, [R1+0xc8] ;  /* 0x0000c800011a7983 */ /* 0x002ea20000300800 */
[----:B---3--:R-:W-:-:S03]  /*25d90*/  IMAD.MOV.U32 R27, RZ, RZ, R2 ;  /* 0x000000ffff1b7224 */ /* 0x008fc600078e0002 */
[----:B0-----:R-:W-:Y:S01]  /*25da0*/  STL [R1+0x130], R8 ;  /* 0x0001300801007387 */ /* 0x001fe20000100800 */
[----:B------:R0:W-:Y:S02]  /*25db0*/  STL.64 [R1+0x138], R10 ;  /* 0x0001380a01007387 */ /* 0x0001e40000100a00 */
[----:B------:R-:W-:Y:S01]  /*25dc0*/  IMAD.MOV.U32 R2, RZ, RZ, R9 ;  /* 0x000000ffff027224 */ /* 0x000fe200078e0009 */
[----:B0-----:R-:W3:Y:S01]  /*25dd0*/  LDL.LU.64 R10, [R1+0xdf0] ;  /* 0x000df000010a7983 */ /* 0x001ee20000300a00 */
[----:B------:R-:W3:Y:S03]  /*25de0*/  LDL.LU.64 R8, [R1+0xde8] ;  /* 0x000de80001087983 */ /* 0x000ee60000300a00 */
[----:B------:R-:W-:Y:S01]  /*25df0*/  STL [R1+0xd58], R2 ;  /* 0x000d580201007387 */ /* 0x000fe20000100800 */
[C---:B---3--:R-:W-:Y:S01]  /*25e00*/  HMMA.16816.F32 R12, R8.reuse, R14, R16 ;  /* 0x0000000e080c723c */ /* 0x048fe20000001810 */
[----:B------:R-:W4:Y:S01]  /*25e10*/  LDL.LU.64 R18, [R1+0xde0] ;  /* 0x000de00001127983 */ /* 0x000f220000300a00 */
[----:B------:R-:W4:Y:S06]  /*25e20*/  LDL.LU.64 R16, [R1+0xdd8] ;  /* 0x000dd80001107983 */ /* 0x000f2c0000300a00 */
[C---:B----4-:R-:W-:Y:S01]  /*25e30*/  HMMA.16816.F32 R16, R8.reuse, R22, R16 ;  /* 0x000000160810723c */ /* 0x050fe20000001810 */
[----:B------:R-:W2:Y:S11]  /*25e40*/  LDL.LU.64 R22, [R1+0xdd0] ;  /* 0x000dd00001167983 */ /* 0x000eb60000300a00 */
[----:B------:R-:W-:Y:S11]  /*25e50*/  @!UPT UIADD3 URZ, URZ, URZ, URZ ;  /* 0x0000003f3f3ff290 */ /* 0x000ff6000fffe03f */
[----:B------:R0:W-:Y:S01]  /*25e60*/  STL.64 [R1+0xd50], R18 ;  /* 0x000d501201007387 */ /* 0x0001e20000100a00 */
[----:B------:R1:W-:Y:S02]  /*25e70*/  STL.64 [R1+0xd48], R16 ;  /* 0x000d481001007387 */ /* 0x0003e40000100a00 */
[----:B0-----:R-:W-:Y:S01]  /*25e80*/  IMAD.MOV.U32 R18, RZ, RZ, R28 ;  /* 0x000000ffff127224 */ /* 0x001fe200078e001c */
[----:B-1----:R-:W3:Y:S01]  /*25e90*/  LDL.LU R16, [R1+0x30] ;  /* 0x0000300001107983 */ /* 0x002ee20000300800 */
[----:B------:R-:W3:Y:S02]  /*25ea0*/  LDL.LU R17, [R1+0x34] ;  /* 0x0000340001117983 */ /* 0x000ee40000300800 */
[----:B------:R-:W4:Y:S02]  /*25eb0*/  LDL.LU R28, [R1+0xdcc] ;  /* 0x000dcc00011c7983 */ /* 0x000f240000300800 */
[----:B------:R-:W-:Y:S02]  /*25ec0*/  IMAD.MOV.U32 R19, RZ, RZ, R29 ;  /* 0x000000ffff137224 */ /* 0x000fe400078e001d */
[----:B------:R-:W3:Y:S01]  /*25ed0*/  LDL.LU R29, [R1+0xdc8] ;  /* 0x000dc800011d7983 */ /* 0x000ee20000300800 */
[C---:B--2---:R-:W-:Y:S03]  /*25ee0*/  HMMA.16816.F32 R20, R8.reuse, R22, R4 ;  /* 0x000000160814723c */ /* 0x044fe60000001804 */
[----:B------:R-:W2:Y:S01]  /*25ef0*/  LDL.LU.64 R6, [R1+0xdc0] ;  /* 0x000dc00001067983 */ /* 0x000ea20000300a00 */
[----:B------:R-:W2:Y:S11]  /*25f00*/  LDL.LU.64 R4, [R1+0xdb8] ;  /* 0x000db80001047983 */ /* 0x000eb60000300a00 */
[----:B------:R-:W-:Y:S08]  /*25f10*/  @!UPT UIADD3 URZ, URZ, URZ, URZ ;  /* 0x0000003f3f3ff290 */ /* 0x000ff0000fffe03f */
[----:B------:R-:W-:Y:S01]  /*25f20*/  STL.64 [R1+0x20], R20 ;  /* 0x0000201401007387 */ /* 0x000fe20000100a00 */
[----:B------:R0:W-:Y:S03]  /*25f30*/  STL.64 [R1+0x28], R22 ;  /* 0x0000281601007387 */ /* 0x0001e60000100a00 */
[----:B0-----:R-:W3:Y:S02]  /*25f40*/  LDL.LU.64 R22, [R1+0xdb0] ;  /* 0x000db00001167983 */ /* 0x001ee40000300a00 */
[C---:B---3--:R-:W-:Y:S11]  /*25f50*/  HMMA.16816.F32 R20, R8.reuse, R22, R16 ;  /* 0x000000160814723c */ /* 0x048ff60000001810 */
[----:B------:R-:W-:Y:S11]  /*25f60*/  @!UPT UIADD3 URZ, URZ, URZ, URZ ;  /* 0x0000003f3f3ff290 */ /* 0x000ff6000fffe03f */
[----:B------:R-:W-:Y:S01]  /*25f70*/  @!UPT UIADD3 URZ, URZ, URZ, URZ ;  /* 0x0000003f3f3ff290 */ /* 0x000fe2000fffe03f */
[----:B------:R2:W-:Y:S01]  /*25f80*/  STL [R1+0x80], R20 ;  /* 0x0000801401007387 */ /* 0x0005e20000100800 */
[----:B------:R-:W-:Y:S02]  /*25f90*/  IMAD.MOV.U32 R19, RZ, RZ, R22 ;  /* 0x000000ffff137224 */ /* 0x000fe400078e0016 */
[----:B------:R-:W-:Y:S02]  /*25fa0*/  IMAD.MOV.U32 R18, RZ, RZ, R23 ;  /* 0x000000ffff127224 */ /* 0x000fe400078e0017 */
[----:B------:R-:W2:Y:S01]  /*25fb0*/  LDL.LU.64 R22, [R1+0xda8] ;  /* 0x000da80001167983 */ /* 0x000ea20000300a00 */
[----:B------:R-:W-:Y:S02]  /*25fc0*/  IMAD.MOV.U32 R2, RZ, RZ, R21 ;  /* 0x000000ffff027224 */ /* 0x000fe400078e0015 */
[C---:B--2---:R-:W-:Y:S01]  /*25fd0*/  HMMA.16816.F32 R20, R8.reuse, R22, R4 ;  /* 0x000000160814723c */ /* 0x044fe20000001804 */
[----:B------:R-:W2:Y:S01]  /*25fe0*/  LDL.LU.64 R6, [R1+0xda0] ;  /* 0x000da00001067983 */ /* 0x000ea20000300a00 */
[----:B------:R-:W2:Y:S11]  /*25ff0*/  LDL.LU.64 R4, [R1+0xd98] ;  /* 0x000d980001047983 */ /* 0x000eb60000300a00 */
[----:B------:R-:W-:Y:S10]  /*26000*/  @!UPT UIADD3 URZ, URZ, URZ, URZ ;  /* 0x0000003f3f3ff290 */ /* 0x000ff4000fffe03f */
[----:B------:R-:W-:Y:S01]  /*26010*/  STL [R1+0x74], R21 ;  /* 0x0000741501007387 */ /* 0x000fe20000100800 */
[----:B------:R0:W-:Y:S03]  /*26020*/  STL.64 [R1+0x78], R22 ;  /* 0x0000781601007387 */ /* 0x0001e60000100a00 */
[----:B0-----:R-:W2:Y:S01]  /*26030*/  LDL.LU.64 R22, [R1+0xd90] ;  /* 0x000d900001167983 */ /* 0x001ea20000300a00 */
[----:B------:R-:W-:Y:S02]  /*26040*/  IMAD.MOV.U32 R3, RZ, RZ, R20 ;  /* 0x000000ffff037224 */ /* 0x000fe400078e0014 */
[C---:B--2---:R-:W-:Y:S11]  /*26050*/  HMMA.16816.F32 R20, R8.reuse, R22, R4 ;  /* 0x000000160814723c */ /* 0x044ff60000001804 */
[----:B------:R-:W-:Y:S11]  /*26060*/  @!UPT UIADD3 URZ, URZ, URZ, URZ ;  /* 0x0000003f3f3ff290 */ /* 0x000ff6000fffe03f */
[----:B------:R-:W-:Y:S02]  /*26070*/  @!UPT UIADD3 URZ, URZ, URZ, URZ ;  /* 0x0000003f3f3ff290 */ /* 0x000fe4000fffe03f */
[----:B------:R-:W-:Y:S02]  /*26080*/  IMAD.MOV.U32 R5, RZ, RZ, R22 ;  /* 0x000000ffff057224 */ /* 0x000fe400078e0016 */
[----:B------:R-:W-:Y:S02]  /*26090*/  IMAD.MOV.U32 R4, RZ, RZ, R23 ;  /* 0x000000ffff047224 */ /* 0x000fe400078e0017 */
[----:B------:R-:W-:Y:S02]  /*260a0*/  IMAD.MOV.U32 R7, RZ, RZ, R20 ;  /* 0x000000ffff077224 */ /* 0x000fe400078e0014 */
[----:B------:R-:W-:Y:S01]  /*260b0*/  IMAD.MOV.U32 R6, RZ, RZ, R21 ;  /* 0x000000ffff067224 */ /* 0x000fe200078e0015 */
[----:B------:R-:W2:Y:S01]  /*260c0*/  LDL.LU.64 R22, [R1+0xd88] ;  /* 0x000d880001167983 */ /* 0x000ea20000300a00 */
[----:B------:R-:W2:Y:S02]  /*260d0*/  LDL.LU.64 R20, [R1+0xd80] ;  /* 0x000d800001147983 */ /* 0x000ea40000300a00 */
[C---:B--2---:R-:W-:Y:S01]  /*260e0*/  HMMA.16816.F32 R20, R8.reuse, R26, R20 ;  /* 0x0000001a0814723c */ /* 0x044fe20000001814 */
[----:B------:R-:W2:Y:S01]  /*260f0*/  LDL.LU.64 R26, [R1+0xd78] ;  /* 0x000d7800011a7983 */ /* 0x000ea20000300a00 */
[----:B------:R-:W2:Y:S02]  /*26100*/  LDL.LU.64 R24, [R1+0xd70] ;  /* 0x000d700001187983 */ /* 0x000ea40000300a00 */
[----:B------:R-:W3:Y:S02]  /*26110*/  LDL.LU R16, [R1+0x140] ;  /* 0x0001400001107983 */ /* 0x000ee40000300800 */
[----:B------:R-:W3:Y:S11]  /*26120*/  LDL.LU R17, [R1+0x144] ;  /* 0x0001440001117983 */ /* 0x000ef60000300800 */
[----:B------:R-:W-:Y:S06]  /*26130*/  @!UPT UIADD3 URZ, URZ, URZ, URZ ;  /* 0x0000003f3f3ff290 */ /* 0x000fec000fffe03f */
[----:B------:R0:W-:Y:S02]  /*26140*/  STL.64 [R1+0xd10], R22 ;  /* 0x000d101601007387 */ /* 0x0001e40000100a00 */
[----:B0-----:R-:W-:Y:S02]  /*26150*/  IMAD.MOV.U32 R22, RZ, RZ, R29 ;  /* 0x000000ffff167224 */ /* 0x001fe400078e001d */
[----:B----4-:R-:W-:Y:S01]  /*26160*/  IMAD.MOV.U32 R23, RZ, RZ, R28 ;  /* 0x000000ffff177224 */ /* 0x010fe200078e001c */
[----:B------:R0:W-:Y:S02]  /*26170*/  STL.64 [R1+0xd08], R20 ;  /* 0x000d081401007387 */ /* 0x0001e40000100a00 */
[----:B0-----:R-:W-:Y:S02]  /*26180*/  IMAD.MOV.U32 R20, RZ, RZ, R7 ;  /* 0x000000ffff147224 */ /* 0x001fe400078e0007 */
[----:B------:R-:W-:Y:S02]  /*26190*/  IMAD.MOV.U32 R21, RZ, RZ, R6 ;  /* 0x000000ffff157224 */ /* 0x000fe400078e0006 */
[----:B--2---:R-:W-:Y:S01]  /*261a0*/  HMMA.16816.F32 R8, R8, R22, R24 ;  /* 0x000000160808723c */ /* 0x004fe20000001818 */
[----:B------:R-:W-:Y:S11]  /*261b0*/  LDSM.16.M88.4 R24, [R0+0x14080] ;  /* 0x014080000018783b */ /* 0x000ff60000000200 */
[----:B------:R-:W-:Y:S11]  /*261c0*/  @!UPT UIADD3 URZ, URZ, URZ, URZ ;  /* 0x0000003f3f3ff290 */ /* 0x000ff6000fffe03f */
[----:B------:R-:W-:Y:S01]  /*261d0*/  STL.64 [R1+0x50], R8 ;  /* 0x0000500801007387 */ /* 0x000fe20000100a00 */
[----:B------:R-:W-:Y:S02]  /*261e0*/  STL.64 [R1+0x58], R10 ;  /* 0x0000580a01007387 */ /* 0x000fe40000100a00 */
[----:B------:R-:W0:Y:S04]  /*261f0*/  LDSM.16.M88.4 R8, [R0+0x8080] ;  /* 0x008080000008783b */ /* 0x000e280000000200 */
[----:B------:R-:W-:Y:S02]  /*26200*/  IMAD.MOV.U32 R22, RZ, RZ, R5 ;  /* 0x000000ffff167224 */ /* 0x000fe400078e0005 */
[----:B------:R-:W-:-:S05]  /*26210*/  IMAD.MOV.U32 R23, RZ, RZ, R4 ;  /* 0x000000ffff177224 */ /* 0x000fca00078e0004 */
[----:B------:R-:W-:Y:S01]  /*26220*/  STL.64 [R1+0xd20], R22 ;  /* 0x000d201601007387 */ /* 0x000fe20000100a00 */
[----:B------:R-:W-:Y:S02]  /*26230*/  STL.64 [R1+0xd18], R20 ;  /* 0x000d181401007387 */ /* 0x000fe40000100a00 */
[----:B------:R-:W-:Y:S04]  /*26240*/  LDSM.16.M88.4 R20, [R0+0x10080] ;  /* 0x010080000014783b */ /* 0x000fe80000000200 */
[----:B0-----:R-:W-:Y:S01]  /*26250*/  IMAD.MOV.U32 R6, RZ, RZ, R8 ;  /* 0x000000ffff067224 */ /* 0x001fe200078e0008 */
[----:B------:R-:W-:Y:S01]  /*26260*/  STL.64 [R1+0xa8], R10 ;  /* 0x0000a80a01007387 */ /* 0x000fe20000100a00 */
[----:B------:R-:W-:Y:S02]  /*26270*/  IMAD.MOV.U32 R7, RZ, RZ, R9 ;  /* 0x000000ffff077224 */ /* 0x000fe400078e0009 */
[----:B------:R-:W0:Y:S04]  /*26280*/  LDSM.16.M88.4 R8, [R0+0xc080] ;  /* 0x00c080000008783b */ /* 0x000e280000000200 */
[----:B0-----:R-:W-:Y:S01]  /*26290*/  IMAD.MOV.U32 R4, RZ, RZ, R8 ;  /* 0x000000ffff047224 */ /* 0x001fe200078e0008 */
[----:B------:R-:W-:Y:S01]  /*262a0*/  STL.64 [R1+0x98], R10 ;  /* 0x0000980a01007387 */ /* 0x000fe20000100a00 */
[----:B------:R-:W-:-:S02]  /*262b0*/  IMAD.MOV.U32 R5, RZ, RZ, R9 ;  /* 0x000000ffff057224 */ /* 0x000fc400078e0009 */
[----:B------:R-:W0:Y:S02]  /*262c0*/  LDSM.16.M88.4 R8, [R0+0x18080] ;  /* 0x018080000008783b */ /* 0x000e240000000200 */
[----:B0-----:R0:W-:Y:S02]  /*262d0*/  STL.64 [R1+0xd28], R8 ;  /* 0x000d280801007387 */ /* 0x0011e40000100a00 */
[----:B0-----:R-:W-:Y:S02]  /*262e0*/  IMAD.MOV.U32 R8, RZ, RZ, R4 ;  /* 0x000000ffff087224 */ /* 0x001fe400078e0004 */
[----:B------:R-:W-:Y:S01]  /*262f0*/  IMAD.MOV.U32 R9, RZ, RZ, R5 ;  /* 0x000000ffff097224 */ /* 0x000fe200078e0005 */
[----:B------:R-:W3:Y:S01]  /*26300*/  LDL.LU R4, [R1+0xd68] ;  /* 0x000d680001047983 */ /* 0x000ee20000300800 */
[----:B------:R-:W3:Y:S03]  /*26310*/  LDL.LU R5, [R1+0xd64] ;  /* 0x000d640001057983 */ /* 0x000ee60000300800 */
[----:B------:R0:W-:Y:S02]  /*26320*/  STL.64 [R1+0xd38], R8 ;  /* 0x000d380801007387 */ /* 0x0001e40000100a00 */
[----:B0-----:R-:W-:-:S02]  /*26330*/  IMAD.MOV.U32 R8, RZ, RZ, R6 ;  /* 0x000000ffff087224 */ /* 0x001fc400078e0006 */
[----:B------:R-:W-:Y:S01]  /*26340*/  IMAD.MOV.U32 R9, RZ, RZ, R7 ;  /* 0x000000ffff097224 */ /* 0x000fe200078e0007 */
[----:B------:R-:W3:Y:S01]  /*26350*/  LDL.LU R6, [R1+0xd60] ;  /* 0x000d600001067983 */ /* 0x000ee20000300800 */
[----:B------:R-:W3:Y:S02]  /*26360*/  LDL.LU R7, [R1+0xd5c] ;  /* 0x000d5c0001077983 */ /* 0x000ee40000300800 */
[----:B------:R0:W-:Y:S02]  /*26370*/  STL.64 [R1+0xb8], R22 ;  /* 0x0000b81601007387 */ /* 0x0001e40000100a00 */
[----:B0-----:R-:W-:Y:S02]  /*26380*/  IMAD.MOV.U32 R22, RZ, RZ, R19 ;  /* 0x000000ffff167224 */ /* 0x001fe400078e0013 */
[----:B------:R-:W-:Y:S02]  /*26390*/  IMAD.MOV.U32 R23, RZ, RZ, R18 ;  /* 0x000000ffff177224 */ /* 0x000fe400078e0012 */
[----:B------:R-:W-:-:S02]  /*263a0*/  IMAD.MOV.U32 R28, RZ, RZ, R11 ;  /* 0x000000ffff1c7224 */ /* 0x000fc400078e000b */
[----:B------:R-:W-:Y:S01]  /*263b0*/  IMAD.MOV.U32 R29, RZ, RZ, R10 ;  /* 0x000000ffff1d7224 */ /* 0x000fe200078e000a */
[----:B------:R0:W-:Y:S04]  /*263c0*/  STL.64 [R1+0xd30], R20 ;  /* 0x000d301401007387 */ /* 0x0001e80000100a00 */
[----:B0-----:R-:W2:Y:S01]  /*263d0*/  LDL.LU R20, [R1+0x80] ;  /* 0x0000800001147983 */ /* 0x001ea20000300800 */
[----:B------:R-:W-:Y:S02]  /*263e0*/  IMAD.MOV.U32 R21, RZ, RZ, R2 ;  /* 0x000000ffff157224 */ /* 0x000fe400078e0002 */
[----:B------:R-:W4:Y:S02]  /*263f0*/  LDL.LU R2, [R1+0xd58] ;  /* 0x000d580001027983 */ /* 0x000f240000300800 */
[----:B------:R-:W-:Y:S01]  /*26400*/  STL.64 [R1+0xc8], R26 ;  /* 0x0000c81a01007387 */ /* 0x000fe20000100a00 */
[----:B------:R-:W-:Y:S01]  /*26410*/  STL [R1+0xcec], R28 ;  /* 0x000cec1c01007387 */ /* 0x000fe20000100800 */
[----:B------:R-:W-:Y:S01]  /*26420*/  STL [R1+0xce8], R29 ;  /* 0x000ce81d01007387 */ /* 0x000fe20000100800 */
[----:B---3--:R-:W-:Y:S02]  /*26430*/  HMMA.16816.F32 R16, R4, R16, R12 ;  /* 0x000000100410723c */ /* 0x008fe4000000180c */
[----:B------:R-:W3:Y:S11]  /*26440*/  LDL.LU R12, [R1+0x130] ;  /* 0x00013000010c7983 */ /* 0x000ef60000300800 */
[----:B------:R-:W-:Y:S10]  /*26450*/  @!UPT UIADD3 URZ, URZ, URZ, URZ ;  /* 0x0000003f3f3ff290 */ /* 0x000ff4000fffe03f */
[----:B------:R-:W-:Y:S01]  /*26460*/  STL.64 [R1+0x40], R16 ;  /* 0x0000401001007387 */ /* 0x000fe20000100a00 */
[----:B------:R-:W-:Y:S02]  /*26470*/  STL.64 [R1+0x48], R18 ;  /* 0x0000481201007387 */ /* 0x000fe40000100a00 */
[----:B------:R-:W0:Y:S02]  /*26480*/  LDSM.16.M88.4 R16, [R0+0x1c080] ;  /* 0x01c080000010783b */ /* 0x000e240000000200 */
[----:B0-----:R-:W-:Y:S02]  /*26490*/  STL.64 [R1+0xd0], R16 ;  /* 0x0000d01001007387 */ /* 0x001fe40000100a00 */
[----:B------:R0:W-:Y:S02]  /*264a0*/  STL.64 [R1+0xd8], R18 ;  /* 0x0000d81201007387 */ /* 0x0001e40000100a00 */
[----:B0-----:R-:W3:Y:S01]  /*264b0*/  LDL.LU.64 R18, [R1+0xd50] ;  /* 0x000d500001127983 */ /* 0x001ee20000300a00 */
[----:B------:R-:W3:Y:S02]  /*264c0*/  LDL.LU.64 R16, [R1+0xd48] ;  /* 0x000d480001107983 */ /* 0x000ee40000300a00 */
[----:B----4-:R-:W-:-:S07]  /*264d0*/  IMAD.MOV.U32 R13, RZ, RZ, R2 ;  /* 0x000000ffff0d7224 */ /* 0x010fce00078e0002 */
[----:B---3--:R-:W-:Y:S07]  /*264e0*/  HMMA.16816.F32 R12, R4, R12, R16 ;  /* 0x0000000c040c723c */ /* 0x008fee0000001810 */
[----:B------:R-:W-:Y:S02]  /*264f0*/  IMAD.MOV.U32 R16, RZ, RZ, R3 ;  /* 0x000000ffff107224 */ /* 0x000fe400078e0003 */
[----:B------:R-:W3:Y:S01]  /*26500*/  LDL.LU R3, [R1+0xd40] ;  /* 0x000d400001037983 */ /* 0x000ee20000300800 */
[----:B------:R-:W4:Y:S02]  /*26510*/  LDL.LU R17, [R1+0x74] ;  /* 0x0000740001117983 */ /* 0x000f240000300800 */
[----:B------:R-:W4:Y:S02]  /*26520*/  LDL.LU R18, [R1+0x78] ;  /* 0x0000780001127983 */ /* 0x000f240000300800 */
[----:B------:R-:W4:Y:S10]  /*26530*/  LDL.LU R19, [R1+0x7c] ;  /* 0x00007c0001137983 */ /* 0x000f340000300800 */
[----:B------:R-:W-:-:S02]  /*26540*/  IMAD.MOV.U32 R28, RZ, RZ, R12 ;  /* 0x000000ffff1c7224 */ /* 0x000fc400078e000c */
[----:B------:R-:W-:Y:S02]  /*26550*/  IMAD.MOV.U32 R29, RZ, RZ, R13 ;  /* 0x000000ffff1d7224 */ /* 0x000fe400078e000d */
[----:B------:R-:W-:Y:S02]  /*26560*/  IMAD.MOV.U32 R2, RZ, RZ, R14 ;  /* 0x000000ffff027224 */ /* 0x000fe400078e000e */
[----:B------:R-:W-:-:S05]  /*26570*/  IMAD.MOV.U32 R0, RZ, RZ, R15 ;  /* 0x000000ffff007224 */ /* 0x000fca00078e000f */
[----:B------:R-:W-:Y:S01]  /*26580*/  STL [R1+0xd00], R0 ;  /* 0x000d000001007387 */ /* 0x000fe20000100800 */
[----:B------:R-:W-:Y:S02]  /*26590*/  STL [R1+0xcfc], R2 ;  /* 0x000cfc0201007387 */ /* 0x000fe40000100800 */
[----:B------:R-:W-:Y:S02]  /*265a0*/  STL [R1+0xcf8], R29 ;  /* 0x000cf81d01007387 */ /* 0x000fe40000100800 */
[----:B------:R-:W-:Y:S01]  /*265b0*/  STL [R1+0xcf4], R28 ;  /* 0x000cf41c01007387 */ /* 0x000fe20000100800 */
[----:B---3--:R-:W0:Y:S04]  /*265c0*/  LDSM.16.MT88.4 R12, [R3+0x20a00] ;  /* 0x020a0000030c783b */ /* 0x008e280000004200 */
[----:B0-----:R-:W-:Y:S01]  /*265d0*/  STL.64 [R1+0xcc8], R14 ;  /* 0x000cc80e01007387 */ /* 0x001fe20000100a00 */
[----:B------:R0:W-:Y:S03]  /*265e0*/  STL.64 [R1+0xcc0], R12 ;  /* 0x000cc00c01007387 */ /* 0x0001e60000100a00 */
[----:B0-----:R-:W3:Y:S01]  /*265f0*/  LDL.LU R12, [R1+0x20] ;  /* 0x00002000010c7983 */ /* 0x001ee20000300800 */
[----:B------:R-:W3:Y:S02]  /*26600*/  LDL.LU R13, [R1+0x24] ;  /* 0x00002400010d7983 */ /* 0x000ee40000300800 */
[----:B------:R-:W3:Y:S02]  /*26610*/  LDL.LU R14, [R1+0x28] ;  /* 0x00002800010e7983 */ /* 0x000ee40000300800 */
[----:B------:R-:W3:Y:S02]  /*26620*/  LDL.LU R15, [R1+0x2c] ;  /* 0x00002c00010f7983 */ /* 0x000ee40000300800 */
[C---:B---3--:R-:W-:Y:S11]  /*26630*/  HMMA.16816.F32 R8, R4.reuse, R8, R12 ;  /* 0x000000080408723c */ /* 0x048ff6000000180c */
[----:B------:R-:W-:Y:S11]  /*26640*/  @!UPT UIADD3 URZ, URZ, URZ, URZ ;  /* 0x0000003f3f3ff290 */ /* 0x000ff6000fffe03f */
[----:B------:R-:W-:Y:S01]  /*26650*/  @!UPT UIADD3 URZ, URZ, URZ, URZ ;  /* 0x0000003f3f3ff290 */ /* 0x000fe2000fffe03f */
[----:B------:R0:W-:Y:S04]  /*26660*/  STL.64 [R1+0x20], R8 ;  /* 0x0000200801007387 */ /* 0x0001e80000100a00 */
[----:B0-----:R-:W2:Y:S01]  /*26670*/  LDL.LU.64 R8, [R1+0xd38] ;  /* 0x000d380001087983 */ /* 0x001ea20000300a00 */
[----:B------:R-:W-:Y:S02]  /*26680*/  IMAD.MOV.U32 R15, RZ, RZ, R10 ;  /* 0x000000ffff0f7224 */ /* 0x000fe400078e000a */
[----:B------:R-:W-:Y:S02]  /*26690*/  IMAD.MOV.U32 R14, RZ, RZ, R11 ;  /* 0x000000ffff0e7224 */ /* 0x000fe400078e000b */
[C---:B--2---:R-:W-:Y:S01]  /*266a0*/  HMMA.16816.F32 R8, R4.reuse, R8, R20 ;  /* 0x000000080408723c */ /* 0x044fe20000001814 */
[----:B------:R-:W4:Y:S11]  /*266b0*/  LDL.LU.64 R20, [R1+0xd30] ;  /* 0x000d300001147983 */ /* 0x000f360000300a00 */
[----:B------:R-:W-:Y:S11]  /*266c0*/  @!UPT UIADD3 URZ, URZ, URZ, URZ ;  /* 0x0000003f3f3ff290 */ /* 0x000ff6000fffe03f */
[----:B------:R-:W-:Y:S01]  /*266d0*/  @!UPT UIADD3 URZ, URZ, URZ, URZ ;  /* 0x0000003f3f3ff290 */ /* 0x000fe2000fffe03f */
[----:B------:R-:W-:Y:S02]  /*266e0*/  IMAD.MOV.U32 R0, RZ, RZ, R8 ;  /* 0x000000ffff007224 */ /* 0x000fe400078e0008 */
[----:B------:R-:W-:Y:S02]  /*266f0*/  IMAD.MOV.U32 R2, RZ, RZ, R9 ;  /* 0x000000ffff027224 */ /* 0x000fe400078e0009 */
[----:B------:R-:W2:Y:S01]  /*26700*/  LDL.LU.64 R8, [R1+0xd28] ;  /* 0x000d280001087983 */ /* 0x000ea20000300a00 */
[C---:B----4-:R-:W-:Y:S11]  /*26710*/  HMMA.16816.F32 R20, R4.reuse, R20, R16 ;  /* 0x000000140414723c */ /* 0x050ff60000001810 */
[----:B------:R-:W-:Y:S11]  /*26720*/  @!UPT UIADD3 URZ, URZ, URZ, URZ ;  /* 0x0000003f3f3ff290 */ /* 0x000ff6000fffe03f */
[----:B------:R-:W-:Y:S02]  /*26730*/  @!UPT UIADD3 URZ, URZ, URZ, URZ ;  /* 0x0000003f3f3ff290 */ /* 0x000fe4000fffe03f */
[----:B------:R-:W-:Y:S02]  /*26740*/  IMAD.MOV.U32 R13, RZ, RZ, R22 ;  /* 0x000000ffff0d7224 */ /* 0x000fe400078e0016 */
[----:B------:R-:W-:Y:S02]  /*26750*/  IMAD.MOV.U32 R12, RZ, RZ, R23 ;  /* 0x000000ffff0c7224 */ /* 0x000fe400078e0017 */
[----:B------:R-:W-:Y:S02]  /*26760*/  IMAD.MOV.U32 R17, RZ, RZ, R20 ;  /* 0x000000ffff117224 */ /* 0x000fe400078e0014 */
[----:B------:R-:W-:Y:S01]  /*26770*/  IMAD.MOV.U32 R16, RZ, RZ, R21 ;  /* 0x000000ffff107224 */ /* 0x000fe200078e0015 */
[----:B------:R-:W3:Y:S01]  /*26780*/  LDL.LU.64 R22, [R1+0xd20] ;  /* 0x000d200001167983 */ /* 0x000ee20000300a00 */
[----:B------:R-:W3:Y:S02]  /*26790*/  LDL.LU.64 R20, [R1+0xd18] ;  /* 0x000d180001147983 */ /* 0x000ee40000300a00 */
[C---:B---3--:R-:W-:Y:S01]  /*267a0*/  HMMA.16816.F32 R24, R4.reuse, R24, R20 ;  /* 0x000000180418723c */ /* 0x048fe20000001814 */
[----:B------:R-:W2:Y:S01]  /*267b0*/  LDL.LU.64 R22, [R1+0xd10] ;  /* 0x000d100001167983 */ /* 0x000ea20000300a00 */
[----:B------:R-:W2:Y:S11]  /*267c0*/  LDL.LU.64 R20, [R1+0xd08] ;  /* 0x000d080001147983 */ /* 0x000eb60000300a00 */
[----:B------:R-:W-:Y:S10]  /*267d0*/  @!UPT UIADD3 URZ, URZ, URZ, URZ ;  /* 0x0000003f3f3ff290 */ /* 0x000ff4000fffe03f */
[----:B------:R0:W-:Y:S01]  /*267e0*/  STL.64 [R1+0xc70], R26 ;  /* 0x000c701a01007387 */ /* 0x0001e20000100a00 */
[----:B------:R-:W-:Y:S03]  /*267f0*/  STL.64 [R1+0xc68], R24 ;  /* 0x000c681801007387 */ /* 0x000fe60000100a00 */
[----:B0-----:R-:W3:Y:S01]  /*26800*/  LDL.LU R26, [R1+0xb8] ;  /* 0x0000b800011a7983 */ /* 0x001ee20000300800 */
[----:B------:R-:W3:Y:S02]  /*26810*/  LDL.LU R27, [R1+0xbc] ;  /* 0x0000bc00011b7983 */ /* 0x000ee40000300800 */
[----:B------:R-:W-:Y:S02]  /*26820*/  IMAD.MOV.U32 R29, RZ, RZ, R10 ;  /* 0x000000ffff1d7224 */ /* 0x000fe400078e000a */
[----:B------:R-:W-:Y:S02]  /*26830*/  IMAD.MOV.U32 R28, RZ, RZ, R11 ;  /* 0x000000ffff1c7224 */ /* 0x000fe400078e000b */
[----:B--2---:R-:W-:Y:S01]  /*26840*/  HMMA.16816.F32 R8, R4, R8, R20 ;  /* 0x000000080408723c */ /* 0x004fe20000001814 */
[----:B------:R-:W0:Y:S04]  /*26850*/  LDSM.16.MT88.4 R20, [R3+0x20c00] ;  /* 0x020c00000314783b */ /* 0x000e280000004200 */
[----:B---3--:R-:W-:Y:S01]  /*26860*/  STL.64 [R1+0xc80], R26 ;  /* 0x000c801a01007387 */ /* 0x008fe20000100a00 */
[----:B------:R-:W-:Y:S02]  /*26870*/  STL.64 [R1+0xce0], R6 ;  /* 0x000ce00601007387 */ /* 0x000fe40000100a00 */
[----:B------:R-:W-:Y:S11]  /*26880*/  STL.64 [R1+0xcd8], R4 ;  /* 0x000cd80401007387 */ /* 0x000ff60000100a00 */
[----:B------:R-:W-:Y:S04]  /*26890*/  @!UPT UIADD3 URZ, URZ, URZ, URZ ;  /* 0x0000003f3f3ff290 */ /* 0x000fe8000fffe03f */
[----:B------:R1:W-:Y:S01]  /*268a0*/  STL.64 [R1+0xc60], R10 ;  /* 0x000c600a01007387 */ /* 0x0003e20000100a00 */
[----:B------:R-:W-:Y:S04]  /*268b0*/  STL.64 [R1+0xc58], R8 ;  /* 0x000c580801007387 */ /* 0x000fe80000100a00 */
[----:B-1----:R-:W2:Y:S01]  /*268c0*/  LDL.LU R10, [R1+0xc8] ;  /* 0x0000c800010a7983 */ /* 0x002ea20000300800 */
[----:B------:R-:W2:Y:S02]  /*268d0*/  LDL.LU R11, [R1+0xcc] ;  /* 0x0000cc00010b7983 */ /* 0x000ea40000300800 */
[----:B------:R-:W3:Y:S02]  /*268e0*/  LDL.LU R26, [R1+0x98] ;  /* 0x00009800011a7983 */ /* 0x000ee40000300800 */
[----:B------:R-:W3:Y:S02]  /*268f0*/  LDL.LU R27, [R1+0x9c] ;  /* 0x00009c00011b7983 */ /* 0x000ee40000300800 */
[----:B---3--:R1:W-:Y:S04]  /*26900*/  STL.64 [R1+0xc98], R26 ;  /* 0x000c981a01007387 */ /* 0x0083e80000100a00 */
[----:B-1----:R-:W3:Y:S01]  /*26910*/  LDL.LU R26, [R1+0xa8] ;  /* 0x0000a800011a7983 */ /* 0x002ee20000300800 */
[----:B------:R-:W3:Y:S03]  /*26920*/  LDL.LU R27, [R1+0xac] ;  /* 0x0000ac00011b7983 */ /* 0x000ee60000300800 */
[----:B---3--:R1:W-:Y:S04]  /*26930*/  STL.64 [R1+0xcb0], R26 ;  /* 0x000cb01a01007387 */ /* 0x0083e80000100a00 */
[----:B-1----:R-:W3:Y:S01]  /*26940*/  LDL.LU R26, [R1+0x138] ;  /* 0x00013800011a7983 */ /* 0x002ee20000300800 */
[----:B------:R-:W3:Y:S03]  /*26950*/  LDL.LU R27, [R1+0x13c] ;  /* 0x00013c00011b7983 */ /* 0x000ee60000300800 */
[----:B---3--:R-:W-:Y:S01]  /*26960*/  STL.64 [R1+0xcb8], R26 ;  /* 0x000cb81a01007387 */ /* 0x008fe20000100a00 */
[----:B--2---:R1:W-:Y:S02]  /*26970*/  STL.64 [R1+0xc78], R10 ;  /* 0x000c780a01007387 */ /* 0x0043e40000100a00 */
[----:B------:R-:W2:Y:S02]  /*26980*/  LDL.LU R18, [R1+0x148] ;  /* 0x0001480001127983 */ /* 0x000ea40000300800 */
[----:B------:R-:W2:Y:S02]  /*26990*/  LDL.LU R19, [R1+0x14c] ;  /* 0x00014c0001137983 */ /* 0x000ea40000300800 */
[----:B------:R-:W-:-:S02]  /*269a0*/  IMAD.MOV.U32 R9, RZ, RZ, R16 ;  /* 0x000000ffff097224 */ /* 0x000fc400078e0010 */
[----:B------:R-:W-:Y:S02]  /*269b0*/  IMAD.MOV.U32 R8, RZ, RZ, R17 ;  /* 0x000000ffff087224 */ /* 0x000fe400078e0011 */
[----:B-1----:R-:W-:Y:S02]  /*269c0*/  IMAD.MOV.U32 R11, RZ, RZ, R12 ;  /* 0x000000ffff0b7224 */ /* 0x002fe400078e000c */
[----:B------:R-:W-:Y:S01]  /*269d0*/  IMAD.MOV.U32 R10, RZ, RZ, R13 ;  /* 0x000000ffff0a7224 */ /* 0x000fe200078e000d */
[----:B--2---:R1:W-:Y:S01]  /*269e0*/  STL.64 [R1+0xcd0], R18 ;  /* 0x000cd01201007387 */ /* 0x0043e20000100a00 */
[----:B------:R-:W2:Y:S02]  /*269f0*/  LDL.LU R12, [R1+0xd0] ;  /* 0x0000d000010c7983 */ /* 0x000ea40000300800 */
[----:B------:R-:W2:Y:S02]  /*26a00*/  LDL.LU R13, [R1+0xd4] ;  /* 0x0000d400010d7983 */ /* 0x000ea40000300800 */
[----:B------:R-:W2:Y:S01]  /*26a10*/  LDL.LU R16, [R1+0x50] ;  /* 0x0000500001107983 */ /* 0x000ea20000300800 */
[----:B------:R-:W2:Y:S04]  /*26a20*/  LDL.LU R17, [R1+0x54] ;  /* 0x0000540001117983 */ /* 0x000ea80000300800 */
[----:B-1----:R-:W2:Y:S01]  /*26a30*/  LDL.LU R18, [R1+0x58] ;  /* 0x0000580001127983 */ /* 0x002ea20000300800 */
[----:B------:R-:W2:Y:S02]  /*26a40*/  LDL.LU R19, [R1+0x5c] ;  /* 0x00005c0001137983 */ /* 0x000ea40000300800 */
[----:B------:R-:W3:Y:S02]  /*26a50*/  LDL.LU R24, [R1+0x40] ;  /* 0x0000400001187983 */ /* 0x000ee40000300800 */
[----:B------:R-:W3:Y:S01]  /*26a60*/  LDL.LU R25, [R1+0x44] ;  /* 0x0000440001197983 */ /* 0x000ee20000300800 */
[----:B------:R-:W3:Y:S01]  /*26a70*/  LDL.LU R26, [R1+0x48] ;  /* 0x00004800011a7983 */ /* 0x000ee20000300800 */
[----:B------:R-:W3:Y:S02]  /*26a80*/  LDL.LU R27, [R1+0x4c] ;  /* 0x00004c00011b7983 */ /* 0x000ee40000300800 */
[----:B------:R1:W-:Y:S02]  /*26a90*/  STL.64 [R1+0xc90], R10 ;  /* 0x000c900a01007387 */ /* 0x0003e40000100a00 */
[----:B------:R4:W-:Y:S02]  /*26aa0*/  STL.64 [R1+0xc88], R8 ;  /* 0x000c880801007387 */ /* 0x0009e40000100a00 */
[----:B-1----:R-:W-:-:S02]  /*26ab0*/  IMAD.MOV.U32 R10, RZ, RZ, R29 ;  /* 0x000000ffff0a7224 */ /* 0x002fc400078e001d */
[----:B----4-:R-:W-:Y:S02]  /*26ac0*/  IMAD.MOV.U32 R8, RZ, RZ, R0 ;  /* 0x000000ffff087224 */ /* 0x010fe400078e0000 */
[----:B------:R-:W-:Y:S01]  /*26ad0*/  IMAD.MOV.U32 R11, RZ, RZ, R28 ;  /* 0x000000ffff0b7224 */ /* 0x000fe200078e001c */
[----:B------:R-:W4:Y:S01]  /*26ae0*/  LDL.LU R0, [R1+0xd00] ;  /* 0x000d000001007983 */ /* 0x000f220000300800 */
[----:B------:R-:W-:Y:S02]  /*26af0*/  IMAD.MOV.U32 R9, RZ, RZ, R2 ;  /* 0x000000ffff097224 */ /* 0x000fe400078e0002 */
[----:B------:R-:W2:Y:S02]  /*26b00*/  LDL.LU R2, [R1+0xcfc] ;  /* 0x000cfc0001027983 */ /* 0x000ea40000300800 */
[----:B------:R-:W2:Y:S01]  /*26b10*/  LDL.LU R29, [R1+0xcf8] ;  /* 0x000cf800011d7983 */ /* 0x000ea20000300800 */
[----:B------:R-:W2:Y:S01]  /*26b20*/  LDL.LU R28, [R1+0xcf4] ;  /* 0x000cf400011c7983 */ /* 0x000ea20000300800 */
[----:B------:R-:W-:Y:S02]  /*26b30*/  STL.64 [R1+0xca8], R10 ;  /* 0x000ca80a01007387 */ /* 0x000fe40000100a00 */
[----:B------:R1:W-:Y:S02]  /*26b40*/  STL.64 [R1+0xca0], R8 ;  /* 0x000ca00801007387 */ /* 0x0003e40000100a00 */
[----:B-1----:R-:W2:Y:S01]  /*26b50*/  LDL.LU R8, [R1+0x20] ;  /* 0x0000200001087983 */ /* 0x002ea20000300800 */
[----:B------:R-:W2:Y:S02]  /*26b60*/  LDL.LU R9, [R1+0x24] ;  /* 0x0000240001097983 */ /* 0x000ea40000300800 */
[----:B------:R-:W2:Y:S02]  /*26b70*/  LDL.LU R3, [R1+0xcf0] ;  /* 0x000cf00001037983 */ /* 0x000ea40000300800 */
[----:B0-----:R0:W-:Y:S01]  /*26b80*/  STL [R1+0xc3c], R20 ;  /* 0x000c3c1401007387 */ /* 0x0011e20000100800 */
[----:B------:R1:W-:Y:S01]  /*26b90*/  STL [R1+0xc38], R21 ;  /* 0x000c381501007387 */ /* 0x0003e20000100800 */
[----:B------:R0:W-:Y:S02]  /*26ba0*/  STL [R1+0xc34], R22 ;  /* 0x000c341601007387 */ /* 0x0001e40000100800 */
[----:B------:R4:W-:Y:S01]  /*26bb0*/  STL [R1+0xc30], R23 ;  /* 0x000c301701007387 */ /* 0x0009e20000100800 */
[----:B--2---:R-:W2:Y:S01]  /*26bc0*/  LDSM.16.M88.4 R4, [R3+0x80] ;  /* 0x000080000304783b */ /* 0x004ea20000000200 */
[----:B0-----:R-:W-:-:S02]  /*26bd0*/  IMAD.MOV.U32 R20, RZ, RZ, R28 ;  /* 0x000000ffff147224 */ /* 0x001fc400078e001c */
[----:B------:R-:W3:Y:S02]  /*26be0*/  LDL.LU R28, [R1+0xcec] ;  /* 0x000cec00011c7983 */ /* 0x000ee40000300800 */
[----:B-1----:R-:W-:Y:S02]  /*26bf0*/  IMAD.MOV.U32 R21, RZ, RZ, R29 ;  /* 0x000000ffff157224 */ /* 0x002fe400078e001d */
[----:B------:R-:W-:Y:S01]  /*26c00*/  IMAD.MOV.U32 R22, RZ, RZ, R2 ;  /* 0x000000ffff167224 */ /* 0x000fe200078e0002 */
[----:B------:R-:W3:Y:S01]  /*26c10*/  LDL.LU R29, [R1+0xce8] ;  /* 0x000ce800011d7983 */ /* 0x000ee20000300800 */
[----:B----4-:R-:W-:-:S03]  /*26c20*/  IMAD.MOV.U32 R23, RZ, RZ, R0 ;  /* 0x000000ffff177224 */ /* 0x010fc600078e0000 */
[----:B--2---:R0:W-:Y:S01]  /*26c30*/  STL.64 [R1+0x128], R6 ;  /* 0x0001280601007387 */ /* 0x0041e20000100a00 */
[----:B------:R-:W-:Y:S02]  /*26c40*/  IMAD.MOV.U32 R2, RZ, RZ, R4 ;  /* 0x000000ffff027224 */ /* 0x000fe400078e0004 */
[----:B------:R-:W-:Y:S01]  /*26c50*/  IMAD.MOV.U32 R0, RZ, RZ, R5 ;  /* 0x000000ffff007224 */ /* 0x000fe200078e0005 */
[----:B0-----:R-:W2:Y:S01]  /*26c60*/  LDL.LU.64 R6, [R1+0xce0] ;  /* 0x000ce00001067983 */ /* 0x001ea20000300a00 */
[----:B------:R-:W2:Y:S02]  /*26c70*/  LDL.LU.64 R4, [R1+0xcd8] ;  /* 0x000cd80001047983 */ /* 0x000ea40000300a00 */
[----:B------:R-:W-:Y:S02]  /*26c80*/  IMAD.MOV.U32 R10, RZ, RZ, R15 ;  /* 0x000000ffff0a7224 */ /* 0x000fe400078e000f */
[----:B------:R-:W-:Y:S01]  /*26c90*/  IMAD.MOV.U32 R11, RZ, RZ, R14 ;  /* 0x000000ffff0b7224 */ /* 0x000fe200078e000e */
[----:B------:R-:W-:Y:S01]  /*26ca0*/  STL [R1+0xc44], R0 ;  /* 0x000c440001007387 */ /* 0x000fe20000100800 */
[----:B------:R-:W-:Y:S01]  /*26cb0*/  STL [R1+0xc40], R2 ;  /* 0x000c400201007387 */ /* 0x000fe20000100800 */
[----:B--2---:R-:W-:Y:S02]  /*26cc0*/  HMMA.16816.F32 R4, R4, R12, R16 ;  /* 0x0000000c0404723c */ /* 0x004fe40000001810 */
[----:B------:R-:W0:Y:S04]  /*26cd0*/  LDSM.16.M88.4 R12, [R3+0x4080] ;  /* 0x00408000030c783b */ /* 0x000e280000000200 */
[----:B------:R-:W3:Y:S11]  /*26ce0*/  LDL.LU.64 R18, [R1+0xcd0] ;  /* 0x000cd00001127983 */ /* 0x000ef60000300a00 */
[----:B------:R-:W-:Y:S06]  /*26cf0*/  @!UPT UIADD3 URZ, URZ, URZ, URZ ;  /* 0x0000003f3f3ff290 */ /* 0x000fec000fffe03f */
[----:B------:R-:W-:Y:S01]  /*26d00*/  STL.64 [R1+0xc50], R6 ;  /* 0x000c500601007387 */ /* 0x000fe20000100a00 */
[----:B------:R-:W-:Y:S03]  /*26d10*/  STL.64 [R1+0xc48], R4 ;  /* 0x000c480401007387 */ /* 0x000fe60000100a00 */
[----:B0-----:R-:W-:Y:S01]  /*26d20*/  STL.64 [R1+0x110], R12 ;  /* 0x0001100c01007387 */ /* 0x001fe20000100a00 */
[----:B------:R0:W-:Y:S03]  /*26d30*/  STL.64 [R1+0x118], R14 ;  /* 0x0001180e01007387 */ /* 0x0001e60000100a00 */
[----:B0-----:R-:W3:Y:S01]  /*26d40*/  LDL.LU.64 R14, [R1+0xcc8] ;  /* 0x000cc800010e7983 */ /* 0x001ee20000300a00 */
[----:B------:R-:W3:Y:S02]  /*26d50*/  LDL.LU.64 R12, [R1+0xcc0] ;  /* 0x000cc000010c7983 */ /* 0x000ee40000300a00 */
[----:B---3--:R-:W-:Y:S01]  /*26d60*/  HMMA.16816.F32 R16, R12, R18, R24 ;  /* 0x000000120c10723c */ /* 0x008fe20000001818 */
[----:B------:R-:W2:Y:S01]  /*26d70*/  LDL.LU.64 R26, [R1+0xcb8] ;  /* 0x000cb800011a7983 */ /* 0x000ea20000300a00 */
[----:B------:R-:W-:-:S02]  /*26d80*/  IMAD.MOV.U32 R6, RZ, RZ, R29 ;  /* 0x000000ffff067224 */ /* 0x000fc400078e001d */
[----:B------:R-:W-:-:S04]  /*26d90*/  IMAD.MOV.U32 R7, RZ, RZ, R28 ;  /* 0x000000ffff077224 */ /* 0x000fc800078e001c */
[C---:B--2---:R-:W-:Y:S11]  /*26da0*/  HMMA.16816.F32 R24, R12.reuse, R26, R20 ;  /* 0x0000001a0c18723c */ /* 0x044ff60000001814 */
[----:B------:R-:W-:Y:S11]  /*26db0*/  @!UPT UIADD3 URZ, URZ, URZ, URZ ;  /* 0x0000003f3f3ff290 */ /* 0x000ff6000fffe03f */
[----:B------:R-:W-:Y:S02]  /*26dc0*/  @!UPT UIADD3 URZ, URZ, URZ, URZ ;  /* 0x0000003f3f3ff290 */ /* 0x000fe4000fffe03f */
[----:B------:R-:W-:Y:S02]  /*26dd0*/  IMAD.MOV.U32 R29, RZ, RZ, R26 ;  /* 0x000000ffff1d7224 */ /* 0x000fe400078e001a */
[----:B------:R-:W-:Y:S02]  /*26de0*/  IMAD.MOV.U32 R28, RZ, RZ, R27 ;  /* 0x000000ffff1c7224 */ /* 0x000fe400078e001b */
[----:B------:R-:W2:Y:S01]  /*26df0*/  LDL.LU.64 R26, [R1+0xcb0] ;  /* 0x000cb000011a7983 */ /* 0x000ea20000300a00 */
[----:B------:R-:W-:Y:S02]  /*26e00*/  IMAD.MOV.U32 R22, RZ, RZ, R24 ;  /* 0x000000ffff167224 */ /* 0x000fe400078e0018 */
[----:B------:R-:W-:Y:S02]  /*26e10*/  IMAD.MOV.U32 R23, RZ, RZ, R25 ;  /* 0x000000ffff177224 */ /* 0x000fe400078e0019 */
[C---:B--2---:R-:W-:Y:S01]  /*26e20*/  HMMA.16816.F32 R24, R12.reuse, R26, R8 ;  /* 0x0000001a0c18723c */ /* 0x044fe20000001808 */
[----:B------:R-:W2:Y:S01]  /*26e30*/  LDL.LU.64 R10, [R1+0xca8] ;  /* 0x000ca800010a7983 */ /* 0x000ea20000300a00 */
[----:B------:R-:W2:Y:S11]  /*26e40*/  LDL.LU.64 R8, [R1+0xca0] ;  /* 0x000ca00001087983 */ /* 0x000eb60000300a00 */
[----:B------:R-:W-:Y:S11]  /*26e50*/  @!UPT UIADD3 URZ, URZ, URZ, URZ ;  /* 0x0000003f3f3ff290 */ /* 0x000ff6000fffe03f */
        /* <DEDUP_REMOVED lines=8> */
[----:B------:R-:W-:Y:S10]  /*26ee0*/  @!UPT UIADD3 URZ, URZ, URZ, URZ ;  /* 0x0000003f3f3ff290 */ /* 0x000ff4000fffe03f */
[----:B------:R-:W-:Y:S01]  /*26ef0*/  STL.64 [R1+0x80], R24 ;  /* 0x0000801801007387 */ /* 0x000fe20000100a00 */
[----:B------:R0:W-:Y:S03]  /*26f00*/  STL.64 [R1+0x88], R26 ;  /* 0x0000881a01007387 */ /* 0x0001e60000100a00 */
[----:B0-----:R-:W2:Y:S02]  /*26f10*/  LDL.LU.64 R26, [R1+0xc80] ;  /* 0x000c8000011a7983 */ /* 0x001ea40000300a00 */
[C---:B--2---:R-:W-:Y:S02]  /*26f20*/  HMMA.16816.F32 R24, R12.reuse, R26, R8 ;  /* 0x0000001a0c18723c */ /* 0x044fe40000001808 */
[----:B------:R-:W2:Y:S11]  /*26f30*/  LDL.LU.64 R10, [R1+0xc78] ;  /* 0x000c7800010a7983 */ /* 0x000eb60000300a00 */
[----:B------:R-:W-:Y:S10]  /*26f40*/  @!UPT UIADD3 URZ, URZ, URZ, URZ ;  /* 0x0000003f3f3ff290 */ /* 0x000ff4000fffe03f */
[----:B------:R-:W-:Y:S01]  /*26f50*/  STL.64 [R1+0x70], R24 ;  /* 0x0000701801007387 */ /* 0x000fe20000100a00 */
[----:B------:R0:W-:Y:S03]  /*26f60*/  STL.64 [R1+0x78], R26 ;  /* 0x0000781a01007387 */ /* 0x0001e60000100a00 */
[----:B0-----:R-:W2:Y:S01]  /*26f70*/  LDL.LU.64 R26, [R1+0xc70] ;  /* 0x000c7000011a7983 */ /* 0x001ea20000300a00 */
[----:B------:R-:W2:Y:S02]  /*26f80*/  LDL.LU.64 R24, [R1+0xc68] ;  /* 0x000c680001187983 */ /* 0x000ea40000300a00 */
[C---:B--2---:R-:W-:Y:S01]  /*26f90*/  HMMA.16816.F32 R24, R12.reuse, R10, R24 ;  /* 0x0000000a0c18723c */ /* 0x044fe20000001818 */
[----:B------:R-:W2:Y:S01]  /*26fa0*/  LDL.LU.64 R10, [R1+0xc60] ;  /* 0x000c6000010a7983 */ /* 0x000ea20000300a00 */
[----:B------:R-:W2:Y:S11]  /*26fb0*/  LDL.LU.64 R8, [R1+0xc58] ;  /* 0x000c580001087983 */ /* 0x000eb60000300a00 */
[----:B------:R-:W-:Y:S10]  /*26fc0*/  @!UPT UIADD3 URZ, URZ, URZ, URZ ;  /* 0x0000003f3f3ff290 */ /* 0x000ff4000fffe03f */
[----:B------:R-:W-:Y:S01]  /*26fd0*/  STL.64 [R1+0x60], R24 ;  /* 0x0000601801007387 */ /* 0x000fe20000100a00 */
[----:B------:R0:W-:Y:S03]  /*26fe0*/  STL.64 [R1+0x68], R26 ;  /* 0x0000681a01007387 */ /* 0x0001e60000100a00 */
[----:B0-----:R-:W3:Y:S01]  /*26ff0*/  LDL.LU R26, [R1+0xd8] ;  /* 0x0000d800011a7983 */ /* 0x001ee20000300800 */
[----:B------:R-:W3:Y:S01]  /*27000*/  LDL.LU R27, [R1+0xdc] ;  /* 0x0000dc00011b7983 */ /* 0x000ee20000300800 */
[C---:B--2---:R-:W-:Y:S02]  /*27010*/  HMMA.16816.F32 R8, R12.reuse, R6, R8 ;  /* 0x000000060c08723c */ /* 0x044fe40000001808 */
[----:B------:R-:W3:Y:S01]  /*27020*/  LDL.LU.64 R6, [R1+0xc50] ;  /* 0x000c500001067983 */ /* 0x000ee20000300a00 */
[----:B------:R-:W3:Y:S11]  /*27030*/  LDL.LU.64 R4, [R1+0xc48] ;  /* 0x000c480001047983 */ /* 0x000ef60000300a00 */
[----:B------:R-:W-:Y:S09]  /*27040*/  @!UPT UIADD3 URZ, URZ, URZ, URZ ;  /* 0x0000003f3f3ff290 */ /* 0x000ff2000fffe03f */
[----:B------:R-:W-:Y:S01]  /*27050*/  STL.64 [R1+0x50], R8 ;  /* 0x0000500801007387 */ /* 0x000fe20000100a00 */
[----:B------:R-:W-:Y:S02]  /*27060*/  STL.64 [R1+0x58], R10 ;  /* 0x0000580a01007387 */ /* 0x000fe40000100a00 */
[----:B------:R-:W0:Y:S01]  /*27070*/  LDSM.16.M88.4 R8, [R3+0x8080] ;  /* 0x008080000308783b */ /* 0x000e220000000200 */
[----:B---3--:R-:W-:Y:S01]  /*27080*/  HMMA.16816.F32 R4, R12, R26, R4 ;  /* 0x0000001a0c04723c */ /* 0x008fe20000001804 */
[----:B------:R-:W-:Y:S11]  /*27090*/  LDSM.16.M88.4 R24, [R3+0xc080] ;  /* 0x00c080000318783b */ /* 0x000ff60000000200 */
[----:B------:R-:W-:Y:S11]  /*270a0*/  @!UPT UIADD3 URZ, URZ, URZ, URZ ;  /* 0x0000003f3f3ff290 */ /* 0x000ff6000fffe03f */
[----:B------:R-:W-:Y:S01]  /*270b0*/  STL.64 [R1+0x30], R4 ;  /* 0x0000300401007387 */ /* 0x000fe20000100a00 */
[----:B------:R-:W-:Y:S02]  /*270c0*/  STL.64 [R1+0x38], R6 ;  /* 0x0000380601007387 */ /* 0x000fe40000100a00 */
[----:B0-----:R-:W-:Y:S02]  /*270d0*/  STL.64 [R1+0xd0], R8 ;  /* 0x0000d00801007387 */ /* 0x001fe40000100a00 */
[----:B------:R-:W-:Y:S02]  /*270e0*/  STL.64 [R1+0xd8], R10 ;  /* 0x0000d80a01007387 */ /* 0x000fe40000100a00 */
[----:B------:R-:W0:Y:S04]  /*270f0*/  LDSM.16.M88.4 R8, [R3+0x14080] ;  /* 0x014080000308783b */ /* 0x000e280000000200 */
[----:B------:R-:W1:Y:S04]  /*27100*/  LDSM.16.M88.4 R4, [R3+0x10080] ;  /* 0x010080000304783b */ /* 0x000e680000000200 */
[----:B0-----:R0:W-:Y:S04]  /*27110*/  STL [R1+0xbd8], R8 ;  /* 0x000bd80801007387 */ /* 0x0011e80000100800 */
[----:B0-----:R-:W2:Y:S01]  /*27120*/  LDL R8, [R1+0x178] ;  /* 0x0001780001087983 */ /* 0x001ea20000100800 */
[----:B------:R-:W-:Y:S02]  /*27130*/  STL.64 [R1+0xc8], R26 ;  /* 0x0000c81a01007387 */ /* 0x000fe40000100a00 */
[----:B------:R0:W-:Y:S02]  /*27140*/  STL.64 [R1+0xbf8], R24 ;  /* 0x000bf81801007387 */ /* 0x0001e40000100a00 */
[----:B0-----:R-:W-:-:S02]  /*27150*/  IMAD.MOV.U32 R24, RZ, RZ, R0 ;  /* 0x000000ffff187224 */ /* 0x001fc400078e0000 */
[----:B------:R-:W3:Y:S01]  /*27160*/  LDL.LU R0, [R1+0xc44] ;  /* 0x000c440001007983 */ /* 0x000ee20000300800 */
[----:B------:R-:W-:Y:S02]  /*27170*/  IMAD.MOV.U32 R26, RZ, RZ, R20 ;  /* 0x000000ffff1a7224 */ /* 0x000fe400078e0014 */
[----:B------:R-:W-:Y:S02]  /*27180*/  IMAD.MOV.U32 R27, RZ, RZ, R21 ;  /* 0x000000ffff1b7224 */ /* 0x000fe400078e0015 */
[----:B------:R-:W-:Y:S02]  /*27190*/  IMAD.MOV.U32 R25, RZ, RZ, R2 ;  /* 0x000000ffff197224 */ /* 0x000fe400078e0002 */
[----:B------:R-:W4:Y:S01]  /*271a0*/  LDL.LU R2, [R1+0xc40] ;  /* 0x000c400001027983 */ /* 0x000f220000300800 */
[----:B------:R-:W4:Y:S02]  /*271b0*/  LDL.LU R20, [R1+0xc3c] ;  /* 0x000c3c0001147983 */ /* 0x000f240000300800 */
[----:B------:R-:W4:Y:S02]  /*271c0*/  LDL.LU R21, [R1+0xc38] ;  /* 0x000c380001157983 */ /* 0x000f240000300800 */
[----:B------:R0:W-:Y:S01]  /*271d0*/  STL.64 [R1+0xc08], R26 ;  /* 0x000c081a01007387 */ /* 0x0001e20000100a00 */
[----:B------:R1:W-:Y:S01]  /*271e0*/  STL.64 [R1+0xc00], R24 ;  /* 0x000c001801007387 */ /* 0x0003e20000100a00 */
[----:B0-----:R-:W-:-:S02]  /*271f0*/  IMAD.MOV.U32 R26, RZ, RZ, R29 ;  /* 0x000000ffff1a7224 */ /* 0x001fc400078e001d */
[----:B------:R-:W-:Y:S02]  /*27200*/  IMAD.MOV.U32 R27, RZ, RZ, R28 ;  /* 0x000000ffff1b7224 */ /* 0x000fe400078e001c */
[----:B-1----:R-:W-:Y:S02]  /*27210*/  IMAD.MOV.U32 R24, RZ, RZ, R22 ;  /* 0x000000ffff187224 */ /* 0x002fe400078e0016 */
[----:B------:R-:W-:Y:S01]  /*27220*/  IMAD.MOV.U32 R25, RZ, RZ, R23 ;  /* 0x000000ffff197224 */ /* 0x000fe200078e0017 */
[----:B------:R-:W4:Y:S01]  /*27230*/  LDL.LU R22, [R1+0xc34] ;  /* 0x000c340001167983 */ /* 0x000f220000300800 */
[----:B------:R-:W4:Y:S02]  /*27240*/  LDL.LU R23, [R1+0xc30] ;  /* 0x000c300001177983 */ /* 0x000f240000300800 */
[----:B------:R0:W-:Y:S02]  /*27250*/  STL.64 [R1+0xc18], R26 ;  /* 0x000c181a01007387 */ /* 0x0001e40000100a00 */
[----:B0-----:R-:W-:-:S05]  /*27260*/  IMAD.MOV.U32 R27, RZ, RZ, R3 ;  /* 0x000000ffff1b7224 */ /* 0x001fca00078e0003 */
[----:B------:R-:W0:Y:S04]  /*27270*/  LDSM.16.M88.4 R12, [R27+0x18080] ;  /* 0x018080001b0c783b */ /* 0x000e280000000200 */
[----:B------:R-:W-:Y:S01]  /*27280*/  STL.64 [R1+0xc10], R24 ;  /* 0x000c101801007387 */ /* 0x000fe20000100a00 */
[----:B------:R3:W-:Y:S02]  /*27290*/  STL [R1+0xbd4], R9 ;  /* 0x000bd40901007387 */ /* 0x0007e40000100800 */
[----:B------:R1:W-:Y:S02]  /*272a0*/  STL.64 [R1+0xc28], R10 ;  /* 0x000c280a01007387 */ /* 0x0003e40000100a00 */
[----:B------:R-:W0:Y:S01]  /*272b0*/  LDSM.16.M88.4 R24, [R27+0x1c080] ;  /* 0x01c080001b18783b */ /* 0x000e220000000200 */
[----:B--2---:R4:W-:Y:S03]  /*272c0*/  STL [R1+0xc20], R8 ;  /* 0x000c200801007387 */ /* 0x0049e60000100800 */
[----:B------:R2:W-:Y:S02]  /*272d0*/  STL.64 [R1+0xb8], R6 ;  /* 0x0000b80601007387 */ /* 0x0005e40000100a00 */
[----:B---3--:R-:W-:-:S02]  /*272e0*/  IMAD.MOV.U32 R9, RZ, RZ, R0 ;  /* 0x000000ffff097224 */ /* 0x008fc400078e0000 */
[----:B0-----:R-:W-:-:S05]  /*272f0*/  IMAD.MOV.U32 R0, RZ, RZ, R15 ;  /* 0x000000ffff007224 */ /* 0x001fca00078e000f */
[----:B------:R-:W-:Y:S01]  /*27300*/  STL [R1+0xbd0], R0 ;  /* 0x000bd00001007387 */ /* 0x000fe20000100800 */
[----:B-1----:R-:W3:Y:S02]  /*27310*/  LDL.LU.64 R10, [R1+0xc28] ;  /* 0x000c2800010a7983 */ /* 0x002ee40000300a00 */
[----:B----4-:R-:W-:-:S07]  /*27320*/  IMAD.MOV.U32 R8, RZ, RZ, R2 ;  /* 0x000000ffff087224 */ /* 0x010fce00078e0002 */
[----:B------:R-:W-:Y:S01]  /*27330*/  HMMA.16816.F32 R16, R20, R8, R16 ;  /* 0x000000081410723c */ /* 0x000fe20000001810 */
[----:B------:R-:W4:Y:S01]  /*27340*/  LDL.LU R8, [R1+0xc20] ;  /* 0x000c200001087983 */ /* 0x000f220000300800 */
[----:B--2---:R-:W-:Y:S02]  /*27350*/  IMAD.MOV.U32 R7, RZ, RZ, R24 ;  /* 0x000000ffff077224 */ /* 0x004fe400078e0018 */
[----:B------:R-:W-:Y:S11]  /*27360*/  IMAD.MOV.U32 R6, RZ, RZ, R25 ;  /* 0x000000ffff067224 */ /* 0x000ff600078e0019 */
[----:B------:R-:W-:Y:S09]  /*27370*/  @!UPT UIADD3 URZ, URZ, URZ, URZ ;  /* 0x0000003f3f3ff290 */ /* 0x000ff2000fffe03f */
[----:B------:R-:W-:Y:S02]  /*27380*/  IMAD.MOV.U32 R3, RZ, RZ, R18 ;  /* 0x000000ffff037224 */ /* 0x000fe400078e0012 */
[----:B------:R-:W-:Y:S02]  /*27390*/  IMAD.MOV.U32 R28, RZ, RZ, R17 ;  /* 0x000000ffff1c7224 */ /* 0x000fe400078e0011 */
[----:B------:R-:W-:Y:S02]  /*273a0*/  IMAD.MOV.U32 R29, RZ, RZ, R16 ;  /* 0x000000ffff1d7224 */ /* 0x000fe400078e0010 */
[----:B------:R-:W2:Y:S01]  /*273b0*/  LDL.LU R16, [R1+0x110] ;  /* 0x0001100001107983 */ /* 0x000ea20000300800 */
[----:B------:R-:W2:Y:S02]  /*273c0*/  LDL.LU R17, [R1+0x114] ;  /* 0x0001140001117983 */ /* 0x000ea40000300800 */
[----:B------:R-:W-:Y:S02]  /*273d0*/  STL [R1+0xbe4], R3 ;  /* 0x000be40301007387 */ /* 0x000fe40000100800 */
[----:B------:R-:W-:Y:S01]  /*273e0*/  STL [R1+0xbe0], R28 ;  /* 0x000be01c01007387 */ /* 0x000fe20000100800 */
[----:B------:R-:W-:Y:S04]  /*273f0*/  STL [R1+0xbdc], R29 ;  /* 0x000bdc1d01007387 */ /* 0x000fe80000100800 */
[----:B---3--:R-:W-:Y:S01]  /*27400*/  STL.64 [R1+0xa8], R10 ;  /* 0x0000a80a01007387 */ /* 0x008fe20000100a00 */
[----:B------:R0:W-:Y:S03]  /*27410*/  STL.64 [R1+0x48], R26 ;  /* 0x0000481a01007387 */ /* 0x0001e60000100a00 */
[----:B0-----:R-:W2:Y:S01]  /*27420*/  LDL.LU.64 R26, [R1+0xc18] ;  /* 0x000c1800011a7983 */ /* 0x001ea20000300a00 */
[----:B------:R-:W2:Y:S02]  /*27430*/  LDL.LU.64 R24, [R1+0xc10] ;  /* 0x000c100001187983 */ /* 0x000ea40000300a00 */
[----:B------:R-:W-:-:S02]  /*27440*/  IMAD.MOV.U32 R2, RZ, RZ, R19 ;  /* 0x000000ffff027224 */ /* 0x000fc400078e0013 */
[----:B------:R-:W-:Y:S01]  /*27450*/  STL [R1+0x98], R14 ;  /* 0x0000980e01007387 */ /* 0x000fe20000100800 */
[----:B------:R0:W-:Y:S04]  /*27460*/  STL.64 [R1+0xbc8], R12 ;  /* 0x000bc80c01007387 */ /* 0x0001e80000100a00 */
[----:B0-----:R-:W3:Y:S01]  /*27470*/  LDL.LU R12, [R1+0x80] ;  /* 0x00008000010c7983 */ /* 0x001ee20000300800 */
[----:B------:R-:W3:Y:S02]  /*27480*/  LDL.LU R13, [R1+0x84] ;  /* 0x00008400010d7983 */ /* 0x000ee40000300800 */
[----:B------:R-:W3:Y:S02]  /*27490*/  LDL.LU R14, [R1+0x88] ;  /* 0x00008800010e7983 */ /* 0x000ee40000300800 */
[----:B------:R-:W3:Y:S01]  /*274a0*/  LDL.LU R15, [R1+0x8c] ;  /* 0x00008c00010f7983 */ /* 0x000ee20000300800 */
[C---:B--2---:R-:W-:Y:S01]  /*274b0*/  HMMA.16816.F32 R16, R20.reuse, R16, R24 ;  /* 0x000000101410723c */ /* 0x044fe20000001818 */
[----:B------:R-:W2:Y:S01]  /*274c0*/  LDL.LU.64 R26, [R1+0xc08] ;  /* 0x000c0800011a7983 */ /* 0x000ea20000300a00 */
[----:B------:R-:W2:Y:S11]  /*274d0*/  LDL.LU.64 R24, [R1+0xc00] ;  /* 0x000c000001187983 */ /* 0x000eb60000300a00 */
[----:B------:R-:W-:Y:S11]  /*274e0*/  @!UPT UIADD3 URZ, URZ, URZ, URZ ;  /* 0x0000003f3f3ff290 */ /* 0x000ff6000fffe03f */
[----:B------:R-:W-:Y:S02]  /*274f0*/  IMAD.MOV.U32 R9, RZ, RZ, R16 ;  /* 0x000000ffff097224 */ /* 0x000fe400078e0010 */
[----:B------:R-:W-:Y:S02]  /*27500*/  IMAD.MOV.U32 R0, RZ, RZ, R17 ;  /* 0x000000ffff007224 */ /* 0x000fe400078e0011 */
[----:B------:R-:W-:Y:S02]  /*27510*/  IMAD.MOV.U32 R11, RZ, RZ, R18 ;  /* 0x000000ffff0b7224 */ /* 0x000fe400078e0012 */
[----:B------:R-:W-:Y:S02]  /*27520*/  IMAD.MOV.U32 R10, RZ, RZ, R19 ;  /* 0x000000ffff0a7224 */ /* 0x000fe400078e0013 */
[----:B----4-:R-:W0:Y:S04]  /*27530*/  LDSM.16.MT88.4 R16, [R8+0x20e00] ;  /* 0x020e00000810783b */ /* 0x010e280000004200 */
[----:B0-----:R-:W-:Y:S01]  /*27540*/  STL.64 [R1+0xbb0], R18 ;  /* 0x000bb01201007387 */ /* 0x001fe20000100a00 */
[----:B------:R0:W-:Y:S03]  /*27550*/  STL.64 [R1+0xba8], R16 ;  /* 0x000ba81001007387 */ /* 0x0001e60000100a00 */
[----:B0-----:R-:W2:Y:S01]  /*27560*/  LDL.LU R16, [R1+0xd0] ;  /* 0x0000d00001107983 */ /* 0x001ea20000300800 */
[----:B------:R-:W2:Y:S02]  /*27570*/  LDL.LU R17, [R1+0xd4] ;  /* 0x0000d40001117983 */ /* 0x000ea40000300800 */
[----:B--2---:R-:W-:Y:S01]  /*27580*/  HMMA.16816.F32 R16, R20, R16, R24 ;  /* 0x000000101410723c */ /* 0x004fe20000001818 */
[----:B------:R-:W3:Y:S01]  /*27590*/  LDL.LU.64 R24, [R1+0xbf8] ;  /* 0x000bf80001187983 */ /* 0x000ee20000300a00 */
[----:B------:R-:W-:Y:S11]  /*275a0*/  STL.64 [R1+0xbf0], R10 ;  /* 0x000bf00a01007387 */ /* 0x000ff60000100a00 */
[----:B------:R-:W-:Y:S11]  /*275b0*/  @!UPT UIADD3 URZ, URZ, URZ, URZ ;  /* 0x0000003f3f3ff290 */ /* 0x000ff6000fffe03f */
[----:B------:R-:W-:-:S05]  /*275c0*/  IMAD.MOV.U32 R8, RZ, RZ, R19 ;  /* 0x000000ffff087224 */ /* 0x000fca00078e0013 */
[----:B------:R0:W-:Y:S04]  /*275d0*/  STL.64 [R1+0xbe8], R8 ;  /* 0x000be80801007387 */ /* 0x0001e80000100a00 */
[----:B0-----:R-:W2:Y:S01]  /*275e0*/  LDL.LU R8, [R1+0x70] ;  /* 0x0000700001087983 */ /* 0x001ea20000300800 */
[----:B------:R-:W2:Y:S02]  /*275f0*/  LDL.LU R9, [R1+0x74] ;  /* 0x0000740001097983 */ /* 0x000ea40000300800 */
[----:B------:R-:W2:Y:S02]  /*27600*/  LDL.LU R10, [R1+0x78] ;  /* 0x00007800010a7983 */ /* 0x000ea40000300800 */
[----:B------:R-:W2:Y:S01]  /*27610*/  LDL.LU R11, [R1+0x7c] ;  /* 0x00007c00010b7983 */ /* 0x000ea20000300800 */
[----:B---3--:R-:W-:Y:S11]  /*27620*/  HMMA.16816.F32 R24, R20, R24, R12 ;  /* 0x000000181418723c */ /* 0x008ff6000000180c */
[----:B------:R-:W-:Y:S11]  /*27630*/  @!UPT UIADD3 URZ, URZ, URZ, URZ ;  /* 0x0000003f3f3ff290 */ /* 0x000ff6000fffe03f */
[----:B------:R-:W-:Y:S01]  /*27640*/  @!UPT UIADD3 URZ, URZ, URZ, URZ ;  /* 0x0000003f3f3ff290 */ /* 0x000fe2000fffe03f */
[----:B------:R0:W-:Y:S01]  /*27650*/  STL.64 [R1+0xb68], R26 ;  /* 0x000b681a01007387 */ /* 0x0001e20000100a00 */
[----:B------:R-:W-:Y:S03]  /*27660*/  STL.64 [R1+0xb60], R24 ;  /* 0x000b601801007387 */ /* 0x000fe60000100a00 */
[----:B0-----:R-:W3:Y:S01]  /*27670*/  LDL.LU R26, [R1+0xd8] ;  /* 0x0000d800011a7983 */ /* 0x001ee20000300800 */
[----:B------:R-:W3:Y:S02]  /*27680*/  LDL.LU R27, [R1+0xdc] ;  /* 0x0000dc00011b7983 */ /* 0x000ee40000300800 */
[----:B------:R-:W-:Y:S02]  /*27690*/  IMAD.MOV.U32 R3, RZ, RZ, R16 ;  /* 0x000000ffff037224 */ /* 0x000fe400078e0010 */
[----:B------:R-:W-:Y:S02]  /*276a0*/  IMAD.MOV.U32 R28, RZ, RZ, R17 ;  /* 0x000000ffff1c7224 */ /* 0x000fe400078e0011 */
[----:B------:R-:W-:-:S02]  /*276b0*/  IMAD.MOV.U32 R16, RZ, RZ, R7 ;  /* 0x000000ffff107224 */ /* 0x000fc400078e0007 */
[----:B------:R-:W-:-:S05]  /*276c0*/  IMAD.MOV.U32 R17, RZ, RZ, R6 ;  /* 0x000000ffff117224 */ /* 0x000fca00078e0006 */
[----:B------:R-:W-:Y:S04]  /*276d0*/  STL.64 [R1+0xbc0], R16 ;  /* 0x000bc01001007387 */ /* 0x000fe80000100a00 */
[----:B---3--:R0:W-:Y:S04]  /*276e0*/  STL.64 [R1+0xb78], R26 ;  /* 0x000b781a01007387 */ /* 0x0081e80000100a00 */
[----:B0-----:R-:W3:Y:S01]  /*276f0*/  LDL.LU R26, [R1+0x118] ;  /* 0x00011800011a7983 */ /* 0x001ee20000300800 */
[----:B------:R-:W3:Y:S02]  /*27700*/  LDL.LU R27, [R1+0x11c] ;  /* 0x00011c00011b7983 */ /* 0x000ee40000300800 */
[----:B------:R-:W4:Y:S02]  /*27710*/  LDL.LU R16, [R1+0x50] ;  /* 0x0000500001107983 */ /* 0x000f240000300800 */
[----:B------:R-:W-:Y:S01]  /*27720*/  IMAD.MOV.U32 R29, RZ, RZ, R18 ;  /* 0x000000ffff1d7224 */ /* 0x000fe200078e0012 */
[----:B------:R-:W4:Y:S01]  /*27730*/  LDL.LU R17, [R1+0x54] ;  /* 0x0000540001117983 */ /* 0x000f220000300800 */
[----:B------:R-:W4:Y:S02]  /*27740*/  LDL.LU R18, [R1+0x58] ;  /* 0x0000580001127983 */ /* 0x000f240000300800 */
[----:B------:R-:W4:Y:S02]  /*27750*/  LDL.LU R19, [R1+0x5c] ;  /* 0x00005c0001137983 */ /* 0x000f240000300800 */
[----:B------:R-:W4:Y:S01]  /*27760*/  LDL.LU R12, [R1+0x60] ;  /* 0x00006000010c7983 */ /* 0x000f220000300800 */
[----:B------:R-:W4:Y:S01]  /*27770*/  LDL.LU R13, [R1+0x64] ;  /* 0x00006400010d7983 */ /* 0x000f220000300800 */
[----:B------:R-:W4:Y:S02]  /*27780*/  LDL.LU R14, [R1+0x68] ;  /* 0x00006800010e7983 */ /* 0x000f240000300800 */
[----:B------:R-:W4:Y:S01]  /*27790*/  LDL.LU R15, [R1+0x6c] ;  /* 0x00006c00010f7983 */ /* 0x000f220000300800 */
[----:B--2---:R-:W-:Y:S01]  /*277a0*/  HMMA.16816.F32 R4, R20, R4, R8 ;  /* 0x000000041404723c */ /* 0x004fe20000001808 */
[----:B---3--:R0:W-:Y:S04]  /*277b0*/  STL.64 [R1+0xb90], R26 ;  /* 0x000b901a01007387 */ /* 0x0081e80000100a00 */
[----:B0-----:R-:W2:Y:S01]  /*277c0*/  LDL.LU R26, [R1+0x128] ;  /* 0x00012800011a7983 */ /* 0x001ea20000300800 */
[----:B------:R-:W2:Y:S03]  /*277d0*/  LDL.LU R27, [R1+0x12c] ;  /* 0x00012c00011b7983 */ /* 0x000ea60000300800 */
[----:B--2---:R0:W-:Y:S01]  /*277e0*/  STL.64 [R1+0xbb8], R26 ;  /* 0x000bb81a01007387 */ /* 0x0041e20000100a00 */
[----:B------:R-:W2:Y:S02]  /*277f0*/  LDL.LU R24, [R1+0x30] ;  /* 0x0000300001187983 */ /* 0x000ea40000300800 */
[----:B------:R-:W2:Y:S01]  /*27800*/  LDL.LU R25, [R1+0x34] ;  /* 0x0000340001197983 */ /* 0x000ea20000300800 */
[----:B0-----:R-:W2:Y:S01]  /*27810*/  LDL.LU R26, [R1+0x38] ;  /* 0x00003800011a7983 */ /* 0x001ea20000300800 */
[----:B------:R-:W2:Y:S02]  /*27820*/  LDL.LU R27, [R1+0x3c] ;  /* 0x00003c00011b7983 */ /* 0x000ea40000300800 */
[----:B------:R-:W3:Y:S02]  /*27830*/  LDL.LU.64 R10, [R1+0xbf0] ;  /* 0x000bf000010a7983 */ /* 0x000ee40000300a00 */
[----:B------:R-:W2:Y:S05]  /*27840*/  LDL.LU.64 R8, [R1+0xbe8] ;  /* 0x000be80001087983 */ /* 0x000eaa0000300a00 */
[----:B------:R0:W-:Y:S01]  /*27850*/  STL.64 [R1+0xb58], R6 ;  /* 0x000b580601007387 */ /* 0x0001e20000100a00 */
[----:B------:R1:W-:Y:S03]  /*27860*/  STL.64 [R1+0xb50], R4 ;  /* 0x000b500401007387 */ /* 0x0003e60000100a00 */
[----:B0-----:R-:W2:Y:S01]  /*27870*/  LDL.LU R6, [R1+0xc8] ;  /* 0x0000c80001067983 */ /* 0x001ea20000300800 */
[----:B------:R-:W2:Y:S02]  /*27880*/  LDL.LU R7, [R1+0xcc] ;  /* 0x0000cc0001077983 */ /* 0x000ea40000300800 */
[----:B-1----:R-:W-:-:S02]  /*27890*/  IMAD.MOV.U32 R4, RZ, RZ, R3 ;  /* 0x000000ffff047224 */ /* 0x002fc400078e0003 */
[----:B------:R-:W-:Y:S01]  /*278a0*/  IMAD.MOV.U32 R5, RZ, RZ, R28 ;  /* 0x000000ffff057224 */ /* 0x000fe200078e001c */
[----:B--2---:R0:W-:Y:S01]  /*278b0*/  STL.64 [R1+0xb70], R6 ;  /* 0x000b700601007387 */ /* 0x0041e20000100a00 */
[----:B------:R-:W2:Y:S02]  /*278c0*/  LDL.LU R3, [R1+0xbe4] ;  /* 0x000be40001037983 */ /* 0x000ea40000300800 */
[----:B------:R-:W2:Y:S02]  /*278d0*/  LDL.LU R28, [R1+0xbe0] ;  /* 0x000be000011c7983 */ /* 0x000ea40000300800 */
[----:B0-----:R-:W-:Y:S02]  /*278e0*/  IMAD.MOV.U32 R6, RZ, RZ, R29 ;  /* 0x000000ffff067224 */ /* 0x001fe400078e001d */
[----:B------:R-:W-:Y:S01]  /*278f0*/  IMAD.MOV.U32 R7, RZ, RZ, R8 ;  /* 0x000000ffff077224 */ /* 0x000fe200078e0008 */
[----:B------:R-:W2:Y:S01]  /*27900*/  LDL.LU R29, [R1+0xbdc] ;  /* 0x000bdc00011d7983 */ /* 0x000ea20000300800 */
[----:B------:R-:W4:Y:S03]  /*27910*/  LDL.LU R8, [R1+0xbd8] ;  /* 0x000bd80001087983 */ /* 0x000f260000300800 */
[----:B------:R-:W-:Y:S01]  /*27920*/  STL.64 [R1+0xb88], R6 ;  /* 0x000b880601007387 */ /* 0x000fe20000100a00 */
[----:B------:R0:W-:Y:S02]  /*27930*/  STL.64 [R1+0xb80], R4 ;  /* 0x000b800401007387 */ /* 0x0001e40000100a00 */
[----:B0-----:R-:W-:-:S02]  /*27940*/  IMAD.MOV.U32 R4, RZ, RZ, R9 ;  /* 0x000000ffff047224 */ /* 0x001fc400078e0009 */
[----:B------:R-:W4:Y:S01]  /*27950*/  LDL.LU R9, [R1+0xbd4] ;  /* 0x000bd40001097983 */ /* 0x000f220000300800 */
[----:B---3--:R-:W-:Y:S02]  /*27960*/  IMAD.MOV.U32 R6, RZ, RZ, R11 ;  /* 0x000000ffff067224 */ /* 0x008fe400078e000b */
[----:B------:R-:W-:Y:S02]  /*27970*/  IMAD.MOV.U32 R7, RZ, RZ, R10 ;  /* 0x000000ffff077224 */ /* 0x000fe400078e000a */
[----:B------:R-:W-:Y:S02]  /*27980*/  IMAD.MOV.U32 R5, RZ, RZ, R0 ;  /* 0x000000ffff057224 */ /* 0x000fe400078e0000 */
[----:B------:R-:W3:Y:S01]  /*27990*/  LDL.LU R0, [R1+0xbd0] ;  /* 0x000bd00001007983 */ /* 0x000ee20000300800 */
[----:B------:R-:W-:Y:S02]  /*279a0*/  STL.64 [R1+0xba0], R6 ;  /* 0x000ba00601007387 */ /* 0x000fe40000100a00 */
[----:B------:R2:W-:Y:S01]  /*279b0*/  STL.64 [R1+0xb98], R4 ;  /* 0x000b980401007387 */ /* 0x0005e20000100a00 */
[C---:B----4-:R-:W-:Y:S01]  /*279c0*/  HMMA.16816.F32 R8, R20.reuse, R8, R12 ;  /* 0x000000081408723c */ /* 0x050fe2000000180c */
[----:B------:R-:W4:Y:S07]  /*279d0*/  LDL.LU.64 R12, [R1+0xbc8] ;  /* 0x000bc800010c7983 */ /* 0x000f2e0000300a00 */
[----:B----4-:R-:W-:Y:S01]  /*279e0*/  HMMA.16816.F32 R12, R20, R12, R16 ;  /* 0x0000000c140c723c */ /* 0x010fe20000001810 */
[----:B------:R-:W4:Y:S01]  /*279f0*/  LDL.LU.64 R16, [R1+0xbc0] ;  /* 0x000bc00001107983 */ /* 0x000f220000300a00 */
[----:B--2---:R-:W-:-:S02]  /*27a00*/  IMAD.MOV.U32 R4, RZ, RZ, R29 ;  /* 0x000000ffff047224 */ /* 0x004fc400078e001d */
[----:B------:R-:W-:Y:S02]  /*27a10*/  IMAD.MOV.U32 R5, RZ, RZ, R28 ;  /* 0x000000ffff057224 */ /* 0x000fe400078e001c */
[----:B------:R-:W-:Y:S02]  /*27a20*/  IMAD.MOV.U32 R6, RZ, RZ, R3 ;  /* 0x000000ffff067224 */ /* 0x000fe400078e0003 */
[----:B------:R-:W-:Y:S01]  /*27a30*/  IMAD.MOV.U32 R7, RZ, RZ, R2 ;  /* 0x000000ffff077224 */ /* 0x000fe200078e0002 */
[----:B----4-:R-:W-:Y:S01]  /*27a40*/  HMMA.16816.F32 R20, R20, R16, R24 ;  /* 0x000000101414723c */ /* 0x010fe20000001818 */
[----:B------:R-:W2:Y:S01]  /*27a50*/  LDL.LU.64 R26, [R1+0xbb8] ;  /* 0x000bb800011a7983 */ /* 0x000ea20000300a00 */
[----:B------:R-:W2:Y:S02]  /*27a60*/  LDL.LU.64 R18, [R1+0xbb0] ;  /* 0x000bb00001127983 */ /* 0x000ea40000300a00 */
[----:B------:R-:W2:Y:S04]  /*27a70*/  LDL.LU.64 R16, [R1+0xba8] ;  /* 0x000ba80001107983 */ /* 0x000ea80000300a00 */
[----:B--2---:R-:W-:Y:S01]  /*27a80*/  HMMA.16816.F32 R24, R16, R26, R4 ;  /* 0x0000001a1018723c */ /* 0x004fe20000001804 */
[----:B------:R-:W2:Y:S01]  /*27a90*/  LDL.LU.64 R6, [R1+0xba0] ;  /* 0x000ba00001067983 */ /* 0x000ea20000300a00 */
[----:B------:R-:W2:Y:S11]  /*27aa0*/  LDL.LU.64 R4, [R1+0xb98] ;  /* 0x000b980001047983 */ /* 0x000eb60000300a00 */
[----:B------:R-:W-:Y:S10]  /*27ab0*/  @!UPT UIADD3 URZ, URZ, URZ, URZ ;  /* 0x0000003f3f3ff290 */ /* 0x000ff4000fffe03f */
[----:B------:R-:W-:Y:S01]  /*27ac0*/  STL.64 [R1+0x1f0], R24 ;  /* 0x0001f01801007387 */ /* 0x000fe20000100a00 */
[----:B------:R0:W-:Y:S03]  /*27ad0*/  STL.64 [R1+0x1f8], R26 ;  /* 0x0001f81a01007387 */ /* 0x0001e60000100a00 */
[----:B0-----:R-:W2:Y:S01]  /*27ae0*/  LDL.LU.64 R26, [R1+0xb90] ;  /* 0x000b9000011a7983 */ /* 0x001ea20000300a00 */
[----:B------:R-:W-:Y:S02]  /*27af0*/  IMAD.MOV.U32 R29, RZ, RZ, R25 ;  /* 0x000000ffff1d7224 */ /* 0x000fe400078e0019 */
[----:B------:R-:W-:-:S05]  /*27b00*/  IMAD.MOV.U32 R2, RZ, RZ, R24 ;  /* 0x000000ffff027224 */ /* 0x000fca00078e0018 */
[----:B------:R-:W-:Y:S01]  /*27b10*/  STL [R1+0xa8c], R2 ;  /* 0x000a8c0201007387 */ /* 0x000fe20000100800 */
[----:B------:R-:W-:Y:S01]  /*27b20*/  STL [R1+0xa88], R29 ;  /* 0x000a881d01007387 */ /* 0x000fe20000100800 */
[----:B--2---:R-:W-:Y:S02]  /*27b30*/  HMMA.16816.F32 R24, R16, R26, R4 ;  /* 0x0000001a1018723c */ /* 0x004fe40000001804 */
[----:B------:R-:W2:Y:S01]  /*27b40*/  LDL.LU.64 R6, [R1+0xb88] ;  /* 0x000b880001067983 */ /* 0x000ea20000300a00 */
[----:B------:R-:W2:Y:S11]  /*27b50*/  LDL.LU.64 R4, [R1+0xb80] ;  /* 0x000b800001047983 */ /* 0x000eb60000300a00 */
[----:B------:R-:W-:Y:S09]  /*27b60*/  @!UPT UIADD3 URZ, URZ, URZ, URZ ;  /* 0x0000003f3f3ff290 */ /* 0x000ff2000fffe03f */
[----:B------:R-:W-:Y:S01]  /*27b70*/  STL.64 [R1+0x1e0], R24 ;  /* 0x0001e01801007387 */ /* 0x000fe20000100a00 */
[----:B------:R0:W-:Y:S03]  /*27b80*/  STL.64 [R1+0x1e8], R26 ;  /* 0x0001e81a01007387 */ /* 0x0001e60000100a00 */
[----:B0-----:R-:W2:Y:S01]  /*27b90*/  LDL.LU.64 R26, [R1+0xb78] ;  /* 0x000b7800011a7983 */ /* 0x001ea20000300a00 */
[----:B------:R-:W-:-:S05]  /*27ba0*/  IMAD.MOV.U32 R3, RZ, RZ, R24 ;  /* 0x000000ffff037224 */ /* 0x000fca00078e0018 */
[----:B------:R-:W-:Y:S01]  /*27bb0*/  STL [R1+0xa90], R3 ;  /* 0x000a900301007387 */ /* 0x000fe20000100800 */
[C---:B--2---:R-:W-:Y:S03]  /*27bc0*/  HMMA.16816.F32 R24, R16.reuse, R26, R4 ;  /* 0x0000001a1018723c */ /* 0x044fe60000001804 */
[----:B------:R-:W2:Y:S11]  /*27bd0*/  LDL.LU.64 R6, [R1+0xb70] ;  /* 0x000b700001067983 */ /* 0x000eb60000300a00 */
[----:B------:R-:W-:Y:S09]  /*27be0*/  @!UPT UIADD3 URZ, URZ, URZ, URZ ;  /* 0x0000003f3f3ff290 */ /* 0x000ff2000fffe03f */
[----:B------:R-:W-:Y:S01]  /*27bf0*/  STL.64 [R1+0x1d0], R24 ;  /* 0x0001d01801007387 */ /* 0x000fe20000100a00 */
[----:B------:R0:W-:Y:S02]  /*27c00*/  STL.64 [R1+0x1d8], R26 ;  /* 0x0001d81a01007387 */ /* 0x0001e40000100a00 */
[----:B------:R-:W-:Y:S01]  /*27c10*/  IMAD.MOV.U32 R28, RZ, RZ, R24 ;  /* 0x000000ffff1c7224 */ /* 0x000fe200078e0018 */
[----:B0-----:R-:W2:Y:S01]  /*27c20*/  LDL.LU.64 R26, [R1+0xb68] ;  /* 0x000b6800011a7983 */ /* 0x001ea20000300a00 */
[----:B------:R-:W2:Y:S03]  /*27c30*/  LDL.LU.64 R24, [R1+0xb60] ;  /* 0x000b600001187983 */ /* 0x000ea60000300a00 */
[----:B------:R-:W-:Y:S01]  /*27c40*/  STL [R1+0xa94], R28 ;  /* 0x000a941c01007387 */ /* 0x000fe20000100800 */
[C---:B--2---:R-:W-:Y:S01]  /*27c50*/  HMMA.16816.F32 R24, R16.reuse, R6, R24 ;  /* 0x000000061018723c */ /* 0x044fe20000001818 */
[----:B------:R-:W2:Y:S01]  /*27c60*/  LDL.LU.64 R6, [R1+0xb58] ;  /* 0x000b580001067983 */ /* 0x000ea20000300a00 */
[----:B------:R-:W2:Y:S11]  /*27c70*/  LDL.LU.64 R4, [R1+0xb50] ;  /* 0x000b500001047983 */ /* 0x000eb60000300a00 */
[----:B------:R-:W-:Y:S10]  /*27c80*/  @!UPT UIADD3 URZ, URZ, URZ, URZ ;  /* 0x0000003f3f3ff290 */ /* 0x000ff4000fffe03f */
[----:B------:R-:W-:Y:S01]  /*27c90*/  STL.64 [R1+0x1c0], R24 ;  /* 0x0001c01801007387 */ /* 0x000fe20000100a00 */
[----:B------:R0:W-:Y:S02]  /*27ca0*/  STL.64 [R1+0x1c8], R26 ;  /* 0x0001c81a01007387 */ /* 0x0001e40000100a00 */
[----:B------:R2:W-:Y:S01]  /*27cb0*/  STL [R1+0xa98], R24 ;  /* 0x000a981801007387 */ /* 0x0005e20000100800 */
[----:B0-----:R-:W2:Y:S01]  /*27cc0*/  LDL.LU R26, [R1+0xb8] ;  /* 0x0000b800011a7983 */ /* 0x001ea20000300800 */
[----:B------:R-:W2:Y:S02]  /*27cd0*/  LDL.LU R27, [R1+0xbc] ;  /* 0x0000bc00011b7983 */ /* 0x000ea40000300800 */
[----:B--2---:R-:W-:Y:S11]  /*27ce0*/  HMMA.16816.F32 R24, R16, R26, R4 ;  /* 0x0000001a1018723c */ /* 0x004ff60000001804 */
[----:B------:R-:W-:Y:S11]  /*27cf0*/  @!UPT UIADD3 URZ, URZ, URZ, URZ ;  /* 0x0000003f3f3ff290 */ /* 0x000ff6000fffe03f */
[----:B------:R-:W-:Y:S01]  /*27d00*/  @!UPT UIADD3 URZ, URZ, URZ, URZ ;  /* 0x0000003f3f3ff290 */ /* 0x000fe2000fffe03f */
[----:B------:R0:W-:Y:S01]  /*27d10*/  STL.64 [R1+0x1b0], R24 ;  /* 0x0001b01801007387 */ /* 0x0001e20000100a00 */
[----:B------:R1:W-:Y:S02]  /*27d20*/  STL.64 [R1+0x1b8], R26 ;  /* 0x0001b81a01007387 */ /* 0x0003e40000100a00 */
[----:B------:R-:W-:Y:S02]  /*27d30*/  IMAD.MOV.U32 R6, RZ, RZ, R27 ;  /* 0x000000ffff067224 */ /* 0x000fe400078e001b */
[----:B0-----:R-:W-:-:S05]  /*27d40*/  IMAD.MOV.U32 R25, RZ, RZ, R24 ;  /* 0x000000ffff197224 */ /* 0x001fca00078e0018 */
[----:B------:R-:W-:Y:S01]  /*27d50*/  STL [R1+0xaa0], R25 ;  /* 0x000aa01901007387 */ /* 0x000fe20000100800 */
[----:B-1----:R-:W2:Y:S02]  /*27d60*/  LDL.LU R26, [R1+0xa8] ;  /* 0x0000a800011a7983 */ /* 0x002ea40000300800 */
[----:B------:R-:W2:Y:S02]  /*27d70*/  LDL.LU R27, [R1+0xac] ;  /* 0x0000ac00011b7983 */ /* 0x000ea40000300800 */
[----:B------:R0:W-:Y:S02]  /*27d80*/  STL [R1+0xa9c], R6 ;  /* 0x000a9c0601007387 */ /* 0x0001e40000100800 */
[----:B0-----:R-:W4:Y:S01]  /*27d90*/  LDL.LU R6, [R1+0x98] ;  /* 0x0000980001067983 */ /* 0x001f220000300800 */
[----:B---3--:R-:W-:Y:S01]  /*27da0*/  IMAD.MOV.U32 R7, RZ, RZ, R0 ;  /* 0x000000ffff077224 */ /* 0x008fe200078e0000 */
[C---:B--2---:R-:W-:Y:S11]  /*27db0*/  HMMA.16816.F32 R8, R16.reuse, R26, R8 ;  /* 0x0000001a1008723c */ /* 0x044ff60000001808 */
[----:B------:R-:W-:Y:S11]  /*27dc0*/  @!UPT UIADD3 URZ, URZ, URZ, URZ ;  /* 0x0000003f3f3ff290 */ /* 0x000ff6000fffe03f */
[----:B------:R-:W-:Y:S02]  /*27dd0*/  @!UPT UIADD3 URZ, URZ, URZ, URZ ;  /* 0x0000003f3f3ff290 */ /* 0x000fe4000fffe03f */
[----:B------:R-:W-:Y:S01]  /*27de0*/  IMAD.MOV.U32 R26, RZ, RZ, R8 ;  /* 0x000000ffff1a7224 */ /* 0x000fe200078e0008 */
[----:B------:R-:W-:Y:S01]  /*27df0*/  STL.64 [R1+0x1a0], R8 ;  /* 0x0001a00801007387 */ /* 0x000fe20000100a00 */
[----:B------:R-:W-:Y:S03]  /*27e00*/  STL.64 [R1+0x1a8], R10 ;  /* 0x0001a80a01007387 */ /* 0x000fe60000100a00 */
[----:B------:R4:W-:Y:S02]  /*27e10*/  STL [R1+0xaa4], R26 ;  /* 0x000aa41a01007387 */ /* 0x0009e40000100800 */
[----:B----4-:R-:W-:Y:S11]  /*27e20*/  HMMA.16816.F32 R24, R16, R6, R12 ;  /* 0x000000061018723c */ /* 0x010ff6000000180c */
[----:B------:R-:W-:Y:S11]  /*27e30*/  @!UPT UIADD3 URZ, URZ, URZ, URZ ;  /* 0x0000003f3f3ff290 */ /* 0x000ff6000fffe03f */
[----:B------:R-:W-:Y:S01]  /*27e40*/  @!UPT UIADD3 URZ, URZ, URZ, URZ ;  /* 0x0000003f3f3ff290 */ /* 0x000fe2000fffe03f */
[----:B------:R-:W-:Y:S01]  /*27e50*/  STL.64 [R1+0x190], R24 ;  /* 0x0001901801007387 */ /* 0x000fe20000100a00 */
[----:B------:R-:W-:Y:S02]  /*27e60*/  IMAD.MOV.U32 R7, RZ, RZ, R27 ;  /* 0x000000ffff077224 */ /* 0x000fe400078e001b */
[----:B------:R0:W-:Y:S02]  /*27e70*/  STL.64 [R1+0x198], R26 ;  /* 0x0001981a01007387 */ /* 0x0001e40000100a00 */
[----:B------:R-:W2:Y:S02]  /*27e80*/  LDL R0, [R1+0xa50] ;  /* 0x000a500001007983 */ /* 0x000ea40000100800 */
[----:B------:R-:W-:Y:S02]  /*27e90*/  IMAD.MOV.U32 R11, RZ, RZ, R26 ;  /* 0x000000ffff0b7224 */ /* 0x000fe400078e001a */
[----:B0-----:R-:W-:-:S05]  /*27ea0*/  IMAD.MOV.U32 R27, RZ, RZ, R24 ;  /* 0x000000ffff1b7224 */ /* 0x001fca00078e0018 */
[----:B------:R0:W-:Y:S01]  /*27eb0*/  STL [R1+0xab4], R27 ;  /* 0x000ab41b01007387 */ /* 0x0001e20000100800 */
[----:B------:R-:W3:Y:S03]  /*27ec0*/  LDL.LU R26, [R1+0x48] ;  /* 0x00004800011a7983 */ /* 0x000ee60000300800 */
[----:B0-----:R-:W3:Y:S01]  /*27ed0*/  LDL.LU R27, [R1+0x4c] ;  /* 0x00004c00011b7983 */ /* 0x001ee20000300800 */
[----:B------:R-:W-:-:S05]  /*27ee0*/  IMAD.MOV.U32 R15, RZ, RZ, R25 ;  /* 0x000000ffff0f7224 */ /* 0x000fca00078e0019 */
[----:B------:R-:W-:Y:S01]  /*27ef0*/  STL [R1+0xab0], R15 ;  /* 0x000ab00f01007387 */ /* 0x000fe20000100800 */
[----:B------:R-:W-:Y:S02]  /*27f00*/  STL [R1+0xaac], R11 ;  /* 0x000aac0b01007387 */ /* 0x000fe40000100800 */
[----:B------:R-:W-:Y:S01]  /*27f10*/  STL [R1+0xaa8], R7 ;  /* 0x000aa80701007387 */ /* 0x000fe20000100800 */
[----:B---3--:R-:W-:Y:S11]  /*27f20*/  HMMA.16816.F32 R20, R16, R26, R20 ;  /* 0x0000001a1014723c */ /* 0x008ff60000001814 */
[----:B------:R-:W-:Y:S11]  /*27f30*/  @!UPT UIADD3 URZ, URZ, URZ, URZ ;  /* 0x0000003f3f3ff290 */ /* 0x000ff6000fffe03f */
[----:B------:R-:W-:Y:S02]  /*27f40*/  @!UPT UIADD3 URZ, URZ, URZ, URZ ;  /* 0x0000003f3f3ff290 */ /* 0x000fe4000fffe03f */
[----:B------:R-:W-:Y:S02]  /*27f50*/  IMAD.MOV.U32 R16, RZ, RZ, R20 ;  /* 0x000000ffff107224 */ /* 0x000fe400078e0014 */
[----:B------:R-:W-:Y:S02]  /*27f60*/  IMAD.MOV.U32 R17, RZ, RZ, R21 ;  /* 0x000000ffff117224 */ /* 0x000fe400078e0015 */
[----:B------:R-:W-:Y:S02]  /*27f70*/  IMAD.MOV.U32 R18, RZ, RZ, R22 ;  /* 0x000000ffff127224 */ /* 0x000fe400078e0016 */
[----:B------:R-:W-:Y:S01]  /*27f80*/  IMAD.MOV.U32 R4, RZ, RZ, R23 ;  /* 0x000000ffff047224 */ /* 0x000fe200078e0017 */
[----:B------:R-:W-:Y:S01]  /*27f90*/  STL.64 [R1+0x180], R20 ;  /* 0x0001801401007387 */ /* 0x000fe20000100a00 */
[----:B------:R-:W-:Y:S02]  /*27fa0*/  STL.64 [R1+0x188], R22 ;  /* 0x0001881601007387 */ /* 0x000fe40000100a00 */
[----:B------:R-:W-:Y:S02]  /*27fb0*/  STL [R1+0xac4], R16 ;  /* 0x000ac41001007387 */ /* 0x000fe40000100800 */
[----:B------:R-:W-:Y:S01]  /*27fc0*/  STL [R1+0xac0], R17 ;  /* 0x000ac01101007387 */ /* 0x000fe20000100800 */
[----:B------:R-:W-:Y:S01]  /*27fd0*/  STL [R1+0xabc], R18 ;  /* 0x000abc1201007387 */ /* 0x000fe20000100800 */
[----:B------:R0:W-:Y:S03]  /*27fe0*/  STL [R1+0xab8], R4 ;  /* 0x000ab80401007387 */ /* 0x0001e60000100800 */
[----:B0-----:R-:W3:Y:S04]  /*27ff0*/  LDL.LU R4, [R1+0x230] ;  /* 0x0002300001047983 */ /* 0x001ee80000300800 */
[----:B---3--:R0:W-:Y:S04]  /*28000*/  STL [R1+0xb48], R4 ;  /* 0x000b480401007387 */ /* 0x0081e80000100800 */
[----:B0-----:R-:W3:Y:S01]  /*28010*/  LDL.LU R4, [R1+0x238] ;  /* 0x0002380001047983 */ /* 0x001ee20000300800 */
[----:B------:R-:W-:-:S03]  /*28020*/  UIADD3 UR4, UR4, 0x1, URZ ;  /* 0x0000000104047890 */ /* 0x000fc6000fffe03f */
[----:B---3--:R0:W-:Y:S04]  /*28030*/  STL [R1+0xb4c], R4 ;  /* 0x000b4c0401007387 */ /* 0x0081e80000100800 */
[----:B0-----:R-:W3:Y:S01]  /*28040*/  LDL.LU R4, [R1+0x240] ;  /* 0x0002400001047983 */ /* 0x001ee20000300800 */
[----:B------:R-:W4:Y:S02]  /*28050*/  LDL.LU R18, [R1+0x228] ;  /* 0x0002280001127983 */ /* 0x000f240000300800 */
[----:B------:R-:W4:Y:S02]  /*28060*/  LDL.LU R17, [R1+0x220] ;  /* 0x0002200001117983 */ /* 0x000f240000300800 */
[----:B------:R-:W4:Y:S01]  /*28070*/  LDL.LU R16, [R1+0x218] ;  /* 0x0002180001107983 */ /* 0x000f220000300800 */
[----:B------:R-:W4:Y:S01]  /*28080*/  LDL.LU R19, [R1+0x23c] ;  /* 0x00023c0001137983 */ /* 0x000f220000300800 */
        /* <DEDUP_REMOVED lines=21> */
[----:B------:R-:W4:Y:S01]  /*281e0*/  LDL.LU R29, [R1+0x254] ;  /* 0x00025400011d7983 */ /* 0x000f220000300800 */
[----:B--2---:R-:W-:Y:S01]  /*281f0*/  ISETP.NE.U32.AND P0, PT, R0, UR4, PT ;  /* 0x0000000400007c0c */ /* 0x004fe2000bf05070 */
[----:B------:R-:W2:Y:S01]  /*28200*/  LDL.LU R2, [R1+0xa14] ;  /* 0x000a140001027983 */ /* 0x000ea20000300800 */
[----:B------:R-:W2:Y:S01]  /*28210*/  LDL.LU R0, [R1+0x250] ;  /* 0x0002500001007983 */ /* 0x000ea20000300800 */
[----:B---3--:R-:W-:-:S05]  /*28220*/  IADD3 R4, P4, R4, UR12, RZ ;  /* 0x0000000c04047c10 */ /* 0x008fca000ff9e0ff */
[----:B------:R0:W-:Y:S04]  /*28230*/  STL [R1+0x240], R4 ;  /* 0x0002400401007387 */ /* 0x0001e80000100800 */
[----:B0-----:R-:W3:Y:S02]  /*28240*/  LDL.LU R4, [R1+0xb4c] ;  /* 0x000b4c0001047983 */ /* 0x001ee40000300800 */
[----:B---3--:R-:W-:-:S05]  /*28250*/  IADD3 R4, P5, R4, UR12, RZ ;  /* 0x0000000c04047c10 */ /* 0x008fca000ffbe0ff */
[----:B------:R0:W-:Y:S04]  /*28260*/  STL [R1+0x238], R4 ;  /* 0x0002380401007387 */ /* 0x0001e80000100800 */
[----:B0-----:R-:W3:Y:S01]  /*28270*/  LDL.LU R4, [R1+0xb48] ;  /* 0x000b480001047983 */ /* 0x001ee20000300800 */
[----:B----4-:R-:W-:Y:S02]  /*28280*/  IADD3 R18, P1, R18, UR12, RZ ;  /* 0x0000000c12127c10 */ /* 0x010fe4000ff3e0ff */
[----:B------:R-:W-:Y:S02]  /*28290*/  IADD3 R17, P2, R17, UR12, RZ ;  /* 0x0000000c11117c10 */ /* 0x000fe4000ff5e0ff */
[----:B------:R-:W-:Y:S02]  /*282a0*/  IADD3 R16, P3, R16, UR12, RZ ;  /* 0x0000000c10107c10 */ /* 0x000fe4000ff7e0ff */
[----:B------:R-:W-:Y:S01]  /*282b0*/  IADD3.X R19, R19, UR6, RZ, P4, !PT ;  /* 0x0000000613137c10 */ /* 0x000fe2000a7fe4ff */
[----:B------:R-:W-:Y:S01]  /*282c0*/  IADD3 R20, P4, R20, UR12, RZ ;  /* 0x0000000c14147c10 */ /* 0x000fe2000ff9e0ff */
        /* <DEDUP_REMOVED lines=16> */
[----:B---3--:R-:W-:-:S05]  /*283d0*/  IADD3 R4, P6, R4, UR12, RZ ;  /* 0x0000000c04047c10 */ /* 0x008fca000ffde0ff */
[----:B------:R0:W-:Y:S01]  /*283e0*/  STL [R1+0x230], R4 ;  /* 0x0002300401007387 */ /* 0x0001e20000100800 */
[----:B------:R-:W-:Y:S02]  /*283f0*/  STL [R1+0x228], R18 ;  /* 0x0002281201007387 */ /* 0x000fe40000100800 */
[----:B------:R-:W-:Y:S02]  /*28400*/  STL [R1+0x220], R17 ;  /* 0x0002201101007387 */ /* 0x000fe40000100800 */
[----:B------:R-:W-:Y:S01]  /*28410*/  STL [R1+0x218], R16 ;  /* 0x0002181001007387 */ /* 0x000fe20000100800 */
[----:B------:R-:W-:Y:S01]  /*28420*/  IADD3.X R23, R23, UR6, RZ, P6, !PT ;  /* 0x0000000617177c10 */ /* 0x000fe2000b7fe4ff */
[----:B------:R-:W-:Y:S01]  /*28430*/  STL [R1+0x23c], R19 ;  /* 0x00023c1301007387 */ /* 0x000fe20000100800 */
[----:B------:R-:W-:Y:S01]  /*28440*/  IADD3 R7, P6, R7, UR9, RZ ;  /* 0x0000000907077c10 */ /* 0x000fe2000ffde0ff */
[----:B------:R-:W-:Y:S02]  /*28450*/  STL [R1+0x210], R20 ;  /* 0x0002101401007387 */ /* 0x000fe40000100800 */
[----:B------:R-:W-:Y:S01]  /*28460*/  STL [R1+0x234], R21 ;  /* 0x0002341501007387 */ /* 0x000fe20000100800 */
[----:B------:R-:W-:Y:S01]  /*28470*/  STL [R1+0x208], R22 ;  /* 0x0002081601007387 */ /* 0x000fe20000100800 */
[----:B------:R-:W-:Y:S02]  /*28480*/  STL [R1+0x22c], R23 ;  /* 0x00022c1701007387 */ /* 0x000fe40000100800 */
[----:B------:R-:W-:Y:S02]  /*28490*/  STL [R1+0xa3c], R7 ;  /* 0x000a3c0701007387 */ /* 0x000fe40000100800 */
[----:B------:R-:W-:Y:S01]  /*284a0*/  STL [R1+0x224], R11 ;  /* 0x0002240b01007387 */ /* 0x000fe20000100800 */
[----:B------:R-:W-:Y:S01]  /*284b0*/  STL [R1+0x25c], R15 ;  /* 0x00025c0f01007387 */ /* 0x000fe20000100800 */
[----:B------:R-:W-:Y:S02]  /*284c0*/  STL [R1+0x21c], R27 ;  /* 0x00021c1b01007387 */ /* 0x000fe40000100800 */
[----:B------:R-:W-:Y:S02]  /*284d0*/  STL [R1+0xa34], R12 ;  /* 0x000a340c01007387 */ /* 0x000fe40000100800 */
[----:B------:R-:W-:Y:S01]  /*284e0*/  STL [R1+0x214], R13 ;  /* 0x0002140d01007387 */ /* 0x000fe20000100800 */
[----:B------:R-:W-:Y:S01]  /*284f0*/  STL [R1+0xa30], R14 ;  /* 0x000a300e01007387 */ /* 0x000fe20000100800 */
[----:B------:R-:W-:Y:S01]  /*28500*/  IADD3.X R6, R6, UR7, RZ, P6, !PT ;  /* 0x0000000706067c10 */ /* 0x000fe2000b7fe4ff */
[----:B------:R-:W-:Y:S01]  /*28510*/  STL [R1+0x20c], R26 ;  /* 0x00020c1a01007387 */ /* 0x000fe20000100800 */
[----:B------:R-:W-:Y:S01]  /*28520*/  IADD3 R25, P6, R25, UR9, RZ ;  /* 0x0000000919197c10 */ /* 0x000fe2000ffde0ff */
        /* <DEDUP_REMOVED lines=9> */
[----:B0-----:R-:W3:Y:S01]  /*285c0*/  LDL.LU R4, [R1+0xa04] ;  /* 0x000a040001047983 */ /* 0x001ee20000300800 */
[----:B------:R-:W-:Y:S01]  /*285d0*/  IADD3.X R29, R29, UR7, RZ, P3, !PT ;  /* 0x000000071d1d7c10 */ /* 0x000fe20009ffe4ff */
[----:B--2---:R-:W-:-:S04]  /*285e0*/  IADD3 R2, P3, R2, UR9, RZ ;  /* 0x0000000902027c10 */ /* 0x004fc8000ff7e0ff */
[----:B------:R-:W-:Y:S04]  /*285f0*/  STL [R1+0x254], R29 ;  /* 0x0002541d01007387 */ /* 0x000fe80000100800 */
[----:B---3--:R0:W-:Y:S01]  /*28600*/  STL [R1+0xb40], R4 ;  /* 0x000b400401007387 */ /* 0x0081e20000100800 */
[----:B------:R-:W-:Y:S03]  /*28610*/  STL [R1+0xa14], R2 ;  /* 0x000a140201007387 */ /* 0x000fe60000100800 */
[----:B0-----:R-:W2:Y:S01]  /*28620*/  LDL.LU R4, [R1+0x24c] ;  /* 0x00024c0001047983 */ /* 0x001ea20000300800 */
[----:B------:R-:W-:-:S05]  /*28630*/  IADD3.X R0, R0, UR7, RZ, P4, !PT ;  /* 0x0000000700007c10 */ /* 0x000fca000a7fe4ff */
[----:B------:R-:W-:Y:S04]  /*28640*/  STL [R1+0x250], R0 ;  /* 0x0002500001007387 */ /* 0x000fe80000100800 */
[----:B--2---:R0:W-:Y:S04]  /*28650*/  STL [R1+0xb44], R4 ;  /* 0x000b440401007387 */ /* 0x0041e80000100800 */
[----:B0-----:R-:W2:Y:S01]  /*28660*/  LDL.LU R4, [R1+0xa0c] ;  /* 0x000a0c0001047983 */ /* 0x001ea20000300800 */
[----:B------:R-:W3:Y:S02]  /*28670*/  LDL.LU R18, [R1+0x248] ;  /* 0x0002480001127983 */ /* 0x000ee40000300800 */
[----:B------:R-:W4:Y:S02]  /*28680*/  LDL.LU R17, [R1+0x9fc] ;  /* 0x0009fc0001117983 */ /* 0x000f240000300800 */
[----:B------:R-:W3:Y:S01]  /*28690*/  LDL.LU R16, [R1+0x244] ;  /* 0x0002440001107983 */ /* 0x000ee20000300800 */
[----:B------:R-:W3:Y:S01]  /*286a0*/  LDL.LU R19, [R1+0x9f4] ;  /* 0x0009f40001137983 */ /* 0x000ee20000300800 */
[----:B------:R-:W3:Y:S02]  /*286b0*/  LDL.LU R20, [R1+0xa18] ;  /* 0x000a180001147983 */ /* 0x000ee40000300800 */
[----:B------:R-:W3:Y:S02]  /*286c0*/  LDL.LU R21, [R1+0x9ec] ;  /* 0x0009ec0001157983 */ /* 0x000ee40000300800 */
        /* <DEDUP_REMOVED lines=22> */
[----:B--2---:R-:W-:-:S05]  /*28830*/  IADD3 R4, P4, R4, UR9, RZ ;  /* 0x0000000904047c10 */ /* 0x004fca000ff9e0ff */
[----:B------:R0:W-:Y:S04]  /*28840*/  STL [R1+0xa0c], R4 ;  /* 0x000a0c0401007387 */ /* 0x0001e80000100800 */
[----:B0-----:R-:W2:Y:S02]  /*28850*/  LDL.LU R4, [R1+0xb44] ;  /* 0x000b440001047983 */ /* 0x001ea40000300800 */
[----:B--2---:R-:W-:-:S05]  /*28860*/  IADD3.X R4, R4, UR7, RZ, P5, !PT ;  /* 0x0000000704047c10 */ /* 0x004fca000affe4ff */
[----:B------:R0:W-:Y:S04]  /*28870*/  STL [R1+0x24c], R4 ;  /* 0x00024c0401007387 */ /* 0x0001e80000100800 */
[----:B0-----:R-:W2:Y:S01]  /*28880*/  LDL.LU R4, [R1+0xb40] ;  /* 0x000b400001047983 */ /* 0x001ea20000300800 */
[----:B---3--:R-:W-:Y:S01]  /*28890*/  IADD3.X R18, R18, UR7, RZ, P6, !PT ;  /* 0x0000000712127c10 */ /* 0x008fe2000b7fe4ff */
[----:B----4-:R-:W-:Y:S01]  /*288a0*/  IADD3 R17, P6, R17, UR9, RZ ;  /* 0x0000000911117c10 */ /* 0x010fe2000ffde0ff */
        /* <DEDUP_REMOVED lines=18> */
[----:B------:R-:W-:-:S02]  /*289d0*/  IADD3.X R3, R3, UR7, RZ, P6, !PT ;  /* 0x0000000703037c10 */ /* 0x000fc4000b7fe4ff */
[----:B--2---:R-:W-:-:S05]  /*289e0*/  IADD3 R4, P5, R4, UR9, RZ ;  /* 0x0000000904047c10 */ /* 0x004fca000ffbe0ff */
[----:B------:R0:W-:Y:S01]  /*289f0*/  STL [R1+0xa04], R4 ;  /* 0x000a040401007387 */ /* 0x0001e20000100800 */
[----:B------:R-:W-:Y:S02]  /*28a00*/  STL [R1+0x248], R18 ;  /* 0x0002481201007387 */ /* 0x000fe40000100800 */
[----:B------:R-:W-:Y:S02]  /*28a10*/  STL [R1+0x9fc], R17 ;  /* 0x0009fc1101007387 */ /* 0x000fe40000100800 */
[----:B------:R-:W-:Y:S01]  /*28a20*/  STL [R1+0x244], R16 ;  /* 0x0002441001007387 */ /* 0x000fe20000100800 */
[----:B------:R-:W-:Y:S01]  /*28a30*/  STL [R1+0x9f4], R19 ;  /* 0x0009f41301007387 */ /* 0x000fe20000100800 */
        /* <DEDUP_REMOVED lines=25> */
[----:B0-----:R-:W2:Y:S01]  /*28bd0*/  LDL.LU R4, [R1+0x9b0] ;  /* 0x0009b00001047983 */ /* 0x001ea20000300800 */
[----:B------:R-:W-:-:S02]  /*28be0*/  IADD3 R29, P6, R29, UR9, RZ ;  /* 0x000000091d1d7c10 */ /* 0x000fc4000ffde0ff */
[----:B------:R-:W-:-:S03]  /*28bf0*/  IADD3.X R2, R2, UR7, RZ, P1, !PT ;  /* 0x0000000702027c10 */ /* 0x000fc60008ffe4ff */
[----:B------:R-:W-:Y:S04]  /*28c00*/  STL [R1+0x99c], R29 ;  /* 0x00099c1d01007387 */ /* 0x000fe80000100800 */
[----:B--2---:R0:W-:Y:S01]  /*28c10*/  STL [R1+0xb38], R4 ;  /* 0x000b380401007387 */ /* 0x0041e20000100800 */
[----:B------:R-:W-:Y:S03]  /*28c20*/  STL [R1+0x9c0], R2 ;  /* 0x0009c00201007387 */ /* 0x000fe60000100800 */
[----:B0-----:R-:W2:Y:S01]  /*28c30*/  LDL.LU R4, [R1+0x98c] ;  /* 0x00098c0001047983 */ /* 0x001ea20000300800 */
[----:B------:R-:W-:-:S05]  /*28c40*/  IADD3 R0, P1, R0, UR9, RZ ;  /* 0x0000000900007c10 */ /* 0x000fca000ff3e0ff */
        /* <DEDUP_REMOVED lines=31> */
[----:B--2---:R-:W-:-:S05]  /*28e40*/  IADD3.X R4, R4, UR7, RZ, P2, !PT ;  /* 0x0000000704047c10 */ /* 0x004fca00097fe4ff */
[----:B------:R0:W-:Y:S04]  /*28e50*/  STL [R1+0x9b8], R4 ;  /* 0x0009b80401007387 */ /* 0x0001e80000100800 */
[----:B0-----:R-:W2:Y:S02]  /*28e60*/  LDL.LU R4, [R1+0xb3c] ;  /* 0x000b3c0001047983 */ /* 0x001ea40000300800 */
[----:B--2---:R-:W-:-:S05]  /*28e70*/  IADD3 R4, P2, R4, UR9, RZ ;  /* 0x0000000904047c10 */ /* 0x004fca000ff5e0ff */
[----:B------:R0:W-:Y:S04]  /*28e80*/  STL [R1+0x98c], R4 ;  /* 0x00098c0401007387 */ /* 0x0001e80000100800 */
[----:B0-----:R-:W2:Y:S01]  /*28e90*/  LDL.LU R4, [R1+0xb38] ;  /* 0x000b380001047983 */ /* 0x001ea20000300800 */
[----:B----4-:R-:W-:Y:S01]  /*28ea0*/  IADD3.X R17, R17, UR7, RZ, P4, !PT ;  /* 0x0000000711117c10 */ /* 0x010fe2000a7fe4ff */
[----:B---3--:R-:W-:Y:S01]  /*28eb0*/  IADD3 R16, P4, R16, UR9, RZ ;  /* 0x0000000910107c10 */ /* 0x008fe2000ff9e0ff */
        /* <DEDUP_REMOVED lines=18> */
[----:B--2---:R-:W-:Y:S01]  /*28fe0*/  IADD3.X R4, R4, UR7, RZ, P3, !PT ;  /* 0x0000000704047c10 */ /* 0x004fe20009ffe4ff */
[----:B------:R-:W-:-:S04]  /*28ff0*/  IADD3 R18, P3, R18, UR9, RZ ;  /* 0x0000000912127c10 */ /* 0x000fc8000ff7e0ff */
[----:B------:R0:W-:Y:S01]  /*29000*/  STL [R1+0x9b0], R4 ;  /* 0x0009b00401007387 */ /* 0x0001e20000100800 */
[----:B------:R-:W-:Y:S02]  /*29010*/  STL [R1+0x984], R18 ;  /* 0x0009841201007387 */ /* 0x000fe40000100800 */
[----:B------:R-:W-:Y:S02]  /*29020*/  STL [R1+0x9a8], R17 ;  /* 0x0009a81101007387 */ /* 0x000fe40000100800 */
[----:B------:R-:W-:Y:S01]  /*29030*/  STL [R1+0x97c], R16 ;  /* 0x00097c1001007387 */ /* 0x000fe20000100800 */
[----:B------:R-:W-:Y:S01]  /*29040*/  STL [R1+0x9a0], R19 ;  /* 0x0009a01301007387 */ /* 0x000fe20000100800 */
        /* <DEDUP_REMOVED lines=25> */
[----:B0-----:R-:W2:Y:S01]  /*291e0*/  LDL.LU R4, [R1+0x90c] ;  /* 0x00090c0001047983 */ /* 0x001ea20000300800 */
[----:B------:R-:W-:Y:S01]  /*291f0*/  IADD3.X R29, R29, UR7, RZ, P4, !PT ;  /* 0x000000071d1d7c10 */ /* 0x000fe2000a7fe4ff */
[----:B------:R-:W-:-:S04]  /*29200*/  IADD3 R2, P4, R2, UR9, RZ ;  /* 0x0000000902027c10 */ /* 0x000fc8000ff9e0ff */
[----:B------:R-:W-:Y:S04]  /*29210*/  STL [R1+0x948], R29 ;  /* 0x0009481d01007387 */ /* 0x000fe80000100800 */
[----:B--2---:R0:W-:Y:S01]  /*29220*/  STL [R1+0xb30], R4 ;  /* 0x000b300401007387 */ /* 0x0041e20000100800 */
        /* <DEDUP_REMOVED lines=1226> */
[----:B------:R-:W-:Y:S01]  /*2ded0*/  STL [R1+0x33c], R4 ;  /* 0x00033c0401007387 */ /* 0x000fe20000100800 */
[----:B------:R-:W-:Y:S02]  /*2dee0*/  STL [R1+0x360], R18 ;  /* 0x0003601201007387 */ /* 0x000fe40000100800 */
[----:B------:R-:W-:Y:S02]  /*2def0*/  STL [R1+0x334], R17 ;  /* 0x0003341101007387 */ /* 0x000fe40000100800 */
[----:B------:R0:W-:Y:S01]  /*2df00*/  STL [R1+0x358], R16 ;  /* 0x0003581001007387 */ /* 0x0001e20000100800 */
        /* <DEDUP_REMOVED lines=84> */
[----:B--2---:R-:W-:Y:S01]  /*2e450*/  IADD3.X R16, R16, UR7, RZ, P4, !PT ;  /* 0x0000000710107c10 */ /* 0x004fe2000a7fe4ff */
[----:B------:R-:W-:-:S04]  /*2e460*/  IADD3 R17, P4, R17, UR9, RZ ;  /* 0x0000000911117c10 */ /* 0x000fc8000ff9e0ff */
[----:B------:R0:W-:Y:S04]  /*2e470*/  STL [R1+0x2e8], R16 ;  /* 0x0002e81001007387 */ /* 0x0001e80000100800 */
[----:B0-----:R0:W5:Y:S01]  /*2e480*/  LDL.LU R16, [R1+0xac4] ;  /* 0x000ac40001107983 */ /* 0x0011620000300800 */
[----:B------:R1:W-:Y:S03]  /*2e490*/  STL [R1+0x2bc], R17 ;  /* 0x0002bc1101007387 */ /* 0x0003e60000100800 */
[----:B-1----:R0:W5:Y:S01]  /*2e4a0*/  LDL.LU R17, [R1+0xac0] ;  /* 0x000ac00001117983 */ /* 0x0021620000300800 */
[----:B------:R1:W-:Y:S03]  /*2e4b0*/  STL [R1+0x2e0], R18 ;  /* 0x0002e01201007387 */ /* 0x0003e60000100800 */
[----:B-1----:R0:W5:Y:S01]  /*2e4c0*/  LDL.LU R18, [R1+0xabc] ;  /* 0x000abc0001127983 */ /* 0x0021620000300800 */
[----:B------:R1:W-:Y:S03]  /*2e4d0*/  STL [R1+0x2b4], R4 ;  /* 0x0002b40401007387 */ /* 0x0003e60000100800 */
[----:B-1----:R0:W5:Y:S01]  /*2e4e0*/  LDL.LU R4, [R1+0xab8] ;  /* 0x000ab80001047983 */ /* 0x0021620000300800 */
[----:B------:R1:W-:Y:S03]  /*2e4f0*/  STL [R1+0x2d8], R27 ;  /* 0x0002d81b01007387 */ /* 0x0003e60000100800 */
[----:B-1----:R0:W5:Y:S01]  /*2e500*/  LDL.LU R27, [R1+0xab4] ;  /* 0x000ab400011b7983 */ /* 0x0021620000300800 */
[----:B------:R1:W-:Y:S01]  /*2e510*/  STL [R1+0x2ac], R15 ;  /* 0x0002ac0f01007387 */ /* 0x0003e20000100800 */
[----:B------:R-:W-:-:S02]  /*2e520*/  IADD3.X R28, R28, UR7, RZ, P4, !PT ;  /* 0x000000071c1c7c10 */ /* 0x000fc4000a7fe4ff */
[----:B-1----:R0:W5:Y:S01]  /*2e530*/  LDL.LU R15, [R1+0xab0] ;  /* 0x000ab000010f7983 */ /* 0x0021620000300800 */
[----:B------:R1:W-:Y:S01]  /*2e540*/  STL [R1+0x2d0], R11 ;  /* 0x0002d00b01007387 */ /* 0x0003e20000100800 */
[----:B------:R-:W-:Y:S02]  /*2e550*/  IADD3 R3, P4, R3, UR9, RZ ;  /* 0x0000000903037c10 */ /* 0x000fe4000ff9e0ff */
[----:B-1----:R0:W5:Y:S01]  /*2e560*/  LDL.LU R11, [R1+0xaac] ;  /* 0x000aac00010b7983 */ /* 0x0021620000300800 */
        /* <DEDUP_REMOVED lines=19> */
[----:B-1----:R-:W2:Y:S01]  /*2e6a0*/  LDL.LU R0, [R1+0xa84] ;  /* 0x000a840001007983 */ /* 0x002ea20000300800 */
[----:B------:R-:W-:-:S02]  /*2e6b0*/  IADD3 R19, P6, R19, UR9, RZ ;  /* 0x0000000913137c10 */ /* 0x000fc4000ffde0ff */
[----:B------:R-:W-:Y:S01]  /*2e6c0*/  IADD3.X R20, R20, UR7, RZ, P1, !PT ;  /* 0x0000000714147c10 */ /* 0x000fe20008ffe4ff */
[----:B------:R-:W-:Y:S01]  /*2e6d0*/  IADD3 R21, P1, R21, UR9, RZ ;  /* 0x0000000915157c10 */ /* 0x000fe2000ff3e0ff */
[----:B------:R-:W-:Y:S01]  /*2e6e0*/  IADD3.X R22, R22, UR7, RZ, P2, !PT ;  /* 0x0000000716167c10 */ /* 0x000fe200097fe4ff */
[----:B------:R-:W-:Y:S01]  /*2e6f0*/  IADD3 R23, P2, R23, UR9, RZ ;  /* 0x0000000917177c10 */ /* 0x000fe2000ff5e0ff */
[----:B------:R-:W-:Y:S01]  /*2e700*/  STL [R1+0x27c], R19 ;  /* 0x00027c1301007387 */ /* 0x000fe20000100800 */
[----:B------:R-:W-:Y:S01]  /*2e710*/  IADD3.X R12, R12, UR7, RZ, P3, !PT ;  /* 0x000000070c0c7c10 */ /* 0x000fe20009ffe4ff */
[----:B------:R-:W-:Y:S01]  /*2e720*/  STL [R1+0x2a0], R20 ;  /* 0x0002a01401007387 */ /* 0x000fe20000100800 */
[----:B------:R-:W-:Y:S01]  /*2e730*/  IADD3 R13, P3, R13, UR9, RZ ;  /* 0x000000090d0d7c10 */ /* 0x000fe2000ff7e0ff */
[----:B------:R-:W-:Y:S01]  /*2e740*/  STL [R1+0x274], R21 ;  /* 0x0002741501007387 */ /* 0x000fe20000100800 */
[----:B------:R-:W-:Y:S01]  /*2e750*/  IADD3.X R14, R14, UR7, RZ, P4, !PT ;  /* 0x000000070e0e7c10 */ /* 0x000fe2000a7fe4ff */
[----:B------:R-:W-:Y:S01]  /*2e760*/  STL [R1+0x298], R22 ;  /* 0x0002981601007387 */ /* 0x000fe20000100800 */
[----:B------:R-:W-:Y:S01]  /*2e770*/  IADD3.X R8, R8, UR7, RZ, P5, !PT ;  /* 0x0000000708087c10 */ /* 0x000fe2000affe4ff */
[----:B------:R-:W-:Y:S01]  /*2e780*/  STL [R1+0x26c], R23 ;  /* 0x00026c1701007387 */ /* 0x000fe20000100800 */
[----:B------:R-:W-:Y:S01]  /*2e790*/  IADD3.X R9, R9, UR7, RZ, P6, !PT ;  /* 0x0000000709097c10 */ /* 0x000fe2000b7fe4ff */
[----:B------:R-:W-:Y:S02]  /*2e7a0*/  STL [R1+0x290], R12 ;  /* 0x0002900c01007387 */ /* 0x000fe40000100800 */
[----:B------:R-:W-:Y:S01]  /*2e7b0*/  STL [R1+0x264], R13 ;  /* 0x0002640d01007387 */ /* 0x000fe20000100800 */
[----:B------:R-:W-:Y:S01]  /*2e7c0*/  IADD3.X R10, R10, UR7, RZ, P1, !PT ;  /* 0x000000070a0a7c10 */ /* 0x000fe20008ffe4ff */
[----:B------:R-:W-:Y:S01]  /*2e7d0*/  STL [R1+0x288], R14 ;  /* 0x0002880e01007387 */ /* 0x000fe20000100800 */
[----:B------:R-:W-:Y:S01]  /*2e7e0*/  IADD3.X R5, R5, UR7, RZ, P2, !PT ;  /* 0x0000000705057c10 */ /* 0x000fe200097fe4ff */
[----:B------:R-:W-:Y:S02]  /*2e7f0*/  STL [R1+0x280], R8 ;  /* 0x0002800801007387 */ /* 0x000fe40000100800 */
[----:B------:R-:W-:Y:S01]  /*2e800*/  STL [R1+0x278], R9 ;  /* 0x0002780901007387 */ /* 0x000fe20000100800 */
[----:B--2---:R-:W-:-:S05]  /*2e810*/  IADD3.X R0, R0, UR7, RZ, P3, !PT ;  /* 0x0000000700007c10 */ /* 0x004fca0009ffe4ff */
[----:B------:R1:W-:Y:S01]  /*2e820*/  STL [R1+0x260], R0 ;  /* 0x0002600001007387 */ /* 0x0003e20000100800 */
[----:B------:R0:W-:Y:S03]  /*2e830*/  STL [R1+0x270], R10 ;  /* 0x0002700a01007387 */ /* 0x0001e60000100800 */
[----:B-1----:R0:W5:Y:S01]  /*2e840*/  LDL.LU R0, [R1+0xa80] ;  /* 0x000a800001007983 */ /* 0x0021620000300800 */
[----:B------:R0:W-:Y:S01]  /*2e850*/  STL [R1+0x268], R5 ;  /* 0x0002680501007387 */ /* 0x0001e20000100800 */
[----:B------:R-:W-:Y:S01]  /*2e860*/  @!P0 CALL.REL.NOINC `(.L_x_2) ;  /* 0x0000001000008944 */ /* 0x000fe20003c00000 */
[----:B------:R-:W-:Y:S05]  /*2e870*/  BRA `(.L_x_3) ;  /* 0xfffea9d000007947 */ /* 0x000fea000383ffff */
.L_x_2:
[----:B-----5:R1:W-:Y:S04]  /*2e880*/  STL [R1+0xa88], R24 ;  /* 0x000a881801007387 */ /* 0x0203e80000100800 */
[----:B------:R2:W-:Y:S01]  /*2e890*/  STL [R1+0xa84], R2 ;  /* 0x000a840201007387 */ /* 0x0005e20000100800 */
[----:B-1----:R-:W-:-:S03]  /*2e8a0*/  IMAD.MOV.U32 R24, RZ, RZ, R4 ;  /* 0x000000ffff187224 */ /* 0x002fc600078e0004 */
[----:B--2---:R-:W2:Y:S04]  /*2e8b0*/  LDL.LU R2, [R1+0x1ac] ;  /* 0x0001ac0001027983 */ /* 0x004ea80000300800 */
[----:B------:R1:W-:Y:S04]  /*2e8c0*/  STL [R1+0xa80], R3 ;  /* 0x000a800301007387 */ /* 0x0003e80000100800 */
[----:B-1----:R-:W3:Y:S04]  /*2e8d0*/  LDL.LU R3, [R1+0x1cc] ;  /* 0x0001cc0001037983 */ /* 0x002ee80000300800 */
[----:B0-----:R-:W3:Y:S04]  /*2e8e0*/  LDL.LU R5, [R1+0x1dc] ;  /* 0x0001dc0001057983 */ /* 0x001ee80000300800 */
        /* <DEDUP_REMOVED lines=8> */
[----:B------:R-:W4:Y:S01]  /*2e970*/  LDL.LU R22, [R1+0x1a4] ;  /* 0x0001a40001167983 */ /* 0x000f220000300800 */
[----:B------:R-:W-:-:S03]  /*2e980*/  F2FP.PACK_AB R7, R24, R7 ;  /* 0x000000071807723e */ /* 0x000fc600000000ff */
[----:B------:R-:W4:Y:S04]  /*2e990*/  LDL.LU R14, [R1+0x1b4] ;  /* 0x0001b400010e7983 */ /* 0x000f280000300800 */
[----:B------:R-:W4:Y:S04]  /*2e9a0*/  LDL.LU R23, [R1+0x1c4] ;  /* 0x0001c40001177983 */ /* 0x000f280000300800 */
[----:B------:R-:W4:Y:S04]  /*2e9b0*/  LDL.LU R13, [R1+0x1d4] ;  /* 0x0001d400010d7983 */ /* 0x000f280000300800 */
[----:B------:R-:W4:Y:S04]  /*2e9c0*/  LDL.LU R12, [R1+0x1e4] ;  /* 0x0001e400010c7983 */ /* 0x000f280000300800 */
[----:B------:R-:W4:Y:S01]  /*2e9d0*/  LDL.LU R24, [R1+0xa88] ;  /* 0x000a880001187983 */ /* 0x000f220000300800 */
[----:B--2---:R-:W-:-:S03]  /*2e9e0*/  F2FP.PACK_AB R6, R2, R6 ;  /* 0x000000060206723e */ /* 0x004fc600000000ff */
[----:B------:R-:W2:Y:S01]  /*2e9f0*/  LDL.LU R2, [R1+0xa84] ;  /* 0x000a840001027983 */ /* 0x000ea20000300800 */
[----:B---3--:R-:W-:-:S03]  /*2ea00*/  F2FP.PACK_AB R5, R3, R5 ;  /* 0x000000050305723e */ /* 0x008fc600000000ff */
[----:B------:R-:W2:Y:S01]  /*2ea10*/  LDL.LU R3, [R1+0xa80] ;  /* 0x000a800001037983 */ /* 0x000ea20000300800 */
[----:B------:R-:W-:Y:S02]  /*2ea20*/  F2FP.PACK_AB R11, R18, R11 ;  /* 0x0000000b120b723e */ /* 0x000fe400000000ff */
[----:B------:R-:W-:Y:S02]  /*2ea30*/  F2FP.PACK_AB R15, R17, R15 ;  /* 0x0000000f110f723e */ /* 0x000fe400000000ff */
[----:B------:R-:W-:Y:S02]  /*2ea40*/  F2FP.PACK_AB R18, R26, R25 ;  /* 0x000000191a12723e */ /* 0x000fe400000000ff */
[----:B----4-:R-:W-:Y:S02]  /*2ea50*/  F2FP.PACK_AB R4, R0, R4 ;  /* 0x000000040004723e */ /* 0x010fe400000000ff */
[----:B------:R-:W-:Y:S02]  /*2ea60*/  F2FP.PACK_AB R10, R19, R10 ;  /* 0x0000000a130a723e */ /* 0x000fe400000000ff */
[----:B------:R-:W-:-:S02]  /*2ea70*/  F2FP.PACK_AB R19, R16, R27 ;  /* 0x0000001b1013723e */ /* 0x000fc400000000ff */
[----:B------:R-:W-:Y:S02]  /*2ea80*/  F2FP.PACK_AB R9, R20, R9 ;  /* 0x000000091409723e */ /* 0x000fe400000000ff */
[----:B------:R-:W-:Y:S02]  /*2ea90*/  F2FP.PACK_AB R8, R21, R8 ;  /* 0x000000081508723e */ /* 0x000fe400000000ff */
[----:B------:R-:W-:Y:S02]  /*2eaa0*/  F2FP.PACK_AB R14, R22, R14 ;  /* 0x0000000e160e723e */ /* 0x000fe400000000ff */
[----:B------:R-:W-:Y:S02]  /*2eab0*/  F2FP.PACK_AB R13, R23, R13 ;  /* 0x0000000d170d723e */ /* 0x000fe400000000ff */
[----:B------:R-:W-:Y:S02]  /*2eac0*/  F2FP.PACK_AB R12, R12, R29 ;  /* 0x0000001d0c0c723e */ /* 0x000fe400000000ff */
[----:B------:R-:W-:-:S02]  /*2ead0*/  F2FP.PACK_AB R17, R24, R28 ;  /* 0x0000001c1811723e */ /* 0x000fc400000000ff */
[----:B--2---:R-:W-:Y:S02]  /*2eae0*/  F2FP.PACK_AB R16, R3, R2 ;  /* 0x000000020310723e */ /* 0x004fe400000000ff */
.L_x_1:
[----:B0-----:R-:W2:Y:S04]  /*2eaf0*/  LDL.LU R0, [R1+0xa60] ;  /* 0x000a600001007983 */ /* 0x001ea80000300800 */
[----:B------:R-:W2:Y:S04]  /*2eb00*/  LDL.LU R21, [R1+0xa5c] ;  /* 0x000a5c0001157983 */ /* 0x000ea80000300800 */
[----:B------:R-:W3:Y:S04]  /*2eb10*/  LDL.LU R22, [R1+0xa64] ;  /* 0x000a640001167983 */ /* 0x000ee80000300800 */
[----:B------:R-:W4:Y:S04]  /*2eb20*/  LDL.LU R24, [R1+0xa4c] ;  /* 0x000a4c0001187983 */ /* 0x000f280000300800 */
[----:B------:R-:W0:Y:S02]  /*2eb30*/  S2R R23, SR_TID.X ;  /* 0x0000000000177919 */ /* 0x000e240000002100 */
[----:B0-----:R-:W-:-:S02]  /*2eb40*/  IMAD.SHL.U32 R3, R23, 0x4, RZ ;  /* 0x0000000417037824 */ /* 0x001fc400078e00ff */
[----:B------:R-:W-:-:S05]  /*2eb50*/  IMAD.SHL.U32 R2, R23, 0x200, RZ ;  /* 0x0000020017027824 */ /* 0x000fca00078e00ff */
[----:B------:R-:W-:Y:S01]  /*2eb60*/  LOP3.LUT R2, R2, 0x3000, RZ, 0xc0, !PT ;  /* 0x0000300002027812 */ /* 0x000fe200078ec0ff */
[----:B------:R-:W-:Y:S01]  /*2eb70*/  BAR.SYNC.DEFER_BLOCKING 0x0 ;  /* 0x0000000000007b1d */ /* 0x000fe20000010000 */
[----:B--2---:R-:W-:Y:S01]  /*2eb80*/  LOP3.LUT R20, R0, 0xe00, R21, 0xf8, !PT ;  /* 0x00000e0000147812 */ /* 0x004fe200078ef815 */
[----:B------:R-:W-:-:S05]  /*2eb90*/  IMAD.SHL.U32 R0, R23, 0x800, RZ ;  /* 0x0000080017007824 */ /* 0x000fca00078e00ff */
[----:B------:R-:W-:Y:S02]  /*2eba0*/  LOP3.LUT R0, R0, 0x3000, RZ, 0xc0, !PT ;  /* 0x0000300000007812 */ /* 0x000fe400078ec0ff */
[----:B------:R-:W-:Y:S02]  /*2ebb0*/  LOP3.LUT R3, R20, 0x70, R3, 0x78, !PT ;  /* 0x0000007014037812 */ /* 0x000fe400078e7803 */
[----:B------:R-:W-:Y:S02]  /*2ebc0*/  LOP3.LUT R0, R0, 0x1f0, R21, 0xf8, !PT ;  /* 0x000001f000007812 */ /* 0x000fe400078ef815 */
[----:B------:R-:W0:Y:S01]  /*2ebd0*/  S2R R21, SR_TID.X ;  /* 0x0000000000157919 */ /* 0x000e220000002100 */
[----:B------:R-:W-:-:S05]  /*2ebe0*/  IMAD.IADD R2, R2, 0x1, R3 ;  /* 0x0000000102027824 */ /* 0x000fca00078e0203 */
[----:B------:R-:W-:Y:S04]  /*2ebf0*/  STS.128 [R2], R16 ;  /* 0x0000001002007388 */ /* 0x000fe80000000c00 */
[----:B------:R-:W-:Y:S04]  /*2ec00*/  STS.128 [R2+0x100], R12 ;  /* 0x0001000c02007388 */ /* 0x000fe80000000c00 */
[----:B------:R1:W-:Y:S04]  /*2ec10*/  STS.128 [R2+0x80], R8 ;  /* 0x0000800802007388 */ /* 0x0003e80000000c00 */
[----:B------:R2:W-:Y:S01]  /*2ec20*/  STS.128 [R2+0x180], R4 ;  /* 0x0001800402007388 */ /* 0x0005e20000000c00 */
[----:B------:R-:W-:-:S02]  /*2ec30*/  LOP3.LUT R0, R0, 0x60, R23, 0x78, !PT ;  /* 0x0000006000007812 */ /* 0x000fc400078e7817 */
[----:B0-----:R-:W-:-:S05]  /*2ec40*/  LOP3.LUT R26, R21, 0x80, RZ, 0xc0, !PT ;  /* 0x00000080151a7812 */ /* 0x001fca00078ec0ff */
[----:B-1----:R-:W-:Y:S01]  /*2ec50*/  IMAD R8, R26, 0x4, R0 ;  /* 0x000000041a087824 */ /* 0x002fe200078e0200 */
[----:B------:R-:W-:Y:S01]  /*2ec60*/  BAR.SYNC.DEFER_BLOCKING 0x0 ;  /* 0x0000000000007b1d */ /* 0x000fe20000010000 */
[----:B------:R-:W-:-:S05]  /*2ec70*/  LEA.HI R25, R21, 0x70, RZ, 0x1c ;  /* 0x0000007015197811 */ /* 0x000fca00078fe0ff */
[----:B------:R-:W0:Y:S04]  /*2ec80*/  LDS.128 R4, [R8] ;  /* 0x0000000008047984 */ /* 0x000e280000000c00 */
[----:B------:R-:W1:Y:S01]  /*2ec90*/  LDS.128 R16, [R8+0x400] ;  /* 0x0004000008107984 */ /* 0x000e620000000c00 */
[----:B----4-:R-:W-:Y:S01]  /*2eca0*/  IMAD.IADD R29, R24, 0x1, R25 ;  /* 0x00000001181d7824 */ /* 0x010fe200078e0219 */
[----:B------:R-:W-:Y:S02]  /*2ecb0*/  SHF.R.U32.HI R25, RZ, 0x4, R23 ;  /* 0x00000004ff197819 */ /* 0x000fe40000011617 */
[----:B------:R-:W-:Y:S01]  /*2ecc0*/  LEA.HI R0, R23, R24, RZ, 0x1c ;  /* 0x0000001817007211 */ /* 0x000fe200078fe0ff */
[----:B------:R-:W4:Y:S01]  /*2ecd0*/  LDS.128 R12, [R8+0x800] ;  /* 0x00080000080c7984 */ /* 0x000f220000000c00 */
[----:B------:R-:W-:-:S03]  /*2ece0*/  SGXT.U32 R25, R25, 0x4 ;  /* 0x000000041919781a */ /* 0x000fc60000000000 */
[----:B------:R-:W-:Y:S01]  /*2ecf0*/  STL [R1+0xaa4], R29 ;  /* 0x000aa41d01007387 */ /* 0x000fe20000100800 */
[----:B--2---:R-:W-:-:S03]  /*2ed00*/  LOP3.LUT R2, R24, 0x1e0, R25, 0xfe, !PT ;  /* 0x000001e018027812 */ /* 0x004fc600078efe19 */
[----:B------:R2:W-:Y:S04]  /*2ed10*/  STL [R1], R0 ;  /* 0x0000000001007387 */ /* 0x0005e80000100800 */
[----:B------:R5:W-:Y:S01]  /*2ed20*/  STL [R1+0x44], R2 ;  /* 0x0000440201007387 */ /* 0x000be20000100800 */
[----:B------:R-:W-:-:S03]  /*2ed30*/  LEA.HI R21, R21, 0x30, RZ, 0x1c ;  /* 0x0000003015157811 */ /* 0x000fc600078fe0ff */
[----:B------:R-:W3:Y:S01]  /*2ed40*/  LDS.128 R8, [R8+0xc00] ;  /* 0x000c000008087984 */ /* 0x000ee20000000c00 */
[C-C-:B--2---:R-:W-:Y:S02]  /*2ed50*/  LOP3.LUT R0, R24.reuse, 0x1c0, R25.reuse, 0xfe, !PT ;  /* 0x000001c018007812 */ /* 0x144fe400078efe19 */
[----:B-----5:R-:W-:-:S03]  /*2ed60*/  LOP3.LUT R2, R24, 0x1a0, R25, 0xfe, !PT ;  /* 0x000001a018027812 */ /* 0x020fc600078efe19 */
[----:B------:R2:W-:Y:S04]  /*2ed70*/  STL [R1+0x40], R0 ;  /* 0x0000400001007387 */ /* 0x0005e80000100800 */
[----:B0-----:R-:W-:Y:S01]  /*2ed80*/  STL [R1+0xa9c], R5 ;  /* 0x000a9c0501007387 */ /* 0x001fe20000100800 */
[----:B--2---:R-:W-:-:S03]  /*2ed90*/  LOP3.LUT R0, R24, 0x190, R25, 0xfe, !PT ;  /* 0x0000019018007812 */ /* 0x004fc600078efe19 */
[----:B------:R-:W-:Y:S04]  /*2eda0*/  STL [R1+0xa90], R6 ;  /* 0x000a900601007387 */ /* 0x000fe80000100800 */
[----:B------:R0:W-:Y:S04]  /*2edb0*/  STL [R1+0xa80], R7 ;  /* 0x000a800701007387 */ /* 0x0001e80000100800 */
[----:B------:R-:W-:Y:S04]  /*2edc0*/  STL [R1+0x1c], R2 ;  /* 0x00001c0201007387 */ /* 0x000fe80000100800 */
[----:B-1----:R-:W-:Y:S01]  /*2edd0*/  STL [R1+0xaa0], R17 ;  /* 0x000aa01101007387 */ /* 0x002fe20000100800 */
[----:B0-----:R-:W-:-:S03]  /*2ede0*/  LOP3.LUT R7, R24, 0x180, R25, 0xfe, !PT ;  /* 0x0000018018077812 */ /* 0x001fc600078efe19 */
[----:B------:R0:W-:Y:S04]  /*2edf0*/  STL [R1+0x3c], R0 ;  /* 0x00003c0001007387 */ /* 0x0001e80000100800 */
[----:B------:R-:W-:Y:S04]  /*2ee00*/  STL [R1+0xa8c], R18 ;  /* 0x000a8c1201007387 */ /* 0x000fe80000100800 */
[----:B------:R1:W-:Y:S01]  /*2ee10*/  STL [R1+0xa84], R19 ;  /* 0x000a841301007387 */ /* 0x0003e20000100800 */
[----:B0-----:R-:W-:-:S03]  /*2ee20*/  LOP3.LUT R0, R24, 0x160, R25, 0xfe, !PT ;  /* 0x0000016018007812 */ /* 0x001fc600078efe19 */
[----:B------:R0:W-:Y:S01]  /*2ee30*/  STL [R1+0xa88], R7 ;  /* 0x000a880701007387 */ /* 0x0001e20000100800 */
[C-C-:B-1----:R-:W-:Y:S02]  /*2ee40*/  LOP3.LUT R19, R24.reuse, 0x150, R25.reuse, 0xfe, !PT ;  /* 0x0000015018137812 */ /* 0x142fe400078efe19 */
[----:B0-----:R-:W-:-:S03]  /*2ee50*/  LOP3.LUT R7, R24, 0x140, R25, 0xfe, !PT ;  /* 0x0000014018077812 */ /* 0x001fc600078efe19 */
[----:B------:R-:W-:Y:S04]  /*2ee60*/  STL [R1+0xa94], R19 ;  /* 0x000a941301007387 */ /* 0x000fe80000100800 */
[----:B------:R0:W-:Y:S01]  /*2ee70*/  STL [R1+0x34], R0 ;  /* 0x0000340001007387 */ /* 0x0001e20000100800 */
[C---:B---3--:R-:W-:Y:S01]  /*2ee80*/  ISETP.GE.AND P0, PT, R22.reuse, c[0x0][0x178], PT ;  /* 0x00005e0016007a0c */ /* 0x048fe20003f06270 */
[----:B------:R-:W-:Y:S02]  /*2ee90*/  IMAD R3, R22, c[0x0][0x194], RZ ;  /* 0x0000650016037a24 */ /* 0x000fe400078e02ff */
[----:B------:R1:W-:Y:S01]  /*2eea0*/  STL [R1+0xa98], R7 ;  /* 0x000a980701007387 */ /* 0x0003e20000100800 */
[C---:B0-----:R-:W-:Y:S01]  /*2eeb0*/  LOP3.LUT R0, R24.reuse, 0x120, R25, 0xfe, !PT ;  /* 0x0000012018007812 */ /* 0x041fe200078efe19 */
[C---:B------:R-:W-:Y:S01]  /*2eec0*/  IMAD.IADD R21, R24.reuse, 0x1, R21 ;  /* 0x0000000118157824 */ /* 0x040fe200078e0215 */
[----:B------:R-:W-:-:S03]  /*2eed0*/  LOP3.LUT R23, R24, R25, RZ, 0xfc, !PT ;  /* 0x0000001918177212 */ /* 0x000fc600078efcff */
[----:B------:R0:W-:Y:S01]  /*2eee0*/  STL [R1+0x28], R0 ;  /* 0x0000280001007387 */ /* 0x0001e20000100800 */
[C-C-:B------:R-:W-:Y:S02]  /*2eef0*/  LOP3.LUT R22, R24.reuse, 0x1d0, R25.reuse, 0xfe, !PT ;  /* 0x000001d018167812 */ /* 0x140fe400078efe19 */
[C-C-:B------:R-:W-:Y:S02]  /*2ef00*/  LOP3.LUT R18, R24.reuse, 0x110, R25.reuse, 0xfe, !PT ;  /* 0x0000011018127812 */ /* 0x140fe400078efe19 */
[C-C-:B------:R-:W-:Y:S02]  /*2ef10*/  LOP3.LUT R6, R24.reuse, 0x100, R25.reuse, 0xfe, !PT ;  /* 0x0000010018067812 */ /* 0x140fe400078efe19 */
[C-C-:B------:R-:W-:Y:S02]  /*2ef20*/  LOP3.LUT R19, R24.reuse, 0xe0, R25.reuse, 0xfe, !PT ;  /* 0x000000e018137812 */ /* 0x140fe400078efe19 */
[C-C-:B-1----:R-:W-:Y:S02]  /*2ef30*/  LOP3.LUT R7, R24.reuse, 0xd0, R25.reuse, 0xfe, !PT ;  /* 0x000000d018077812 */ /* 0x142fe400078efe19 */
[----:B0-----:R-:W-:-:S02]  /*2ef40*/  LOP3.LUT R0, R24, 0xc0, R25, 0xfe, !PT ;  /* 0x000000c018007812 */ /* 0x001fc400078efe19 */
[C-C-:B------:R-:W-:Y:S02]  /*2ef50*/  LOP3.LUT R29, R24.reuse, 0xa0, R25.reuse, 0xfe, !PT ;  /* 0x000000a0181d7812 */ /* 0x140fe400078efe19 */
[C-C-:B------:R-:W-:Y:S02]  /*2ef60*/  LOP3.LUT R17, R24.reuse, 0x90, R25.reuse, 0xfe, !PT ;  /* 0x0000009018117812 */ /* 0x140fe400078efe19 */
[C-C-:B------:R-:W-:Y:S02]  /*2ef70*/  LOP3.LUT R5, R24.reuse, 0x80, R25.reuse, 0xfe, !PT ;  /* 0x0000008018057812 */ /* 0x140fe400078efe19 */
[C-C-:B------:R-:W-:Y:S02]  /*2ef80*/  LOP3.LUT R28, R24.reuse, 0x60, R25.reuse, 0xfe, !PT ;  /* 0x00000060181c7812 */ /* 0x140fe400078efe19 */
[C-C-:B------:R-:W-:Y:S02]  /*2ef90*/  LOP3.LUT R27, R24.reuse, 0x50, R25.reuse, 0xfe, !PT ;  /* 0x00000050181b7812 */ /* 0x140fe400078efe19 */
[----:B------:R-:W-:-:S02]  /*2efa0*/  LOP3.LUT R26, R24, 0x40, R25, 0xfe, !PT ;  /* 0x00000040181a7812 */ /* 0x000fc400078efe19 */
[C-C-:B------:R-:W-:Y:S02]  /*2efb0*/  LOP3.LUT R20, R24.reuse, 0x20, R25.reuse, 0xfe, !PT ;  /* 0x0000002018147812 */ /* 0x140fe400078efe19 */
[----:B------:R-:W-:Y:S01]  /*2efc0*/  LOP3.LUT R24, R24, 0x10, R25, 0xfe, !PT ;  /* 0x0000001018187812 */ /* 0x000fe200078efe19 */
[----:B------:R0:W-:Y:S01]  /*2efd0*/  STL [R1+0x10], R0 ;  /* 0x0000100001007387 */ /* 0x0001e20000100800 */
[C---:B------:R-:W-:Y:S01]  /*2efe0*/  IMAD R2, R23.reuse, c[0x0][0x198], RZ ;  /* 0x0000660017027a24 */ /* 0x040fe200078e02ff */
[----:B------:R-:W-:Y:S02]  /*2eff0*/  ISETP.LT.AND P1, PT, R23, c[0x0][0x17c], !P0 ;  /* 0x00005f0017007a0c */ /* 0x000fe40004721270 */
[C---:B------:R-:W-:Y:S01]  /*2f000*/  IMAD R23, R24.reuse, c[0x0][0x198], RZ ;  /* 0x0000660018177a24 */ /* 0x040fe200078e02ff */
[----:B------:R-:W-:Y:S02]  /*2f010*/  ISETP.LT.AND P4, PT, R24, c[0x0][0x17c], !P0 ;  /* 0x00005f0018007a0c */ /* 0x000fe40004781270 */
[----:B0-----:R-:W-:-:S04]  /*2f020*/  LEA R0, P2, R3, c[0x0][0x170], 0x1 ;  /* 0x00005c0003007a11 */ /* 0x001fc800078408ff */
[----:B------:R-:W-:Y:S02]  /*2f030*/  LEA.HI.X.SX32 R3, R3, c[0x0][0x174], 0x1, P2 ;  /* 0x00005d0003037a11 */ /* 0x000fe400010f0eff */
[-C--:B------:R-:W-:Y:S02]  /*2f040*/  LEA R24, P6, R2, R0.reuse, 0x1 ;  /* 0x0000000002187211 */ /* 0x080fe400078c08ff */
[----:B------:R-:W-:Y:S02]  /*2f050*/  ISETP.LT.AND P2, PT, R22, c[0x0][0x17c], !P0 ;  /* 0x00005f0016007a0c */ /* 0x000fe40004741270 */
[C---:B------:R-:W-:Y:S02]  /*2f060*/  LEA R22, P5, R23.reuse, R0, 0x1 ;  /* 0x0000000017167211 */ /* 0x040fe400078a08ff */
[-C--:B------:R-:W-:Y:S02]  /*2f070*/  LEA.HI.X.SX32 R25, R2, R3.reuse, 0x1, P6 ;  /* 0x0000000302197211 */ /* 0x080fe400030f0eff */
[C---:B------:R-:W-:Y:S01]  /*2f080*/  ISETP.LT.AND P3, PT, R20.reuse, c[0x0][0x17c], !P0 ;  /* 0x00005f0014007a0c */ /* 0x040fe20004761270 */
[----:B------:R-:W-:Y:S01]  /*2f090*/  IMAD R20, R20, c[0x0][0x198], RZ ;  /* 0x0000660014147a24 */ /* 0x000fe200078e02ff */
[----:B------:R-:W-:-:S02]  /*2f0a0*/  LEA.HI.X.SX32 R23, R23, R3, 0x1, P5 ;  /* 0x0000000317177211 */ /* 0x000fc400028f0eff */
[C---:B------:R-:W-:Y:S01]  /*2f0b0*/  ISETP.LT.AND P6, PT, R21.reuse, c[0x0][0x17c], !P0 ;  /* 0x00005f0015007a0c */ /* 0x040fe200047c1270 */
[----:B------:R-:W-:Y:S01]  /*2f0c0*/  IMAD R21, R21, c[0x0][0x198], RZ ;  /* 0x0000660015157a24 */ /* 0x000fe200078e02ff */
[----:B------:R0:W-:Y:S04]  /*2f0d0*/  @P1 STG.E.U16 [R24.64], R4 ;  /* 0x0000000418001986 */ /* 0x0001e8000c10150a */
[----:B------:R1:W-:Y:S01]  /*2f0e0*/  @P4 STG.E.U16 [R22.64], R16 ;  /* 0x0000001016004986 */ /* 0x0003e2000c10150a */
[C---:B------:R-:W-:Y:S01]  /*2f0f0*/  ISETP.LT.AND P4, PT, R26.reuse, c[0x0][0x17c], !P0 ;  /* 0x00005f001a007a0c */ /* 0x040fe20004781270 */
[----:B------:R-:W-:Y:S01]  /*2f100*/  IMAD R26, R26, c[0x0][0x198], RZ ;  /* 0x000066001a1a7a24 */ /* 0x000fe200078e02ff */
[-C--:B0-----:R-:W-:Y:S02]  /*2f110*/  LEA R24, P1, R20, R0.reuse, 0x1 ;  /* 0x0000000014187211 */ /* 0x081fe400078208ff */
[----:B-1----:R-:W-:-:S02]  /*2f120*/  LEA R22, P5, R21, R0, 0x1 ;  /* 0x0000000015167211 */ /* 0x002fc400078a08ff */
[-C--:B------:R-:W-:Y:S02]  /*2f130*/  LEA.HI.X.SX32 R25, R20, R3.reuse, 0x1, P1 ;  /* 0x0000000314197211 */ /* 0x080fe400008f0eff */
[----:B------:R-:W-:Y:S02]  /*2f140*/  LEA.HI.X.SX32 R23, R21, R3, 0x1, P5 ;  /* 0x0000000315177211 */ /* 0x000fe400028f0eff */
[----:B------:R-:W-:Y:S02]  /*2f150*/  LEA R20, P5, R26, R0, 0x1 ;  /* 0x000000001a147211 */ /* 0x000fe400078a08ff */
[----:B------:R-:W-:Y:S01]  /*2f160*/  ISETP.LT.AND P1, PT, R29, c[0x0][0x17c], !P0 ;  /* 0x00005f001d007a0c */ /* 0x000fe20004721270 */
[----:B----4-:R0:W-:Y:S01]  /*2f170*/  @P3 STG.E.U16 [R24.64], R12 ;  /* 0x0000000c18003986 */ /* 0x0101e2000c10150a */
[----:B------:R-:W-:-:S03]  /*2f180*/  ISETP.LT.AND P3, PT, R27, c[0x0][0x17c], !P0 ;  /* 0x00005f001b007a0c */ /* 0x000fc60004761270 */
[----:B------:R-:W2:Y:S01]  /*2f190*/  LDL.LU R29, [R1+0xaa4] ;  /* 0x000aa400011d7983 */ /* 0x000ea20000300800 */
[----:B------:R-:W-:Y:S01]  /*2f1a0*/  LEA.HI.X.SX32 R21, R26, R3, 0x1, P5 ;  /* 0x000000031a157211 */ /* 0x000fe200028f0eff */
[----:B------:R-:W-:Y:S01]  /*2f1b0*/  IMAD R27, R27, c[0x0][0x198], RZ ;  /* 0x000066001b1b7a24 */ /* 0x000fe200078e02ff */
[----:B------:R-:W-:Y:S02]  /*2f1c0*/  PRMT R4, R4, 0x7632, R4 ;  /* 0x0000763204047816 */ /* 0x000fe40000000004 */
[C---:B------:R-:W-:Y:S01]  /*2f1d0*/  ISETP.LT.AND P5, PT, R28.reuse, c[0x0][0x17c], !P0 ;  /* 0x00005f001c007a0c */ /* 0x040fe200047a1270 */
[----:B------:R-:W-:Y:S01]  /*2f1e0*/  IMAD R28, R28, c[0x0][0x198], RZ ;  /* 0x000066001c1c7a24 */ /* 0x000fe200078e02ff */
[----:B------:R1:W-:Y:S04]  /*2f1f0*/  @P6 STG.E.U16 [R22.64], R8 ;  /* 0x0000000816006986 */ /* 0x0003e8000c10150a */
[----:B------:R3:W-:Y:S01]  /*2f200*/  @P4 STG.E.U16 [R20.64], R4 ;  /* 0x0000000414004986 */ /* 0x0007e2000c10150a */
[----:B------:R-:W-:-:S02]  /*2f210*/  PRMT R16, R16, 0x7632, R16 ;  /* 0x0000763210107816 */ /* 0x000fc40000000010 */
[----:B0-----:R-:W-:Y:S01]  /*2f220*/  PRMT R12, R12, 0x7632, R12 ;  /* 0x000076320c0c7816 */ /* 0x001fe2000000000c */
[----:B------:R-:W4:Y:S01]  /*2f230*/  LDL.LU R25, [R1+0x10] ;  /* 0x0000100001197983 */ /* 0x000f220000300800 */
[----:B-1----:R-:W-:-:S03]  /*2f240*/  LEA R22, P6, R27, R0, 0x1 ;  /* 0x000000001b167211 */ /* 0x002fc600078c08ff */
[----:B------:R-:W5:Y:S01]  /*2f250*/  LDL.LU R26, [R1+0x1c] ;  /* 0x00001c00011a7983 */ /* 0x000f620000300800 */
[C---:B---3--:R-:W-:Y:S02]  /*2f260*/  LEA R20, P4, R28.reuse, R0, 0x1 ;  /* 0x000000001c147211 */ /* 0x048fe400078808ff */
[-C--:B------:R-:W-:Y:S02]  /*2f270*/  LEA.HI.X.SX32 R23, R27, R3.reuse, 0x1, P6 ;  /* 0x000000031b177211 */ /* 0x080fe400030f0eff */
[----:B------:R-:W-:Y:S01]  /*2f280*/  LEA.HI.X.SX32 R21, R28, R3, 0x1, P4 ;  /* 0x000000031c157211 */ /* 0x000fe200020f0eff */
[----:B------:R-:W3:Y:S01]  /*2f290*/  LDL.LU R27, [R1] ;  /* 0x00000000011b7983 */ /* 0x000ee20000300800 */
[----:B------:R-:W-:-:S03]  /*2f2a0*/  ISETP.LT.AND P4, PT, R17, c[0x0][0x17c], !P0 ;  /* 0x00005f0011007a0c */ /* 0x000fc60004781270 */
[----:B------:R-:W-:Y:S04]  /*2f2b0*/  @P3 STG.E.U16 [R22.64], R16 ;  /* 0x0000001016003986 */ /* 0x000fe8000c10150a */
[----:B------:R0:W-:Y:S01]  /*2f2c0*/  @P5 STG.E.U16 [R20.64], R12 ;  /* 0x0000000c14005986 */ /* 0x0001e2000c10150a */
[----:B------:R-:W-:-:S03]  /*2f2d0*/  ISETP.LT.AND P5, PT, R5, c[0x0][0x17c], !P0 ;  /* 0x00005f0005007a0c */ /* 0x000fc600047a1270 */
[----:B------:R-:W4:Y:S04]  /*2f2e0*/  LDL.LU R17, [R1+0xaa0] ;  /* 0x000aa00001117983 */ /* 0x000f280000300800 */
[----:B------:R-:W4:Y:S01]  /*2f2f0*/  LDL.LU R5, [R1+0xa9c] ;  /* 0x000a9c0001057983 */ /* 0x000f220000300800 */
[----:B------:R-:W-:-:S04]  /*2f300*/  IMAD.MOV.U32 R24, RZ, RZ, c[0x0][0x198] ;  /* 0x00006600ff187624 */ /* 0x000fc800078e00ff */
[----:B------:R-:W-:Y:S01]  /*2f310*/  IMAD R2, R24, 0x80, R2 ;  /* 0x0000008018027824 */ /* 0x000fe200078e0202 */
[----:B0-----:R-:W-:-:S03]  /*2f320*/  PRMT R12, R8, 0x7632, R12 ;  /* 0x00007632080c7816 */ /* 0x001fc6000000000c */
[----:B------:R-:W-:Y:S01]  /*2f330*/  IMAD R8, R24, 0x10, R2 ;  /* 0x0000001018087824 */ /* 0x000fe200078e0202 */
[C---:B--2---:R-:W-:Y:S01]  /*2f340*/  ISETP.LT.AND P6, PT, R29.reuse, c[0x0][0x17c], !P0 ;  /* 0x00005f001d007a0c */ /* 0x044fe200047c1270 */
[----:B------:R-:W-:-:S05]  /*2f350*/  IMAD R29, R29, c[0x0][0x198], RZ ;  /* 0x000066001d1d7a24 */ /* 0x000fca00078e02ff */
[----:B------:R-:W-:-:S04]  /*2f360*/  LEA R22, P3, R29, R0, 0x1 ;  /* 0x000000001d167211 */ /* 0x000fc800078608ff */
[----:B------:R-:W-:Y:S02]  /*2f370*/  LEA.HI.X.SX32 R23, R29, R3, 0x1, P3 ;  /* 0x000000031d177211 */ /* 0x000fe400018f0eff */
[----:B------:R-:W-:-:S03]  /*2f380*/  LEA R20, P3, R2, R0, 0x1 ;  /* 0x0000000002147211 */ /* 0x000fc600078608ff */
[----:B------:R0:W-:Y:S01]  /*2f390*/  @P6 STG.E.U16 [R22.64], R12 ;  /* 0x0000000c16006986 */ /* 0x0001e2000c10150a */
[-C--:B------:R-:W-:Y:S01]  /*2f3a0*/  LEA.HI.X.SX32 R21, R2, R3.reuse, 0x1, P3 ;  /* 0x0000000302157211 */ /* 0x080fe200018f0eff */
[----:B------:R-:W-:Y:S01]  /*2f3b0*/  IMAD R2, R24, 0x10, R8 ;  /* 0x0000001018027824 */ /* 0x000fe200078e0208 */
[C---:B0-----:R-:W-:Y:S02]  /*2f3c0*/  LEA R22, P6, R8.reuse, R0, 0x1 ;  /* 0x0000000008167211 */ /* 0x041fe400078c08ff */
[----:B---3--:R-:W-:Y:S02]  /*2f3d0*/  IADD3 R4, R27, 0xb0, RZ ;  /* 0x000000b01b047810 */ /* 0x008fe40007ffe0ff */
[----:B------:R-:W-:Y:S02]  /*2f3e0*/  LEA.HI.X.SX32 R23, R8, R3, 0x1, P6 ;  /* 0x0000000308177211 */ /* 0x000fe400030f0eff */
[C---:B------:R-:W-:Y:S01]  /*2f3f0*/  ISETP.LT.AND P3, PT, R4.reuse, c[0x0][0x17c], !P0 ;  /* 0x00005f0004007a0c */ /* 0x040fe20004761270 */
[----:B------:R-:W-:Y:S01]  /*2f400*/  IMAD R4, R4, c[0x0][0x198], RZ ;  /* 0x0000660004047a24 */ /* 0x000fe200078e02ff */
[----:B----4-:R0:W-:Y:S04]  /*2f410*/  @P5 STG.E.U16 [R20.64], R5 ;  /* 0x0000000514005986 */ /* 0x0101e8000c10150a */
[----:B------:R1:W-:Y:S01]  /*2f420*/  @P4 STG.E.U16 [R22.64], R17 ;  /* 0x0000001116004986 */ /* 0x0003e2000c10150a */
[----:B------:R-:W-:-:S02]  /*2f430*/  ISETP.LT.AND P4, PT, R25, c[0x0][0x17c], !P0 ;  /* 0x00005f0019007a0c */ /* 0x000fc40004781270 */
[----:B0-----:R-:W-:-:S04]  /*2f440*/  LEA R20, P5, R2, R0, 0x1 ;  /* 0x0000000002147211 */ /* 0x001fc800078a08ff */
[----:B------:R-:W-:Y:S01]  /*2f450*/  LEA.HI.X.SX32 R21, R2, R3, 0x1, P5 ;  /* 0x0000000302157211 */ /* 0x000fe200028f0eff */
[----:B------:R-:W-:Y:S01]  /*2f460*/  IMAD R2, R24, 0x20, R2 ;  /* 0x0000002018027824 */ /* 0x000fe200078e0202 */
[----:B-1----:R-:W-:-:S03]  /*2f470*/  LEA R22, P6, R4, R0, 0x1 ;  /* 0x0000000004167211 */ /* 0x002fc600078c08ff */
[----:B------:R0:W-:Y:S01]  /*2f480*/  @P1 STG.E.U16 [R20.64], R13 ;  /* 0x0000000d14001986 */ /* 0x0001e2000c10150a */
[-C--:B------:R-:W-:Y:S01]  /*2f490*/  LEA.HI.X.SX32 R23, R4, R3.reuse, 0x1, P6 ;  /* 0x0000000304177211 */ /* 0x080fe200030f0eff */
[----:B------:R-:W-:Y:S01]  /*2f4a0*/  IMAD R8, R24, 0x10, R2 ;  /* 0x0000001018087824 */ /* 0x000fe200078e0202 */
[----:B------:R-:W-:Y:S02]  /*2f4b0*/  ISETP.LT.AND P1, PT, R7, c[0x0][0x17c], !P0 ;  /* 0x00005f0007007a0c */ /* 0x000fe40004721270 */
[----:B------:R-:W-:Y:S02]  /*2f4c0*/  PRMT R5, R5, 0x7632, R5 ;  /* 0x0000763205057816 */ /* 0x000fe40000000005 */
[C---:B0-----:R-:W-:Y:S02]  /*2f4d0*/  LEA R20, P6, R2.reuse, R0, 0x1 ;  /* 0x0000000002147211 */ /* 0x041fe400078c08ff */
[----:B------:R-:W-:Y:S01]  /*2f4e0*/  IADD3 R12, R27, 0xf0, RZ ;  /* 0x000000f01b0c7810 */ /* 0x000fe20007ffe0ff */
[----:B------:R-:W-:Y:S01]  /*2f4f0*/  @P3 STG.E.U16 [R22.64], R9 ;  /* 0x0000000916003986 */ /* 0x000fe2000c10150a */
[----:B------:R-:W-:-:S02]  /*2f500*/  LEA.HI.X.SX32 R21, R2, R3, 0x1, P6 ;  /* 0x0000000302157211 */ /* 0x000fc400030f0eff */
[-C--:B------:R-:W-:Y:S01]  /*2f510*/  LEA R4, P6, R8, R0.reuse, 0x1 ;  /* 0x0000000008047211 */ /* 0x080fe200078c08ff */
[----:B------:R-:W-:Y:S01]  /*2f520*/  IMAD R2, R24, 0x10, R8 ;  /* 0x0000001018027824 */ /* 0x000fe200078e0208 */
[----:B------:R-:W-:Y:S01]  /*2f530*/  PRMT R17, R17, 0x7632, R17 ;  /* 0x0000763211117816 */ /* 0x000fe20000000011 */
[----:B------:R0:W-:Y:S01]  /*2f540*/  @P4 STG.E.U16 [R20.64], R5 ;  /* 0x0000000514004986 */ /* 0x0001e2000c10150a */
[----:B-----5:R-:W-:Y:S02]  /*2f550*/  ISETP.LT.AND P5, PT, R26, c[0x0][0x17c], !P0 ;  /* 0x00005f001a007a0c */ /* 0x020fe400047a1270 */
[----:B------:R-:W-:Y:S01]  /*2f560*/  ISETP.LT.AND P3, PT, R19, c[0x0][0x17c], !P0 ;  /* 0x00005f0013007a0c */ /* 0x000fe20004761270 */
[----:B------:R-:W2:Y:S04]  /*2f570*/  LDL.LU R7, [R1+0xa98] ;  /* 0x000a980001077983 */ /* 0x000ea80000300800 */
[----:B------:R-:W3:Y:S01]  /*2f580*/  LDL.LU R26, [R1+0x28] ;  /* 0x00002800011a7983 */ /* 0x000ee20000300800 */
[----:B0-----:R-:W-:Y:S01]  /*2f590*/  LEA.HI.X.SX32 R5, R8, R3, 0x1, P6 ;  /* 0x0000000308057211 */ /* 0x001fe200030f0eff */
[----:B------:R-:W-:Y:S01]  /*2f5a0*/  IMAD R8, R12, c[0x0][0x198], RZ ;  /* 0x000066000c087a24 */ /* 0x000fe200078e02ff */
[-C--:B------:R-:W-:Y:S01]  /*2f5b0*/  LEA R16, P6, R2, R0.reuse, 0x1 ;  /* 0x0000000002107211 */ /* 0x080fe200078c08ff */
[----:B------:R-:W4:Y:S04]  /*2f5c0*/  LDL.LU R19, [R1+0xa94] ;  /* 0x000a940001137983 */ /* 0x000f280000300800 */
[----:B------:R0:W-:Y:S02]  /*2f5d0*/  @P1 STG.E.U16 [R4.64], R17 ;  /* 0x0000001104001986 */ /* 0x0001e4000c10150a */
[----:B0-----:R-:W-:-:S02]  /*2f5e0*/  LEA R4, P1, R8, R0, 0x1 ;  /* 0x0000000008047211 */ /* 0x001fc400078208ff */
[-C--:B------:R-:W-:Y:S02]  /*2f5f0*/  LEA.HI.X.SX32 R17, R2, R3.reuse, 0x1, P6 ;  /* 0x0000000302117211 */ /* 0x080fe400030f0eff */
[----:B------:R-:W-:Y:S02]  /*2f600*/  ISETP.LT.AND P6, PT, R6, c[0x0][0x17c], !P0 ;  /* 0x00005f0006007a0c */ /* 0x000fe400047c1270 */
[----:B------:R-:W5:Y:S01]  /*2f610*/  LDL.LU R6, [R1+0xa90] ;  /* 0x000a900001067983 */ /* 0x000f620000300800 */
[----:B------:R-:W-:Y:S02]  /*2f620*/  LEA.HI.X.SX32 R5, R8, R3, 0x1, P1 ;  /* 0x0000000308057211 */ /* 0x000fe400008f0eff */
[----:B------:R-:W-:Y:S01]  /*2f630*/  ISETP.LT.AND P1, PT, R18, c[0x0][0x17c], !P0 ;  /* 0x00005f0012007a0c */ /* 0x000fe20004721270 */
[----:B------:R-:W2:Y:S04]  /*2f640*/  LDL.LU R25, [R1+0x34] ;  /* 0x0000340001197983 */ /* 0x000ea80000300800 */
[----:B------:R-:W2:Y:S01]  /*2f650*/  LDL.LU R18, [R1+0xa8c] ;  /* 0x000a8c0001127983 */ /* 0x000ea20000300800 */
[----:B------:R-:W-:Y:S01]  /*2f660*/  ISETP.LT.AND P4, PT, R12, c[0x0][0x17c], !P0 ;  /* 0x00005f000c007a0c */ /* 0x000fe20004781270 */
[----:B------:R-:W-:Y:S01]  /*2f670*/  IMAD R2, R24, 0x20, R2 ;  /* 0x0000002018027824 */ /* 0x000fe200078e0202 */
[----:B------:R-:W-:-:S02]  /*2f680*/  PRMT R13, R13, 0x7632, R13 ;  /* 0x000076320d0d7816 */ /* 0x000fc4000000000d */
[----:B------:R-:W-:Y:S01]  /*2f690*/  PRMT R9, R9, 0x7632, R9 ;  /* 0x0000763209097816 */ /* 0x000fe20000000009 */
[----:B------:R-:W-:Y:S02]  /*2f6a0*/  IMAD R21, R24, 0x10, R2 ;  /* 0x0000001018157824 */ /* 0x000fe400078e0202 */
[----:B------:R-:W-:Y:S01]  /*2f6b0*/  @P3 STG.E.U16 [R16.64], R13 ;  /* 0x0000000d10003986 */ /* 0x000fe2000c10150a */
[----:B------:R-:W-:-:S05]  /*2f6c0*/  LEA R8, P3, R2, R0, 0x1 ;  /* 0x0000000002087211 */ /* 0x000fca00078608ff */
[----:B------:R0:W-:Y:S02]  /*2f6d0*/  @P4 STG.E.U16 [R4.64], R9 ;  /* 0x0000000904004986 */ /* 0x0001e4000c10150a */
[C---:B0-----:R-:W-:Y:S02]  /*2f6e0*/  LEA R4, P4, R21.reuse, R0, 0x1 ;  /* 0x0000000015047211 */ /* 0x041fe400078808ff */
[-C--:B------:R-:W-:Y:S02]  /*2f6f0*/  LEA.HI.X.SX32 R9, R2, R3.reuse, 0x1, P3 ;  /* 0x0000000302097211 */ /* 0x080fe400018f0eff */
[----:B------:R-:W-:-:S03]  /*2f700*/  LEA.HI.X.SX32 R5, R21, R3, 0x1, P4 ;  /* 0x0000000315057211 */ /* 0x000fc600020f0eff */
[----:B-----5:R0:W-:Y:S04]  /*2f710*/  @P6 STG.E.U16 [R8.64], R6 ;  /* 0x0000000608006986 */ /* 0x0201e8000c10150a */
[----:B--2---:R1:W-:Y:S01]  /*2f720*/  @P1 STG.E.U16 [R4.64], R18 ;  /* 0x0000001204001986 */ /* 0x0043e2000c10150a */
[----:B------:R-:W-:-:S03]  /*2f730*/  ISETP.LT.AND P1, PT, R7, c[0x0][0x17c], !P0 ;  /* 0x00005f0007007a0c */ /* 0x000fc60004721270 */
[----:B------:R-:W2:Y:S01]  /*2f740*/  LDL.LU R7, [R1+0xa88] ;  /* 0x000a880001077983 */ /* 0x000ea20000300800 */
[----:B------:R-:W-:Y:S01]  /*2f750*/  IADD3 R2, R27, 0x130, RZ ;  /* 0x000001301b027810 */ /* 0x000fe20007ffe0ff */
[----:B------:R-:W-:Y:S01]  /*2f760*/  IMAD R23, R24, 0x10, R21 ;  /* 0x0000001018177824 */ /* 0x000fe200078e0215 */
[----:B---3--:R-:W-:Y:S01]  /*2f770*/  ISETP.LT.AND P3, PT, R26, c[0x0][0x17c], !P0 ;  /* 0x00005f001a007a0c */ /* 0x008fe20004761270 */
[----:B------:R-:W3:Y:S01]  /*2f780*/  LDL.LU R28, [R1+0x3c] ;  /* 0x00003c00011c7983 */ /* 0x000ee20000300800 */
[C---:B------:R-:W-:Y:S01]  /*2f790*/  ISETP.LT.AND P4, PT, R2.reuse, c[0x0][0x17c], !P0 ;  /* 0x00005f0002007a0c */ /* 0x040fe20004781270 */
[----:B------:R-:W-:Y:S01]  /*2f7a0*/  IMAD R2, R2, c[0x0][0x198], RZ ;  /* 0x0000660002027a24 */ /* 0x000fe200078e02ff */
[----:B0-----:R-:W-:-:S04]  /*2f7b0*/  LEA R8, P6, R23, R0, 0x1 ;  /* 0x0000000017087211 */ /* 0x001fc800078c08ff */
[----:B------:R-:W-:Y:S01]  /*2f7c0*/  LEA.HI.X.SX32 R9, R23, R3, 0x1, P6 ;  /* 0x0000000317097211 */ /* 0x000fe200030f0eff */
[----:B------:R-:W-:Y:S01]  /*2f7d0*/  IMAD R23, R24, 0x20, R23 ;  /* 0x0000002018177824 */ /* 0x000fe200078e0217 */
[----:B-1----:R-:W-:-:S03]  /*2f7e0*/  LEA R4, P6, R2, R0, 0x1 ;  /* 0x0000000002047211 */ /* 0x002fc600078c08ff */
[----:B------:R0:W-:Y:S01]  /*2f7f0*/  @P3 STG.E.U16 [R8.64], R14 ;  /* 0x0000000e08003986 */ /* 0x0001e2000c10150a */
[-C--:B------:R-:W-:Y:S01]  /*2f800*/  LEA.HI.X.SX32 R5, R2, R3.reuse, 0x1, P6 ;  /* 0x0000000302057211 */ /* 0x080fe200030f0eff */
[----:B------:R-:W-:Y:S01]  /*2f810*/  IMAD R13, R24, 0x10, R23 ;  /* 0x00000010180d7824 */ /* 0x000fe200078e0217 */
[----:B----4-:R-:W-:Y:S02]  /*2f820*/  ISETP.LT.AND P3, PT, R19, c[0x0][0x17c], !P0 ;  /* 0x00005f0013007a0c */ /* 0x010fe40004761270 */
[----:B------:R-:W-:Y:S02]  /*2f830*/  PRMT R6, R6, 0x7632, R6 ;  /* 0x0000763206067816 */ /* 0x000fe40000000006 */
[C---:B0-----:R-:W-:Y:S01]  /*2f840*/  LEA R8, P6, R23.reuse, R0, 0x1 ;  /* 0x0000000017087211 */ /* 0x041fe200078c08ff */
[----:B------:R-:W-:Y:S01]  /*2f850*/  IMAD R21, R24, 0x10, R13 ;  /* 0x0000001018157824 */ /* 0x000fe200078e020d */
[----:B------:R-:W-:Y:S01]  /*2f860*/  PRMT R18, R18, 0x7632, R18 ;  /* 0x0000763212127816 */ /* 0x000fe20000000012 */
[----:B------:R0:W-:Y:S01]  /*2f870*/  @P4 STG.E.U16 [R4.64], R10 ;  /* 0x0000000a04004986 */ /* 0x0001e2000c10150a */
[----:B------:R-:W-:-:S02]  /*2f880*/  LEA.HI.X.SX32 R9, R23, R3, 0x1, P6 ;  /* 0x0000000317097211 */ /* 0x000fc400030f0eff */
[C---:B------:R-:W-:Y:S01]  /*2f890*/  LEA R12, P6, R13.reuse, R0, 0x1 ;  /* 0x000000000d0c7211 */ /* 0x040fe200078c08ff */
[----:B------:R-:W4:Y:S03]  /*2f8a0*/  LDL.LU R19, [R1+0xa84] ;  /* 0x000a840001137983 */ /* 0x000f260000300800 */
[----:B------:R-:W-:Y:S01]  /*2f8b0*/  LEA.HI.X.SX32 R13, R13, R3, 0x1, P6 ;  /* 0x000000030d0d7211 */ /* 0x000fe200030f0eff */
[----:B------:R-:W-:Y:S04]  /*2f8c0*/  @P1 STG.E.U16 [R8.64], R6 ;  /* 0x0000000608001986 */ /* 0x000fe8000c10150a */
[----:B------:R1:W-:Y:S01]  /*2f8d0*/  @P3 STG.E.U16 [R12.64], R18 ;  /* 0x000000120c003986 */ /* 0x0003e2000c10150a */
[----:B------:R-:W-:-:S02]  /*2f8e0*/  ISETP.LT.AND P4, PT, R25, c[0x0][0x17c], !P0 ;  /* 0x00005f0019007a0c */ /* 0x000fc40004781270 */
[----:B--2---:R-:W-:Y:S02]  /*2f8f0*/  ISETP.LT.AND P3, PT, R7, c[0x0][0x17c], !P0 ;  /* 0x00005f0007007a0c */ /* 0x004fe40004761270 */
[----:B------:R-:W2:Y:S04]  /*2f900*/  LDL.LU R7, [R1+0xa80] ;  /* 0x000a800001077983 */ /* 0x000ea80000300800 */
[----:B------:R-:W5:Y:S04]  /*2f910*/  LDL.LU R26, [R1+0x40] ;  /* 0x00004000011a7983 */ /* 0x000f680000300800 */
[----:B------:R-:W5:Y:S01]  /*2f920*/  LDL.LU R25, [R1+0x44] ;  /* 0x0000440001197983 */ /* 0x000f620000300800 */
[----:B------:R-:W-:-:S02]  /*2f930*/  IADD3 R2, R27, 0x170, RZ ;  /* 0x000001701b027810 */ /* 0x000fc40007ffe0ff */
[C---:B------:R-:W-:Y:S02]  /*2f940*/  LEA R16, P6, R21.reuse, R0, 0x1 ;  /* 0x0000000015107211 */ /* 0x040fe400078c08ff */
[C---:B------:R-:W-:Y:S01]  /*2f950*/  ISETP.LT.AND P1, PT, R2.reuse, c[0x0][0x17c], !P0 ;  /* 0x00005f0002007a0c */ /* 0x040fe20004721270 */
[----:B------:R-:W-:Y:S01]  /*2f960*/  IMAD R2, R2, c[0x0][0x198], RZ ;  /* 0x0000660002027a24 */ /* 0x000fe200078e02ff */
[----:B------:R-:W-:Y:S01]  /*2f970*/  LEA.HI.X.SX32 R17, R21, R3, 0x1, P6 ;  /* 0x0000000315117211 */ /* 0x000fe200030f0eff */
[----:B------:R-:W-:-:S03]  /*2f980*/  IMAD R21, R24, 0x20, R21 ;  /* 0x0000002018157824 */ /* 0x000fc600078e0215 */
[-C--:B0-----:R-:W-:Y:S02]  /*2f990*/  LEA R4, P6, R2, R0.reuse, 0x1 ;  /* 0x0000000002047211 */ /* 0x081fe400078c08ff */
[----:B------:R-:W-:Y:S01]  /*2f9a0*/  PRMT R14, R14, 0x7632, R14 ;  /* 0x000076320e0e7816 */ /* 0x000fe2000000000e */
[----:B-1----:R-:W-:Y:S01]  /*2f9b0*/  IMAD R13, R24, 0x10, R21 ;  /* 0x00000010180d7824 */ /* 0x002fe200078e0215 */
[----:B------:R-:W-:Y:S02]  /*2f9c0*/  LEA.HI.X.SX32 R5, R2, R3, 0x1, P6 ;  /* 0x0000000302057211 */ /* 0x000fe400030f0eff */
[----:B------:R-:W-:Y:S01]  /*2f9d0*/  PRMT R10, R10, 0x7632, R10 ;  /* 0x000076320a0a7816 */ /* 0x000fe2000000000a */
[----:B------:R0:W-:Y:S01]  /*2f9e0*/  @P4 STG.E.U16 [R16.64], R14 ;  /* 0x0000000e10004986 */ /* 0x0001e2000c10150a */
[----:B------:R-:W-:-:S03]  /*2f9f0*/  LEA R8, P4, R21, R0, 0x1 ;  /* 0x0000000015087211 */ /* 0x000fc600078808ff */
[----:B------:R1:W-:Y:S01]  /*2fa00*/  @P1 STG.E.U16 [R4.64], R10 ;  /* 0x0000000a04001986 */ /* 0x0003e2000c10150a */
[----:B------:R-:W-:Y:S02]  /*2fa10*/  LEA R20, P1, R13, R0, 0x1 ;  /* 0x000000000d147211 */ /* 0x000fe400078208ff */
[----:B------:R-:W-:Y:S02]  /*2fa20*/  IADD3 R2, R27, 0x1b0, RZ ;  /* 0x000001b01b027810 */ /* 0x000fe40007ffe0ff */
[-C--:B------:R-:W-:Y:S01]  /*2fa30*/  LEA.HI.X.SX32 R9, R21, R3.reuse, 0x1, P4 ;  /* 0x0000000315097211 */ /* 0x080fe200020f0eff */
[----:B0-----:R-:W-:Y:S01]  /*2fa40*/  IMAD R17, R24, 0x10, R13 ;  /* 0x0000001018117824 */ /* 0x001fe200078e020d */
[----:B---3--:R-:W-:Y:S02]  /*2fa50*/  ISETP.LT.AND P6, PT, R28, c[0x0][0x17c], !P0 ;  /* 0x00005f001c007a0c */ /* 0x008fe400047c1270 */
[----:B------:R-:W-:Y:S01]  /*2fa60*/  LEA.HI.X.SX32 R21, R13, R3, 0x1, P1 ;  /* 0x000000030d157211 */ /* 0x000fe200008f0eff */
[----:B------:R-:W-:Y:S01]  /*2fa70*/  IMAD R13, R24, 0x20, R17 ;  /* 0x00000020180d7824 */ /* 0x000fe200078e0211 */
[C---:B------:R-:W-:Y:S01]  /*2fa80*/  ISETP.LT.AND P4, PT, R2.reuse, c[0x0][0x17c], !P0 ;  /* 0x00005f0002007a0c */ /* 0x040fe20004781270 */
[----:B------:R-:W-:-:S02]  /*2fa90*/  IMAD R2, R2, c[0x0][0x198], RZ ;  /* 0x0000660002027a24 */ /* 0x000fc400078e02ff */
[----:B------:R-:W-:Y:S01]  /*2faa0*/  IMAD R23, R24, 0x10, R13 ;  /* 0x0000001018177824 */ /* 0x000fe200078e020d */
[----:B------:R-:W-:-:S03]  /*2fab0*/  IADD3 R6, R27, 0x1f0, RZ ;  /* 0x000001f01b067810 */ /* 0x000fc60007ffe0ff */
[----:B------:R-:W-:Y:S02]  /*2fac0*/  IMAD R24, R24, 0x10, R23 ;  /* 0x0000001018187824 */ /* 0x000fe400078e0217 */
[----:B-1----:R-:W-:Y:S01]  /*2fad0*/  IMAD R10, R6, c[0x0][0x198], RZ ;  /* 0x00006600060a7a24 */ /* 0x002fe200078e02ff */
[----:B--2---:R0:W-:Y:S01]  /*2fae0*/  @P3 STG.E.U16 [R8.64], R7 ;  /* 0x0000000708003986 */ /* 0x0041e2000c10150a */
[----:B------:R-:W-:-:S04]  /*2faf0*/  LEA R4, P3, R2, R0, 0x1 ;  /* 0x0000000002047211 */ /* 0x000fc800078608ff */
[----:B------:R-:W-:Y:S01]  /*2fb00*/  LEA.HI.X.SX32 R5, R2, R3, 0x1, P3 ;  /* 0x0000000302057211 */ /* 0x000fe200018f0eff */
[----:B----4-:R1:W-:Y:S01]  /*2fb10*/  @P6 STG.E.U16 [R20.64], R19 ;  /* 0x0000001314006986 */ /* 0x0103e2000c10150a */
[-C--:B------:R-:W-:Y:S02]  /*2fb20*/  LEA R12, P3, R13, R0.reuse, 0x1 ;  /* 0x000000000d0c7211 */ /* 0x080fe400078608ff */
[----:B0-----:R-:W-:-:S04]  /*2fb30*/  LEA R8, P1, R17, R0, 0x1 ;  /* 0x0000000011087211 */ /* 0x001fc800078208ff */
[-C--:B------:R-:W-:Y:S02]  /*2fb40*/  LEA.HI.X.SX32 R9, R17, R3.reuse, 0x1, P1 ;  /* 0x0000000311097211 */ /* 0x080fe400008f0eff */
[-C--:B-1----:R-:W-:Y:S02]  /*2fb50*/  LEA R20, P1, R24, R0.reuse, 0x1 ;  /* 0x0000000018147211 */ /* 0x082fe400078208ff */
[-C--:B------:R-:W-:Y:S02]  /*2fb60*/  LEA.HI.X.SX32 R13, R13, R3.reuse, 0x1, P3 ;  /* 0x000000030d0d7211 */ /* 0x080fe400018f0eff */
[----:B------:R-:W-:Y:S02]  /*2fb70*/  LEA R16, P6, R23, R0, 0x1 ;  /* 0x0000000017107211 */ /* 0x000fe400078c08ff */
[----:B-----5:R-:W-:Y:S02]  /*2fb80*/  ISETP.LT.AND P3, PT, R26, c[0x0][0x17c], !P0 ;  /* 0x00005f001a007a0c */ /* 0x020fe40004761270 */
[----:B------:R-:W-:-:S02]  /*2fb90*/  LEA.HI.X.SX32 R21, R24, R3, 0x1, P1 ;  /* 0x0000000318157211 */ /* 0x000fc400008f0eff */
[----:B------:R-:W-:Y:S02]  /*2fba0*/  ISETP.LT.AND P1, PT, R25, c[0x0][0x17c], !P0 ;  /* 0x00005f0019007a0c */ /* 0x000fe40004721270 */
[----:B------:R-:W-:Y:S02]  /*2fbb0*/  ISETP.LT.AND P0, PT, R6, c[0x0][0x17c], !P0 ;  /* 0x00005f0006007a0c */ /* 0x000fe40004701270 */
[-C--:B------:R-:W-:Y:S02]  /*2fbc0*/  LEA.HI.X.SX32 R17, R23, R3.reuse, 0x1, P6 ;  /* 0x0000000317117211 */ /* 0x080fe400030f0eff */
[C---:B------:R-:W-:Y:S02]  /*2fbd0*/  LEA R2, P6, R10.reuse, R0, 0x1 ;  /* 0x000000000a027211 */ /* 0x040fe400078c08ff */
[----:B------:R-:W-:Y:S02]  /*2fbe0*/  PRMT R6, R7, 0x7632, R6 ;  /* 0x0000763207067816 */ /* 0x000fe40000000006 */
[----:B------:R-:W-:-:S02]  /*2fbf0*/  LEA.HI.X.SX32 R3, R10, R3, 0x1, P6 ;  /* 0x000000030a037211 */ /* 0x000fc400030f0eff */
[----:B------:R-:W-:Y:S01]  /*2fc00*/  PRMT R19, R19, 0x7632, R19 ;  /* 0x0000763213137816 */ /* 0x000fe20000000013 */
[----:B------:R0:W-:Y:S01]  /*2fc10*/  @P5 STG.E.U16 [R8.64], R15 ;  /* 0x0000000f08005986 */ /* 0x0001e2000c10150a */
[----:B------:R-:W-:-:S03]  /*2fc20*/  PRMT R10, R15, 0x7632, R10 ;  /* 0x000076320f0a7816 */ /* 0x000fc6000000000a */
[----:B------:R0:W-:Y:S04]  /*2fc30*/  @P4 STG.E.U16 [R4.64], R11 ;  /* 0x0000000b04004986 */ /* 0x0001e8000c10150a */
[----:B------:R0:W-:Y:S04]  /*2fc40*/  @P3 STG.E.U16 [R12.64], R6 ;  /* 0x000000060c003986 */ /* 0x0001e8000c10150a */
[----:B------:R0:W-:Y:S04]  /*2fc50*/  @P2 STG.E.U16 [R16.64], R19 ;  /* 0x0000001310002986 */ /* 0x0001e8000c10150a */
[----:B------:R0:W-:Y:S01]  /*2fc60*/  @P1 STG.E.U16 [R20.64], R10 ;  /* 0x0000000a14001986 */ /* 0x0001e2000c10150a */
[----:B------:R-:W-:Y:S05]  /*2fc70*/  @!P0 EXIT ;  /* 0x000000000000894d */ /* 0x000fea0003800000 */
[----:B0-----:R-:W-:-:S05]  /*2fc80*/  PRMT R11, R11, 0x7632, R11 ;  /* 0x000076320b0b7816 */ /* 0x001fca000000000b */
[----:B------:R-:W-:Y:S01]  /*2fc90*/  STG.E.U16 [R2.64], R11 ;  /* 0x0000000b02007986 */ /* 0x000fe2000c10150a */
[----:B------:R-:W-:Y:S05]  /*2fca0*/  EXIT ;  /* 0x000000000000794d */ /* 0x000fea0003800000 */
.L_x_4:
[----:B------:R-:W-:-:S00]  /*2fcb0*/  BRA `(.L_x_4) ;  /* 0xfffffff000007947 */ /* 0x000fc0000383ffff */
[----:B------:R-:W-:-:S00]  /*2fcc0*/  NOP ;  /* 0x0000000000007918 */ /* 0x000fc00000000000 */
        /* <DEDUP_REMOVED lines=11> */
.L_x_5:


//--------------------- .nv.shared.matmul_kernel  --------------------------
	.section	.nv.shared.matmul_kernel,"aw",@nobits
	.sectionflags	@""
	.align	16
